	.target	sm_80

	.elftype	@"ET_EXEC"


//--------------------- .note.nv.tkinfo           --------------------------
	.section	.note.nv.tkinfo,"",@"SHT_NOTE"
	.sectionflags	@"SHF_NOTE_NV_TKINFO"
	.tkinfo
        /*0018*/ 	.word	0x00000002
        /*0030*/ 	.string	""
        /*0030*/ 	.string	"ptxas"
        /*0030*/ 	.string	"Cuda compilation tools, release 13.0, V13.0.88"
        /*0030*/ 	.string	"Build cuda_13.0.r13.0/compiler.36424714_0"
        /*0030*/ 	.string	"-arch sm_80 -m 64 "



//--------------------- .note.nv.cuinfo           --------------------------
	.section	.note.nv.cuinfo,"",@"SHT_NOTE"
	.sectionflags	@"SHF_NOTE_NV_CUINFO"
        /*0018*/ 	.short	0x0002
        /*001a*/ 	.short	0x0050
        /*001c*/ 	.short	0x0082
	.zero		2


//--------------------- .nv.info                  --------------------------
	.section	.nv.info,"",@"SHT_CUDA_INFO"
	.align	4


	//----- nvinfo : EIATTR_REGCOUNT
	.align		4
        /*0000*/ 	.byte	0x04, 0x2f
        /*0002*/ 	.short	(.L_29 - .L_28)
	.align		4
.L_28:
        /*0004*/ 	.word	index@(_ZN2at6native54_GLOBAL__N__3d75cb98_21_fused_adagrad_impl_cu_7510a93525multi_tensor_apply_kernelINS1_32FusedOptimizerTensorListMetadataILi3EEENS1_23FusedAdagradMathFunctorIdEEJPKfddddbS8_S8_EEEvT_T0_DpT1_)
        /*0008*/ 	.word	0x0000004c


	//----- nvinfo : EIATTR_FRAME_SIZE
	.align		4
.L_29:
        /*000c*/ 	.byte	0x04, 0x11
        /*000e*/ 	.short	(.L_31 - .L_30)
	.align		4
.L_30:
        /*0010*/ 	.word	index@($__internal_4_$__cuda_sm20_dsqrt_rn_f64_mediumpath_v1)
        /*0014*/ 	.word	0x00000000


	//----- nvinfo : EIATTR_FRAME_SIZE
	.align		4
.L_31:
        /*0018*/ 	.byte	0x04, 0x11
        /*001a*/ 	.short	(.L_33 - .L_32)
	.align		4
.L_32:
        /*001c*/ 	.word	index@($__internal_3_$__cuda_sm20_div_rn_f64_full)
        /*0020*/ 	.word	0x00000000


	//----- nvinfo : EIATTR_FRAME_SIZE
	.align		4
.L_33:
        /*0024*/ 	.byte	0x04, 0x11
        /*0026*/ 	.short	(.L_35 - .L_34)
	.align		4
.L_34:
        /*0028*/ 	.word	index@(_ZN2at6native54_GLOBAL__N__3d75cb98_21_fused_adagrad_impl_cu_7510a93525multi_tensor_apply_kernelINS1_32FusedOptimizerTensorListMetadataILi3EEENS1_23FusedAdagradMathFunctorIdEEJPKfddddbS8_S8_EEEvT_T0_DpT1_)
        /*002c*/ 	.word	0x00000000


	//----- nvinfo : EIATTR_REGCOUNT
	.align		4
.L_35:
        /*0030*/ 	.byte	0x04, 0x2f
        /*0032*/ 	.short	(.L_37 - .L_36)
	.align		4
.L_36:
        /*0034*/ 	.word	index@(_ZN2at6native54_GLOBAL__N__3d75cb98_21_fused_adagrad_impl_cu_7510a93525multi_tensor_apply_kernelINS1_32FusedOptimizerTensorListMetadataILi3EEENS1_23FusedAdagradMathFunctorIfEEJPKfddddbS8_S8_EEEvT_T0_DpT1_)
        /*0038*/ 	.word	0x0000003f


	//----- nvinfo : EIATTR_FRAME_SIZE
	.align		4
.L_37:
        /*003c*/ 	.byte	0x04, 0x11
        /*003e*/ 	.short	(.L_39 - .L_38)
	.align		4
.L_38:
        /*0040*/ 	.word	index@($__internal_2_$__cuda_sm20_div_rn_f64_full)
        /*0044*/ 	.word	0x00000000


	//----- nvinfo : EIATTR_FRAME_SIZE
	.align		4
.L_39:
        /*0048*/ 	.byte	0x04, 0x11
        /*004a*/ 	.short	(.L_41 - .L_40)
	.align		4
.L_40:
        /*004c*/ 	.word	index@(_ZN2at6native54_GLOBAL__N__3d75cb98_21_fused_adagrad_impl_cu_7510a93525multi_tensor_apply_kernelINS1_32FusedOptimizerTensorListMetadataILi3EEENS1_23FusedAdagradMathFunctorIfEEJPKfddddbS8_S8_EEEvT_T0_DpT1_)
        /*0050*/ 	.word	0x00000000


	//----- nvinfo : EIATTR_REGCOUNT
	.align		4
.L_41:
        /*0054*/ 	.byte	0x04, 0x2f
        /*0056*/ 	.short	(.L_43 - .L_42)
	.align		4
.L_42:
        /*0058*/ 	.word	index@(_ZN2at6native54_GLOBAL__N__3d75cb98_21_fused_adagrad_impl_cu_7510a93525multi_tensor_apply_kernelINS1_32FusedOptimizerTensorListMetadataILi3EEENS1_23FusedAdagradMathFunctorIN3c104HalfEEEJPKfddddbSA_SA_EEEvT_T0_DpT1_)
        /*005c*/ 	.word	0x0000003f


	//----- nvinfo : EIATTR_FRAME_SIZE
	.align		4
.L_43:
        /*0060*/ 	.byte	0x04, 0x11
        /*0062*/ 	.short	(.L_45 - .L_44)
	.align		4
.L_44:
        /*0064*/ 	.word	index@($__internal_1_$__cuda_sm20_div_rn_f64_full)
        /*0068*/ 	.word	0x00000000


	//----- nvinfo : EIATTR_FRAME_SIZE
	.align		4
.L_45:
        /*006c*/ 	.byte	0x04, 0x11
        /*006e*/ 	.short	(.L_47 - .L_46)
	.align		4
.L_46:
        /*0070*/ 	.word	index@(_ZN2at6native54_GLOBAL__N__3d75cb98_21_fused_adagrad_impl_cu_7510a93525multi_tensor_apply_kernelINS1_32FusedOptimizerTensorListMetadataILi3EEENS1_23FusedAdagradMathFunctorIN3c104HalfEEEJPKfddddbSA_SA_EEEvT_T0_DpT1_)
        /*0074*/ 	.word	0x00000000


	//----- nvinfo : EIATTR_REGCOUNT
	.align		4
.L_47:
        /*0078*/ 	.byte	0x04, 0x2f
        /*007a*/ 	.short	(.L_49 - .L_48)
	.align		4
.L_48:
        /*007c*/ 	.word	index@(_ZN2at6native54_GLOBAL__N__3d75cb98_21_fused_adagrad_impl_cu_7510a93525multi_tensor_apply_kernelINS1_32FusedOptimizerTensorListMetadataILi3EEENS1_23FusedAdagradMathFunctorIN3c108BFloat16EEEJPKfddddbSA_SA_EEEvT_T0_DpT1_)
        /*0080*/ 	.word	0x0000003f


	//----- nvinfo : EIATTR_FRAME_SIZE
	.align		4
.L_49:
        /*0084*/ 	.byte	0x04, 0x11
        /*0086*/ 	.short	(.L_51 - .L_50)
	.align		4
.L_50:
        /*0088*/ 	.word	index@($__internal_0_$__cuda_sm20_div_rn_f64_full)
        /*008c*/ 	.word	0x00000000


	//----- nvinfo : EIATTR_FRAME_SIZE
	.align		4
.L_51:
        /*0090*/ 	.byte	0x04, 0x11
        /*0092*/ 	.short	(.L_53 - .L_52)
	.align		4
.L_52:
        /*0094*/ 	.word	index@(_ZN2at6native54_GLOBAL__N__3d75cb98_21_fused_adagrad_impl_cu_7510a93525multi_tensor_apply_kernelINS1_32FusedOptimizerTensorListMetadataILi3EEENS1_23FusedAdagradMathFunctorIN3c108BFloat16EEEJPKfddddbSA_SA_EEEvT_T0_DpT1_)
        /*0098*/ 	.word	0x00000000


	//----- nvinfo : EIATTR_MIN_STACK_SIZE
	.align		4
.L_53:
        /*009c*/ 	.byte	0x04, 0x12
        /*009e*/ 	.short	(.L_55 - .L_54)
	.align		4
.L_54:
        /*00a0*/ 	.word	index@(_ZN2at6native54_GLOBAL__N__3d75cb98_21_fused_adagrad_impl_cu_7510a93525multi_tensor_apply_kernelINS1_32FusedOptimizerTensorListMetadataILi3EEENS1_23FusedAdagradMathFunctorIN3c108BFloat16EEEJPKfddddbSA_SA_EEEvT_T0_DpT1_)
        /*00a4*/ 	.word	0x00000000


	//----- nvinfo : EIATTR_MIN_STACK_SIZE
	.align		4
.L_55:
        /*00a8*/ 	.byte	0x04, 0x12
        /*00aa*/ 	.short	(.L_57 - .L_56)
	.align		4
.L_56:
        /*00ac*/ 	.word	index@(_ZN2at6native54_GLOBAL__N__3d75cb98_21_fused_adagrad_impl_cu_7510a93525multi_tensor_apply_kernelINS1_32FusedOptimizerTensorListMetadataILi3EEENS1_23FusedAdagradMathFunctorIN3c104HalfEEEJPKfddddbSA_SA_EEEvT_T0_DpT1_)
        /*00b0*/ 	.word	0x00000000


	//----- nvinfo : EIATTR_MIN_STACK_SIZE
	.align		4
.L_57:
        /*00b4*/ 	.byte	0x04, 0x12
        /*00b6*/ 	.short	(.L_59 - .L_58)
	.align		4
.L_58:
        /*00b8*/ 	.word	index@(_ZN2at6native54_GLOBAL__N__3d75cb98_21_fused_adagrad_impl_cu_7510a93525multi_tensor_apply_kernelINS1_32FusedOptimizerTensorListMetadataILi3EEENS1_23FusedAdagradMathFunctorIfEEJPKfddddbS8_S8_EEEvT_T0_DpT1_)
        /*00bc*/ 	.word	0x00000000


	//----- nvinfo : EIATTR_MIN_STACK_SIZE
	.align		4
.L_59:
        /*00c0*/ 	.byte	0x04, 0x12
        /*00c2*/ 	.short	(.L_61 - .L_60)
	.align		4
.L_60:
        /*00c4*/ 	.word	index@(_ZN2at6native54_GLOBAL__N__3d75cb98_21_fused_adagrad_impl_cu_7510a93525multi_tensor_apply_kernelINS1_32FusedOptimizerTensorListMetadataILi3EEENS1_23FusedAdagradMathFunctorIdEEJPKfddddbS8_S8_EEEvT_T0_DpT1_)
        /*00c8*/ 	.word	0x00000000
.L_61:


//--------------------- .nv.info._ZN2at6native54_GLOBAL__N__3d75cb98_21_fused_adagrad_impl_cu_7510a93525multi_tensor_apply_kernelINS1_32FusedOptimizerTensorListMetadataILi3EEENS1_23FusedAdagradMathFunctorIN3c108BFloat16EEEJPKfddddbSA_SA_EEEvT_T0_DpT1_ --------------------------
	.section	.nv.info._ZN2at6native54_GLOBAL__N__3d75cb98_21_fused_adagrad_impl_cu_7510a93525multi_tensor_apply_kernelINS1_32FusedOptimizerTensorListMetadataILi3EEENS1_23FusedAdagradMathFunctorIN3c108BFloat16EEEJPKfddddbSA_SA_EEEvT_T0_DpT1_,"",@"SHT_CUDA_INFO"
	.sectionflags	@""
	.align	4


	//----- nvinfo : EIATTR_CUDA_API_VERSION
	.align		4
        /*0000*/ 	.byte	0x04, 0x37
        /*0002*/ 	.short	(.L_63 - .L_62)
.L_62:
        /*0004*/ 	.word	0x00000082


	//----- nvinfo : EIATTR_SW2861232_WAR
	.align		4
.L_63:
        /*0008*/ 	.byte	0x01, 0x35
	.zero		2


	//----- nvinfo : EIATTR_PARAM_CBANK
	.align		4
        /*000c*/ 	.byte	0x04, 0x0a
        /*000e*/ 	.short	(.L_65 - .L_64)
	.align		4
.L_64:
        /*0010*/ 	.word	index@(.nv.constant0._ZN2at6native54_GLOBAL__N__3d75cb98_21_fused_adagrad_impl_cu_7510a93525multi_tensor_apply_kernelINS1_32FusedOptimizerTensorListMetadataILi3EEENS1_23FusedAdagradMathFunctorIN3c108BFloat16EEEJPKfddddbSA_SA_EEEvT_T0_DpT1_)
        /*0014*/ 	.short	0x0160
        /*0016*/ 	.short	0x0e10


	//----- nvinfo : EIATTR_CBANK_PARAM_SIZE
	.align		4
.L_65:
        /*0018*/ 	.byte	0x03, 0x19
        /*001a*/ 	.short	0x0e10


	//----- nvinfo : EIATTR_KPARAM_INFO
	.align		4
        /*001c*/ 	.byte	0x04, 0x17
        /*001e*/ 	.short	(.L_67 - .L_66)
.L_66:
        /*0020*/ 	.word	0x00000000
        /*0024*/ 	.short	0x0009
        /*0026*/ 	.short	0x0e08
        /*0028*/ 	.byte	0x00, 0xf0, 0x21, 0x00


	//----- nvinfo : EIATTR_KPARAM_INFO
	.align		4
.L_67:
        /*002c*/ 	.byte	0x04, 0x17
        /*002e*/ 	.short	(.L_69 - .L_68)
.L_68:
        /*0030*/ 	.word	0x00000000
        /*0034*/ 	.short	0x0008
        /*0036*/ 	.short	0x0e00
        /*0038*/ 	.byte	0x00, 0xf0, 0x21, 0x00


	//----- nvinfo : EIATTR_KPARAM_INFO
	.align		4
.L_69:
        /*003c*/ 	.byte	0x04, 0x17
        /*003e*/ 	.short	(.L_71 - .L_70)
.L_70:
        /*0040*/ 	.word	0x00000000
        /*0044*/ 	.short	0x0007
        /*0046*/ 	.short	0x0df8
        /*0048*/ 	.byte	0x00, 0xf0, 0x05, 0x00


	//----- nvinfo : EIATTR_KPARAM_INFO
	.align		4
.L_71:
        /*004c*/ 	.byte	0x04, 0x17
        /*004e*/ 	.short	(.L_73 - .L_72)
.L_72:
        /*0050*/ 	.word	0x00000000
        /*0054*/ 	.short	0x0006
        /*0056*/ 	.short	0x0df0
        /*0058*/ 	.byte	0x00, 0xf0, 0x21, 0x00


	//----- nvinfo : EIATTR_KPARAM_INFO
	.align		4
.L_73:
        /*005c*/ 	.byte	0x04, 0x17
        /*005e*/ 	.short	(.L_75 - .L_74)
.L_74:
        /*0060*/ 	.word	0x00000000
        /*0064*/ 	.short	0x0005
        /*0066*/ 	.short	0x0de8
        /*0068*/ 	.byte	0x00, 0xf0, 0x21, 0x00


	//----- nvinfo : EIATTR_KPARAM_INFO
	.align		4
.L_75:
        /*006c*/ 	.byte	0x04, 0x17
        /*006e*/ 	.short	(.L_77 - .L_76)
.L_76:
        /*0070*/ 	.word	0x00000000
        /*0074*/ 	.short	0x0004
        /*0076*/ 	.short	0x0de0
        /*0078*/ 	.byte	0x00, 0xf0, 0x21, 0x00


	//----- nvinfo : EIATTR_KPARAM_INFO
	.align		4
.L_77:
        /*007c*/ 	.byte	0x04, 0x17
        /*007e*/ 	.short	(.L_79 - .L_78)
.L_78:
        /*0080*/ 	.word	0x00000000
        /*0084*/ 	.short	0x0003
        /*0086*/ 	.short	0x0dd8
        /*0088*/ 	.byte	0x00, 0xf0, 0x21, 0x00


	//----- nvinfo : EIATTR_KPARAM_INFO
	.align		4
.L_79:
        /*008c*/ 	.byte	0x04, 0x17
        /*008e*/ 	.short	(.L_81 - .L_80)
.L_80:
        /*0090*/ 	.word	0x00000000
        /*0094*/ 	.short	0x0002
        /*0096*/ 	.short	0x0dd0
        /*0098*/ 	.byte	0x00, 0xf0, 0x21, 0x00


	//----- nvinfo : EIATTR_KPARAM_INFO
	.align		4
.L_81:
        /*009c*/ 	.byte	0x04, 0x17
        /*009e*/ 	.short	(.L_83 - .L_82)
.L_82:
        /*00a0*/ 	.word	0x00000000
        /*00a4*/ 	.short	0x0001
        /*00a6*/ 	.short	0x0dc8
        /*00a8*/ 	.byte	0x00, 0xf0, 0x05, 0x00


	//----- nvinfo : EIATTR_KPARAM_INFO
	.align		4
.L_83:
        /*00ac*/ 	.byte	0x04, 0x17
        /*00ae*/ 	.short	(.L_85 - .L_84)
.L_84:
        /*00b0*/ 	.word	0x00000000
        /*00b4*/ 	.short	0x0000
        /*00b6*/ 	.short	0x0000
        /*00b8*/ 	.byte	0x00, 0xf0, 0x21, 0x37


	//----- nvinfo : EIATTR_MAXREG_COUNT
	.align		4
.L_85:
        /*00bc*/ 	.byte	0x03, 0x1b
        /*00be*/ 	.short	0x0080


	//----- nvinfo : EIATTR_MERCURY_ISA_VERSION
	.align		4
        /*00c0*/ 	.byte	0x03, 0x5f
        /*00c2*/ 	.short	0x0000


	//----- nvinfo : EIATTR_EXIT_INSTR_OFFSETS
	.align		4
        /*00c4*/ 	.byte	0x04, 0x1c
        /*00c6*/ 	.short	(.L_87 - .L_86)


	//   ....[0]....
.L_86:
        /*00c8*/ 	.word	0x000000b0


	//   ....[1]....
        /*00cc*/ 	.word	0x000004c0


	//   ....[2]....
        /*00d0*/ 	.word	0x00003b70


	//   ....[3]....
        /*00d4*/ 	.word	0x00003bd0


	//   ....[4]....
        /*00d8*/ 	.word	0x00006830


	//----- nvinfo : EIATTR_MAX_THREADS
	.align		4
.L_87:
        /*00dc*/ 	.byte	0x04, 0x05
        /*00de*/ 	.short	(.L_89 - .L_88)
.L_88:
        /*00e0*/ 	.word	0x00000200
        /*00e4*/ 	.word	0x00000001
        /*00e8*/ 	.word	0x00000001


	//----- nvinfo : EIATTR_CRS_STACK_SIZE
	.align		4
.L_89:
        /*00ec*/ 	.byte	0x04, 0x1e
        /*00ee*/ 	.short	(.L_91 - .L_90)
.L_90:
        /*00f0*/ 	.word	0x00000000
.L_91:


//--------------------- .nv.info._ZN2at6native54_GLOBAL__N__3d75cb98_21_fused_adagrad_impl_cu_7510a93525multi_tensor_apply_kernelINS1_32FusedOptimizerTensorListMetadataILi3EEENS1_23FusedAdagradMathFunctorIN3c104HalfEEEJPKfddddbSA_SA_EEEvT_T0_DpT1_ --------------------------
	.section	.nv.info._ZN2at6native54_GLOBAL__N__3d75cb98_21_fused_adagrad_impl_cu_7510a93525multi_tensor_apply_kernelINS1_32FusedOptimizerTensorListMetadataILi3EEENS1_23FusedAdagradMathFunctorIN3c104HalfEEEJPKfddddbSA_SA_EEEvT_T0_DpT1_,"",@"SHT_CUDA_INFO"
	.sectionflags	@""
	.align	4


	//----- nvinfo : EIATTR_CUDA_API_VERSION
	.align		4
        /*0000*/ 	.byte	0x04, 0x37
        /*0002*/ 	.short	(.L_93 - .L_92)
.L_92:
        /*0004*/ 	.word	0x00000082


	//----- nvinfo : EIATTR_SW2861232_WAR
	.align		4
.L_93:
        /*0008*/ 	.byte	0x01, 0x35
	.zero		2


	//----- nvinfo : EIATTR_PARAM_CBANK
	.align		4
        /*000c*/ 	.byte	0x04, 0x0a
        /*000e*/ 	.short	(.L_95 - .L_94)
	.align		4
.L_94:
        /*0010*/ 	.word	index@(.nv.constant0._ZN2at6native54_GLOBAL__N__3d75cb98_21_fused_adagrad_impl_cu_7510a93525multi_tensor_apply_kernelINS1_32FusedOptimizerTensorListMetadataILi3EEENS1_23FusedAdagradMathFunctorIN3c104HalfEEEJPKfddddbSA_SA_EEEvT_T0_DpT1_)
        /*0014*/ 	.short	0x0160
        /*0016*/ 	.short	0x0e10


	//----- nvinfo : EIATTR_CBANK_PARAM_SIZE
	.align		4
.L_95:
        /*0018*/ 	.byte	0x03, 0x19
        /*001a*/ 	.short	0x0e10


	//----- nvinfo : EIATTR_KPARAM_INFO
	.align		4
        /*001c*/ 	.byte	0x04, 0x17
        /*001e*/ 	.short	(.L_97 - .L_96)
.L_96:
        /*0020*/ 	.word	0x00000000
        /*0024*/ 	.short	0x0009
        /*0026*/ 	.short	0x0e08
        /*0028*/ 	.byte	0x00, 0xf0, 0x21, 0x00


	//----- nvinfo : EIATTR_KPARAM_INFO
	.align		4
.L_97:
        /*002c*/ 	.byte	0x04, 0x17
        /*002e*/ 	.short	(.L_99 - .L_98)
.L_98:
        /*0030*/ 	.word	0x00000000
        /*0034*/ 	.short	0x0008
        /*0036*/ 	.short	0x0e00
        /*0038*/ 	.byte	0x00, 0xf0, 0x21, 0x00


	//----- nvinfo : EIATTR_KPARAM_INFO
	.align		4
.L_99:
        /*003c*/ 	.byte	0x04, 0x17
        /*003e*/ 	.short	(.L_101 - .L_100)
.L_100:
        /*0040*/ 	.word	0x00000000
        /*0044*/ 	.short	0x0007
        /*0046*/ 	.short	0x0df8
        /*0048*/ 	.byte	0x00, 0xf0, 0x05, 0x00


	//----- nvinfo : EIATTR_KPARAM_INFO
	.align		4
.L_101:
        /*004c*/ 	.byte	0x04, 0x17
        /*004e*/ 	.short	(.L_103 - .L_102)
.L_102:
        /*0050*/ 	.word	0x00000000
        /*0054*/ 	.short	0x0006
        /*0056*/ 	.short	0x0df0
        /*0058*/ 	.byte	0x00, 0xf0, 0x21, 0x00


	//----- nvinfo : EIATTR_KPARAM_INFO
	.align		4
.L_103:
        /*005c*/ 	.byte	0x04, 0x17
        /*005e*/ 	.short	(.L_105 - .L_104)
.L_104:
        /*0060*/ 	.word	0x00000000
        /*0064*/ 	.short	0x0005
        /*0066*/ 	.short	0x0de8
        /*0068*/ 	.byte	0x00, 0xf0, 0x21, 0x00


	//----- nvinfo : EIATTR_KPARAM_INFO
	.align		4
.L_105:
        /*006c*/ 	.byte	0x04, 0x17
        /*006e*/ 	.short	(.L_107 - .L_106)
.L_106:
        /*0070*/ 	.word	0x00000000
        /*0074*/ 	.short	0x0004
        /*0076*/ 	.short	0x0de0
        /*0078*/ 	.byte	0x00, 0xf0, 0x21, 0x00


	//----- nvinfo : EIATTR_KPARAM_INFO
	.align		4
.L_107:
        /*007c*/ 	.byte	0x04, 0x17
        /*007e*/ 	.short	(.L_109 - .L_108)
.L_108:
        /*0080*/ 	.word	0x00000000
        /*0084*/ 	.short	0x0003
        /*0086*/ 	.short	0x0dd8
        /*0088*/ 	.byte	0x00, 0xf0, 0x21, 0x00


	//----- nvinfo : EIATTR_KPARAM_INFO
	.align		4
.L_109:
        /*008c*/ 	.byte	0x04, 0x17
        /*008e*/ 	.short	(.L_111 - .L_110)
.L_110:
        /*0090*/ 	.word	0x00000000
        /*0094*/ 	.short	0x0002
        /*0096*/ 	.short	0x0dd0
        /*0098*/ 	.byte	0x00, 0xf0, 0x21, 0x00


	//----- nvinfo : EIATTR_KPARAM_INFO
	.align		4
.L_111:
        /*009c*/ 	.byte	0x04, 0x17
        /*009e*/ 	.short	(.L_113 - .L_112)
.L_112:
        /*00a0*/ 	.word	0x00000000
        /*00a4*/ 	.short	0x0001
        /*00a6*/ 	.short	0x0dc8
        /*00a8*/ 	.byte	0x00, 0xf0, 0x05, 0x00


	//----- nvinfo : EIATTR_KPARAM_INFO
	.align		4
.L_113:
        /*00ac*/ 	.byte	0x04, 0x17
        /*00ae*/ 	.short	(.L_115 - .L_114)
.L_114:
        /*00b0*/ 	.word	0x00000000
        /*00b4*/ 	.short	0x0000
        /*00b6*/ 	.short	0x0000
        /*00b8*/ 	.byte	0x00, 0xf0, 0x21, 0x37


	//----- nvinfo : EIATTR_MAXREG_COUNT
	.align		4
.L_115:
        /*00bc*/ 	.byte	0x03, 0x1b
        /*00be*/ 	.short	0x0080


	//----- nvinfo : EIATTR_MERCURY_ISA_VERSION
	.align		4
        /*00c0*/ 	.byte	0x03, 0x5f
        /*00c2*/ 	.short	0x0000


	//----- nvinfo : EIATTR_EXIT_INSTR_OFFSETS
	.align		4
        /*00c4*/ 	.byte	0x04, 0x1c
        /*00c6*/ 	.short	(.L_117 - .L_116)


	//   ....[0]....
.L_116:
        /*00c8*/ 	.word	0x000000b0


	//   ....[1]....
        /*00cc*/ 	.word	0x000004c0


	//   ....[2]....
        /*00d0*/ 	.word	0x00003c30


	//   ....[3]....
        /*00d4*/ 	.word	0x00003c90


	//   ....[4]....
        /*00d8*/ 	.word	0x00006af0


	//----- nvinfo : EIATTR_MAX_THREADS
	.align		4
.L_117:
        /*00dc*/ 	.byte	0x04, 0x05
        /*00de*/ 	.short	(.L_119 - .L_118)
.L_118:
        /*00e0*/ 	.word	0x00000200
        /*00e4*/ 	.word	0x00000001
        /*00e8*/ 	.word	0x00000001


	//----- nvinfo : EIATTR_CRS_STACK_SIZE
	.align		4
.L_119:
        /*00ec*/ 	.byte	0x04, 0x1e
        /*00ee*/ 	.short	(.L_121 - .L_120)
.L_120:
        /*00f0*/ 	.word	0x00000000
.L_121:


//--------------------- .nv.info._ZN2at6native54_GLOBAL__N__3d75cb98_21_fused_adagrad_impl_cu_7510a93525multi_tensor_apply_kernelINS1_32FusedOptimizerTensorListMetadataILi3EEENS1_23FusedAdagradMathFunctorIfEEJPKfddddbS8_S8_EEEvT_T0_DpT1_ --------------------------
	.section	.nv.info._ZN2at6native54_GLOBAL__N__3d75cb98_21_fused_adagrad_impl_cu_7510a93525multi_tensor_apply_kernelINS1_32FusedOptimizerTensorListMetadataILi3EEENS1_23FusedAdagradMathFunctorIfEEJPKfddddbS8_S8_EEEvT_T0_DpT1_,"",@"SHT_CUDA_INFO"
	.sectionflags	@""
	.align	4


	//----- nvinfo : EIATTR_CUDA_API_VERSION
	.align		4
        /*0000*/ 	.byte	0x04, 0x37
        /*0002*/ 	.short	(.L_123 - .L_122)
.L_122:
        /*0004*/ 	.word	0x00000082


	//----- nvinfo : EIATTR_SW2861232_WAR
	.align		4
.L_123:
        /*0008*/ 	.byte	0x01, 0x35
	.zero		2


	//----- nvinfo : EIATTR_PARAM_CBANK
	.align		4
        /*000c*/ 	.byte	0x04, 0x0a
        /*000e*/ 	.short	(.L_125 - .L_124)
	.align		4
.L_124:
        /*0010*/ 	.word	index@(.nv.constant0._ZN2at6native54_GLOBAL__N__3d75cb98_21_fused_adagrad_impl_cu_7510a93525multi_tensor_apply_kernelINS1_32FusedOptimizerTensorListMetadataILi3EEENS1_23FusedAdagradMathFunctorIfEEJPKfddddbS8_S8_EEEvT_T0_DpT1_)
        /*0014*/ 	.short	0x0160
        /*0016*/ 	.short	0x0e10


	//----- nvinfo : EIATTR_CBANK_PARAM_SIZE
	.align		4
.L_125:
        /*0018*/ 	.byte	0x03, 0x19
        /*001a*/ 	.short	0x0e10


	//----- nvinfo : EIATTR_KPARAM_INFO
	.align		4
        /*001c*/ 	.byte	0x04, 0x17
        /*001e*/ 	.short	(.L_127 - .L_126)
.L_126:
        /*0020*/ 	.word	0x00000000
        /*0024*/ 	.short	0x0009
        /*0026*/ 	.short	0x0e08
        /*0028*/ 	.byte	0x00, 0xf0, 0x21, 0x00


	//----- nvinfo : EIATTR_KPARAM_INFO
	.align		4
.L_127:
        /*002c*/ 	.byte	0x04, 0x17
        /*002e*/ 	.short	(.L_129 - .L_128)
.L_128:
        /*0030*/ 	.word	0x00000000
        /*0034*/ 	.short	0x0008
        /*0036*/ 	.short	0x0e00
        /*0038*/ 	.byte	0x00, 0xf0, 0x21, 0x00


	//----- nvinfo : EIATTR_KPARAM_INFO
	.align		4
.L_129:
        /*003c*/ 	.byte	0x04, 0x17
        /*003e*/ 	.short	(.L_131 - .L_130)
.L_130:
        /*0040*/ 	.word	0x00000000
        /*0044*/ 	.short	0x0007
        /*0046*/ 	.short	0x0df8
        /*0048*/ 	.byte	0x00, 0xf0, 0x05, 0x00


	//----- nvinfo : EIATTR_KPARAM_INFO
	.align		4
.L_131:
        /*004c*/ 	.byte	0x04, 0x17
        /*004e*/ 	.short	(.L_133 - .L_132)
.L_132:
        /*0050*/ 	.word	0x00000000
        /*0054*/ 	.short	0x0006
        /*0056*/ 	.short	0x0df0
        /*0058*/ 	.byte	0x00, 0xf0, 0x21, 0x00


	//----- nvinfo : EIATTR_KPARAM_INFO
	.align		4
.L_133:
        /*005c*/ 	.byte	0x04, 0x17
        /*005e*/ 	.short	(.L_135 - .L_134)
.L_134:
        /*0060*/ 	.word	0x00000000
        /*0064*/ 	.short	0x0005
        /*0066*/ 	.short	0x0de8
        /*0068*/ 	.byte	0x00, 0xf0, 0x21, 0x00


	//----- nvinfo : EIATTR_KPARAM_INFO
	.align		4
.L_135:
        /*006c*/ 	.byte	0x04, 0x17
        /*006e*/ 	.short	(.L_137 - .L_136)
.L_136:
        /*0070*/ 	.word	0x00000000
        /*0074*/ 	.short	0x0004
        /*0076*/ 	.short	0x0de0
        /*0078*/ 	.byte	0x00, 0xf0, 0x21, 0x00


	//----- nvinfo : EIATTR_KPARAM_INFO
	.align		4
.L_137:
        /*007c*/ 	.byte	0x04, 0x17
        /*007e*/ 	.short	(.L_139 - .L_138)
.L_138:
        /*0080*/ 	.word	0x00000000
        /*0084*/ 	.short	0x0003
        /*0086*/ 	.short	0x0dd8
        /*0088*/ 	.byte	0x00, 0xf0, 0x21, 0x00


	//----- nvinfo : EIATTR_KPARAM_INFO
	.align		4
.L_139:
        /*008c*/ 	.byte	0x04, 0x17
        /*008e*/ 	.short	(.L_141 - .L_140)
.L_140:
        /*0090*/ 	.word	0x00000000
        /*0094*/ 	.short	0x0002
        /*0096*/ 	.short	0x0dd0
        /*0098*/ 	.byte	0x00, 0xf0, 0x21, 0x00


	//----- nvinfo : EIATTR_KPARAM_INFO
	.align		4
.L_141:
        /*009c*/ 	.byte	0x04, 0x17
        /*009e*/ 	.short	(.L_143 - .L_142)
.L_142:
        /*00a0*/ 	.word	0x00000000
        /*00a4*/ 	.short	0x0001
        /*00a6*/ 	.short	0x0dc8
        /*00a8*/ 	.byte	0x00, 0xf0, 0x05, 0x00


	//----- nvinfo : EIATTR_KPARAM_INFO
	.align		4
.L_143:
        /*00ac*/ 	.byte	0x04, 0x17
        /*00ae*/ 	.short	(.L_145 - .L_144)
.L_144:
        /*00b0*/ 	.word	0x00000000
        /*00b4*/ 	.short	0x0000
        /*00b6*/ 	.short	0x0000
        /*00b8*/ 	.byte	0x00, 0xf0, 0x21, 0x37


	//----- nvinfo : EIATTR_MAXREG_COUNT
	.align		4
.L_145:
        /*00bc*/ 	.byte	0x03, 0x1b
        /*00be*/ 	.short	0x0080


	//----- nvinfo : EIATTR_MERCURY_ISA_VERSION
	.align		4
        /*00c0*/ 	.byte	0x03, 0x5f
        /*00c2*/ 	.short	0x0000


	//----- nvinfo : EIATTR_EXIT_INSTR_OFFSETS
	.align		4
        /*00c4*/ 	.byte	0x04, 0x1c
        /*00c6*/ 	.short	(.L_147 - .L_146)


	//   ....[0]....
.L_146:
        /*00c8*/ 	.word	0x000000b0


	//   ....[1]....
        /*00cc*/ 	.word	0x00000490


	//   ....[2]....
        /*00d0*/ 	.word	0x00003780


	//   ....[3]....
        /*00d4*/ 	.word	0x000037e0


	//   ....[4]....
        /*00d8*/ 	.word	0x00006120


	//----- nvinfo : EIATTR_MAX_THREADS
	.align		4
.L_147:
        /*00dc*/ 	.byte	0x04, 0x05
        /*00de*/ 	.short	(.L_149 - .L_148)
.L_148:
        /*00e0*/ 	.word	0x00000200
        /*00e4*/ 	.word	0x00000001
        /*00e8*/ 	.word	0x00000001


	//----- nvinfo : EIATTR_CRS_STACK_SIZE
	.align		4
.L_149:
        /*00ec*/ 	.byte	0x04, 0x1e
        /*00ee*/ 	.short	(.L_151 - .L_150)
.L_150:
        /*00f0*/ 	.word	0x00000000
.L_151:


//--------------------- .nv.info._ZN2at6native54_GLOBAL__N__3d75cb98_21_fused_adagrad_impl_cu_7510a93525multi_tensor_apply_kernelINS1_32FusedOptimizerTensorListMetadataILi3EEENS1_23FusedAdagradMathFunctorIdEEJPKfddddbS8_S8_EEEvT_T0_DpT1_ --------------------------
	.section	.nv.info._ZN2at6native54_GLOBAL__N__3d75cb98_21_fused_adagrad_impl_cu_7510a93525multi_tensor_apply_kernelINS1_32FusedOptimizerTensorListMetadataILi3EEENS1_23FusedAdagradMathFunctorIdEEJPKfddddbS8_S8_EEEvT_T0_DpT1_,"",@"SHT_CUDA_INFO"
	.sectionflags	@""
	.align	4


	//----- nvinfo : EIATTR_CUDA_API_VERSION
	.align		4
        /*0000*/ 	.byte	0x04, 0x37
        /*0002*/ 	.short	(.L_153 - .L_152)
.L_152:
        /*0004*/ 	.word	0x00000082


	//----- nvinfo : EIATTR_SW2861232_WAR
	.align		4
.L_153:
        /*0008*/ 	.byte	0x01, 0x35
	.zero		2


	//----- nvinfo : EIATTR_PARAM_CBANK
	.align		4
        /*000c*/ 	.byte	0x04, 0x0a
        /*000e*/ 	.short	(.L_155 - .L_154)
	.align		4
.L_154:
        /*0010*/ 	.word	index@(.nv.constant0._ZN2at6native54_GLOBAL__N__3d75cb98_21_fused_adagrad_impl_cu_7510a93525multi_tensor_apply_kernelINS1_32FusedOptimizerTensorListMetadataILi3EEENS1_23FusedAdagradMathFunctorIdEEJPKfddddbS8_S8_EEEvT_T0_DpT1_)
        /*0014*/ 	.short	0x0160
        /*0016*/ 	.short	0x0e10


	//----- nvinfo : EIATTR_CBANK_PARAM_SIZE
	.align		4
.L_155:
        /*0018*/ 	.byte	0x03, 0x19
        /*001a*/ 	.short	0x0e10


	//----- nvinfo : EIATTR_KPARAM_INFO
	.align		4
        /*001c*/ 	.byte	0x04, 0x17
        /*001e*/ 	.short	(.L_157 - .L_156)
.L_156:
        /*0020*/ 	.word	0x00000000
        /*0024*/ 	.short	0x0009
        /*0026*/ 	.short	0x0e08
        /*0028*/ 	.byte	0x00, 0xf0, 0x21, 0x00


	//----- nvinfo : EIATTR_KPARAM_INFO
	.align		4
.L_157:
        /*002c*/ 	.byte	0x04, 0x17
        /*002e*/ 	.short	(.L_159 - .L_158)
.L_158:
        /*0030*/ 	.word	0x00000000
        /*0034*/ 	.short	0x0008
        /*0036*/ 	.short	0x0e00
        /*0038*/ 	.byte	0x00, 0xf0, 0x21, 0x00


	//----- nvinfo : EIATTR_KPARAM_INFO
	.align		4
.L_159:
        /*003c*/ 	.byte	0x04, 0x17
        /*003e*/ 	.short	(.L_161 - .L_160)
.L_160:
        /*0040*/ 	.word	0x00000000
        /*0044*/ 	.short	0x0007
        /*0046*/ 	.short	0x0df8
        /*0048*/ 	.byte	0x00, 0xf0, 0x05, 0x00


	//----- nvinfo : EIATTR_KPARAM_INFO
	.align		4
.L_161:
        /*004c*/ 	.byte	0x04, 0x17
        /*004e*/ 	.short	(.L_163 - .L_162)
.L_162:
        /*0050*/ 	.word	0x00000000
        /*0054*/ 	.short	0x0006
        /*0056*/ 	.short	0x0df0
        /*0058*/ 	.byte	0x00, 0xf0, 0x21, 0x00


	//----- nvinfo : EIATTR_KPARAM_INFO
	.align		4
.L_163:
        /*005c*/ 	.byte	0x04, 0x17
        /*005e*/ 	.short	(.L_165 - .L_164)
.L_164:
        /*0060*/ 	.word	0x00000000
        /*0064*/ 	.short	0x0005
        /*0066*/ 	.short	0x0de8
        /*0068*/ 	.byte	0x00, 0xf0, 0x21, 0x00


	//----- nvinfo : EIATTR_KPARAM_INFO
	.align		4
.L_165:
        /*006c*/ 	.byte	0x04, 0x17
        /*006e*/ 	.short	(.L_167 - .L_166)
.L_166:
        /*0070*/ 	.word	0x00000000
        /*0074*/ 	.short	0x0004
        /*0076*/ 	.short	0x0de0
        /*0078*/ 	.byte	0x00, 0xf0, 0x21, 0x00


	//----- nvinfo : EIATTR_KPARAM_INFO
	.align		4
.L_167:
        /*007c*/ 	.byte	0x04, 0x17
        /*007e*/ 	.short	(.L_169 - .L_168)
.L_168:
        /*0080*/ 	.word	0x00000000
        /*0084*/ 	.short	0x0003
        /*0086*/ 	.short	0x0dd8
        /*0088*/ 	.byte	0x00, 0xf0, 0x21, 0x00


	//----- nvinfo : EIATTR_KPARAM_INFO
	.align		4
.L_169:
        /*008c*/ 	.byte	0x04, 0x17
        /*008e*/ 	.short	(.L_171 - .L_170)
.L_170:
        /*0090*/ 	.word	0x00000000
        /*0094*/ 	.short	0x0002
        /*0096*/ 	.short	0x0dd0
        /*0098*/ 	.byte	0x00, 0xf0, 0x21, 0x00


	//----- nvinfo : EIATTR_KPARAM_INFO
	.align		4
.L_171:
        /*009c*/ 	.byte	0x04, 0x17
        /*009e*/ 	.short	(.L_173 - .L_172)
.L_172:
        /*00a0*/ 	.word	0x00000000
        /*00a4*/ 	.short	0x0001
        /*00a6*/ 	.short	0x0dc8
        /*00a8*/ 	.byte	0x00, 0xf0, 0x05, 0x00


	//----- nvinfo : EIATTR_KPARAM_INFO
	.align		4
.L_173:
        /*00ac*/ 	.byte	0x04, 0x17
        /*00ae*/ 	.short	(.L_175 - .L_174)
.L_174:
        /*00b0*/ 	.word	0x00000000
        /*00b4*/ 	.short	0x0000
        /*00b6*/ 	.short	0x0000
        /*00b8*/ 	.byte	0x00, 0xf0, 0x21, 0x37


	//----- nvinfo : EIATTR_MAXREG_COUNT
	.align		4
.L_175:
        /*00bc*/ 	.byte	0x03, 0x1b
        /*00be*/ 	.short	0x0080


	//----- nvinfo : EIATTR_MERCURY_ISA_VERSION
	.align		4
        /*00c0*/ 	.byte	0x03, 0x5f
        /*00c2*/ 	.short	0x0000


	//----- nvinfo : EIATTR_EXIT_INSTR_OFFSETS
	.align		4
        /*00c4*/ 	.byte	0x04, 0x1c
        /*00c6*/ 	.short	(.L_177 - .L_176)


	//   ....[0]....
.L_176:
        /*00c8*/ 	.word	0x000000b0


	//   ....[1]....
        /*00cc*/ 	.word	0x000004c0


	//   ....[2]....
        /*00d0*/ 	.word	0x00004300


	//   ....[3]....
        /*00d4*/ 	.word	0x00004360


	//   ....[4]....
        /*00d8*/ 	.word	0x00007790


	//----- nvinfo : EIATTR_MAX_THREADS
	.align		4
.L_177:
        /*00dc*/ 	.byte	0x04, 0x05
        /*00de*/ 	.short	(.L_179 - .L_178)
.L_178:
        /*00e0*/ 	.word	0x00000200
        /*00e4*/ 	.word	0x00000001
        /*00e8*/ 	.word	0x00000001


	//----- nvinfo : EIATTR_CRS_STACK_SIZE
	.align		4
.L_179:
        /*00ec*/ 	.byte	0x04, 0x1e
        /*00ee*/ 	.short	(.L_181 - .L_180)
.L_180:
        /*00f0*/ 	.word	0x00000000
.L_181:


//--------------------- .nv.callgraph             --------------------------
	.section	.nv.callgraph,"",@"SHT_CUDA_CALLGRAPH"
	.align	4
	.sectionentsize	8
	.align		4
        /*0000*/ 	.word	0x00000000
	.align		4
        /*0004*/ 	.word	0xffffffff
	.align		4
        /*0008*/ 	.word	0x00000000
	.align		4
        /*000c*/ 	.word	0xfffffffe
	.align		4
        /*0010*/ 	.word	0x00000000
	.align		4
        /*0014*/ 	.word	0xfffffffd
	.align		4
        /*0018*/ 	.word	0x00000000
	.align		4
        /*001c*/ 	.word	0xfffffffc


//--------------------- .nv.rel.action            --------------------------
	.section	.nv.rel.action,"",@"SHT_CUDA_RELOCINFO"
	.align	8
	.sectionentsize	8
        /*0000*/ 	.byte	0x73, 0x00, 0x00, 0x00, 0x00, 0x00, 0x00, 0x00, 0x00, 0x00, 0x00, 0x11, 0x25, 0x00, 0x05, 0x36


//--------------------- .nv.constant4             --------------------------
	.section	.nv.constant4,"a",@progbits
	.align	8
	.align		8
.nv.constant4:
        /*0000*/ 	.dword	_ZN52_INTERNAL_3d75cb98_21_fused_adagrad_impl_cu_7510a9354cuda3std3__45__cpo5beginE
	.align		8
        /*0008*/ 	.dword	_ZN52_INTERNAL_3d75cb98_21_fused_adagrad_impl_cu_7510a9354cuda3std3__45__cpo3endE
	.align		8
        /*0010*/ 	.dword	_ZN52_INTERNAL_3d75cb98_21_fused_adagrad_impl_cu_7510a9354cuda3std3__45__cpo6cbeginE
	.align		8
        /*0018*/ 	.dword	_ZN52_INTERNAL_3d75cb98_21_fused_adagrad_impl_cu_7510a9354cuda3std3__45__cpo4cendE
	.align		8
        /*0020*/ 	.dword	_ZN52_INTERNAL_3d75cb98_21_fused_adagrad_impl_cu_7510a9354cuda3std3__45__cpo6rbeginE
	.align		8
        /*0028*/ 	.dword	_ZN52_INTERNAL_3d75cb98_21_fused_adagrad_impl_cu_7510a9354cuda3std3__45__cpo4rendE
	.align		8
        /*0030*/ 	.dword	_ZN52_INTERNAL_3d75cb98_21_fused_adagrad_impl_cu_7510a9354cuda3std3__45__cpo7crbeginE
	.align		8
        /*0038*/ 	.dword	_ZN52_INTERNAL_3d75cb98_21_fused_adagrad_impl_cu_7510a9354cuda3std3__45__cpo5crendE
	.align		8
        /*0040*/ 	.dword	_ZN52_INTERNAL_3d75cb98_21_fused_adagrad_impl_cu_7510a9354cuda3std3__454_GLOBAL__N__3d75cb98_21_fused_adagrad_impl_cu_7510a9356ignoreE
	.align		8
        /*0048*/ 	.dword	_ZN52_INTERNAL_3d75cb98_21_fused_adagrad_impl_cu_7510a9354cuda3std3__419piecewise_constructE
	.align		8
        /*0050*/ 	.dword	_ZN52_INTERNAL_3d75cb98_21_fused_adagrad_impl_cu_7510a9354cuda3std3__48in_placeE
	.align		8
        /*0058*/ 	.dword	_ZN52_INTERNAL_3d75cb98_21_fused_adagrad_impl_cu_7510a9354cuda3std3__420unreachable_sentinelE
	.align		8
        /*0060*/ 	.dword	_ZN52_INTERNAL_3d75cb98_21_fused_adagrad_impl_cu_7510a9354cuda3std6ranges3__45__cpo4swapE
	.align		8
        /*0068*/ 	.dword	_ZN52_INTERNAL_3d75cb98_21_fused_adagrad_impl_cu_7510a9354cuda3std6ranges3__45__cpo9iter_moveE
	.align		8
        /*0070*/ 	.dword	_ZN52_INTERNAL_3d75cb98_21_fused_adagrad_impl_cu_7510a9354cuda3std6ranges3__45__cpo5beginE
	.align		8
        /*0078*/ 	.dword	_ZN52_INTERNAL_3d75cb98_21_fused_adagrad_impl_cu_7510a9354cuda3std6ranges3__45__cpo3endE
	.align		8
        /*0080*/ 	.dword	_ZN52_INTERNAL_3d75cb98_21_fused_adagrad_impl_cu_7510a9354cuda3std6ranges3__45__cpo6cbeginE
	.align		8
        /*0088*/ 	.dword	_ZN52_INTERNAL_3d75cb98_21_fused_adagrad_impl_cu_7510a9354cuda3std6ranges3__45__cpo4cendE
	.align		8
        /*0090*/ 	.dword	_ZN52_INTERNAL_3d75cb98_21_fused_adagrad_impl_cu_7510a9354cuda3std6ranges3__45__cpo7advanceE
	.align		8
        /*0098*/ 	.dword	_ZN52_INTERNAL_3d75cb98_21_fused_adagrad_impl_cu_7510a9354cuda3std6ranges3__45__cpo9iter_swapE
	.align		8
        /*00a0*/ 	.dword	_ZN52_INTERNAL_3d75cb98_21_fused_adagrad_impl_cu_7510a9354cuda3std6ranges3__45__cpo4nextE
	.align		8
        /*00a8*/ 	.dword	_ZN52_INTERNAL_3d75cb98_21_fused_adagrad_impl_cu_7510a9354cuda3std6ranges3__45__cpo4prevE
	.align		8
        /*00b0*/ 	.dword	_ZN52_INTERNAL_3d75cb98_21_fused_adagrad_impl_cu_7510a9354cuda3std6ranges3__45__cpo4dataE
	.align		8
        /*00b8*/ 	.dword	_ZN52_INTERNAL_3d75cb98_21_fused_adagrad_impl_cu_7510a9354cuda3std6ranges3__45__cpo5cdataE
	.align		8
        /*00c0*/ 	.dword	_ZN52_INTERNAL_3d75cb98_21_fused_adagrad_impl_cu_7510a9354cuda3std6ranges3__45__cpo4sizeE
	.align		8
        /*00c8*/ 	.dword	_ZN52_INTERNAL_3d75cb98_21_fused_adagrad_impl_cu_7510a9354cuda3std6ranges3__45__cpo5ssizeE
	.align		8
        /*00d0*/ 	.dword	_ZN52_INTERNAL_3d75cb98_21_fused_adagrad_impl_cu_7510a9354cuda3std6ranges3__45__cpo8distanceE
	.align		8
        /*00d8*/ 	.dword	_ZN52_INTERNAL_3d75cb98_21_fused_adagrad_impl_cu_7510a9356thrust23THRUST_300001_SM_800_NS6system6detail10sequential3seqE


//--------------------- .nv.constant2._ZN2at6native54_GLOBAL__N__3d75cb98_21_fused_adagrad_impl_cu_7510a93525multi_tensor_apply_kernelINS1_32FusedOptimizerTensorListMetadataILi3EEENS1_23FusedAdagradMathFunctorIN3c108BFloat16EEEJPKfddddbSA_SA_EEEvT_T0_DpT1_ --------------------------
	.section	.nv.constant2._ZN2at6native54_GLOBAL__N__3d75cb98_21_fused_adagrad_impl_cu_7510a93525multi_tensor_apply_kernelINS1_32FusedOptimizerTensorListMetadataILi3EEENS1_23FusedAdagradMathFunctorIN3c108BFloat16EEEJPKfddddbSA_SA_EEEvT_T0_DpT1_,"a",@progbits
	.sectionflags	@""
	.align	4
.nv.constant2._ZN2at6native54_GLOBAL__N__3d75cb98_21_fused_adagrad_impl_cu_7510a93525multi_tensor_apply_kernelINS1_32FusedOptimizerTensorListMetadataILi3EEENS1_23FusedAdagradMathFunctorIN3c108BFloat16EEEJPKfddddbSA_SA_EEEvT_T0_DpT1_:
        /*0000*/ 	.byte	0xc0, 0x08, 0x00, 0x00, 0x00, 0x00, 0x00, 0x00, 0x00, 0x00, 0x00, 0xf0, 0xff, 0xff, 0x0f, 0x38


//--------------------- .nv.constant0._ZN2at6native54_GLOBAL__N__3d75cb98_21_fused_adagrad_impl_cu_7510a93525multi_tensor_apply_kernelINS1_32FusedOptimizerTensorListMetadataILi3EEENS1_23FusedAdagradMathFunctorIN3c108BFloat16EEEJPKfddddbSA_SA_EEEvT_T0_DpT1_ --------------------------
	.section	.nv.constant0._ZN2at6native54_GLOBAL__N__3d75cb98_21_fused_adagrad_impl_cu_7510a93525multi_tensor_apply_kernelINS1_32FusedOptimizerTensorListMetadataILi3EEENS1_23FusedAdagradMathFunctorIN3c108BFloat16EEEJPKfddddbSA_SA_EEEvT_T0_DpT1_,"a",@progbits
	.sectionflags	@""
	.align	4
.nv.constant0._ZN2at6native54_GLOBAL__N__3d75cb98_21_fused_adagrad_impl_cu_7510a93525multi_tensor_apply_kernelINS1_32FusedOptimizerTensorListMetadataILi3EEENS1_23FusedAdagradMathFunctorIN3c108BFloat16EEEJPKfddddbSA_SA_EEEvT_T0_DpT1_:
	.zero		3952


//--------------------- .nv.constant2._ZN2at6native54_GLOBAL__N__3d75cb98_21_fused_adagrad_impl_cu_7510a93525multi_tensor_apply_kernelINS1_32FusedOptimizerTensorListMetadataILi3EEENS1_23FusedAdagradMathFunctorIN3c104HalfEEEJPKfddddbSA_SA_EEEvT_T0_DpT1_ --------------------------
	.section	.nv.constant2._ZN2at6native54_GLOBAL__N__3d75cb98_21_fused_adagrad_impl_cu_7510a93525multi_tensor_apply_kernelINS1_32FusedOptimizerTensorListMetadataILi3EEENS1_23FusedAdagradMathFunctorIN3c104HalfEEEJPKfddddbSA_SA_EEEvT_T0_DpT1_,"a",@progbits
	.sectionflags	@""
	.align	4
.nv.constant2._ZN2at6native54_GLOBAL__N__3d75cb98_21_fused_adagrad_impl_cu_7510a93525multi_tensor_apply_kernelINS1_32FusedOptimizerTensorListMetadataILi3EEENS1_23FusedAdagradMathFunctorIN3c104HalfEEEJPKfddddbSA_SA_EEEvT_T0_DpT1_:
        /*0000*/ 	.byte	0xc0, 0x08, 0x00, 0x00, 0x00, 0x00, 0x00, 0x00, 0x00, 0x00, 0x00, 0xf0, 0xff, 0xff, 0x0f, 0x38


//--------------------- .nv.constant0._ZN2at6native54_GLOBAL__N__3d75cb98_21_fused_adagrad_impl_cu_7510a93525multi_tensor_apply_kernelINS1_32FusedOptimizerTensorListMetadataILi3EEENS1_23FusedAdagradMathFunctorIN3c104HalfEEEJPKfddddbSA_SA_EEEvT_T0_DpT1_ --------------------------
	.section	.nv.constant0._ZN2at6native54_GLOBAL__N__3d75cb98_21_fused_adagrad_impl_cu_7510a93525multi_tensor_apply_kernelINS1_32FusedOptimizerTensorListMetadataILi3EEENS1_23FusedAdagradMathFunctorIN3c104HalfEEEJPKfddddbSA_SA_EEEvT_T0_DpT1_,"a",@progbits
	.sectionflags	@""
	.align	4
.nv.constant0._ZN2at6native54_GLOBAL__N__3d75cb98_21_fused_adagrad_impl_cu_7510a93525multi_tensor_apply_kernelINS1_32FusedOptimizerTensorListMetadataILi3EEENS1_23FusedAdagradMathFunctorIN3c104HalfEEEJPKfddddbSA_SA_EEEvT_T0_DpT1_:
	.zero		3952


//--------------------- .nv.constant2._ZN2at6native54_GLOBAL__N__3d75cb98_21_fused_adagrad_impl_cu_7510a93525multi_tensor_apply_kernelINS1_32FusedOptimizerTensorListMetadataILi3EEENS1_23FusedAdagradMathFunctorIfEEJPKfddddbS8_S8_EEEvT_T0_DpT1_ --------------------------
	.section	.nv.constant2._ZN2at6native54_GLOBAL__N__3d75cb98_21_fused_adagrad_impl_cu_7510a93525multi_tensor_apply_kernelINS1_32FusedOptimizerTensorListMetadataILi3EEENS1_23FusedAdagradMathFunctorIfEEJPKfddddbS8_S8_EEEvT_T0_DpT1_,"a",@progbits
	.sectionflags	@""
	.align	4
.nv.constant2._ZN2at6native54_GLOBAL__N__3d75cb98_21_fused_adagrad_impl_cu_7510a93525multi_tensor_apply_kernelINS1_32FusedOptimizerTensorListMetadataILi3EEENS1_23FusedAdagradMathFunctorIfEEJPKfddddbS8_S8_EEEvT_T0_DpT1_:
        /*0000*/ 	.byte	0xc0, 0x08, 0x00, 0x00, 0x00, 0x00, 0x00, 0x00, 0x00, 0x00, 0x00, 0xf0, 0xff, 0xff, 0x0f, 0x38


//--------------------- .nv.constant0._ZN2at6native54_GLOBAL__N__3d75cb98_21_fused_adagrad_impl_cu_7510a93525multi_tensor_apply_kernelINS1_32FusedOptimizerTensorListMetadataILi3EEENS1_23FusedAdagradMathFunctorIfEEJPKfddddbS8_S8_EEEvT_T0_DpT1_ --------------------------
	.section	.nv.constant0._ZN2at6native54_GLOBAL__N__3d75cb98_21_fused_adagrad_impl_cu_7510a93525multi_tensor_apply_kernelINS1_32FusedOptimizerTensorListMetadataILi3EEENS1_23FusedAdagradMathFunctorIfEEJPKfddddbS8_S8_EEEvT_T0_DpT1_,"a",@progbits
	.sectionflags	@""
	.align	4
.nv.constant0._ZN2at6native54_GLOBAL__N__3d75cb98_21_fused_adagrad_impl_cu_7510a93525multi_tensor_apply_kernelINS1_32FusedOptimizerTensorListMetadataILi3EEENS1_23FusedAdagradMathFunctorIfEEJPKfddddbS8_S8_EEEvT_T0_DpT1_:
	.zero		3952


//--------------------- .nv.constant2._ZN2at6native54_GLOBAL__N__3d75cb98_21_fused_adagrad_impl_cu_7510a93525multi_tensor_apply_kernelINS1_32FusedOptimizerTensorListMetadataILi3EEENS1_23FusedAdagradMathFunctorIdEEJPKfddddbS8_S8_EEEvT_T0_DpT1_ --------------------------
	.section	.nv.constant2._ZN2at6native54_GLOBAL__N__3d75cb98_21_fused_adagrad_impl_cu_7510a93525multi_tensor_apply_kernelINS1_32FusedOptimizerTensorListMetadataILi3EEENS1_23FusedAdagradMathFunctorIdEEJPKfddddbS8_S8_EEEvT_T0_DpT1_,"a",@progbits
	.sectionflags	@""
	.align	4
.nv.constant2._ZN2at6native54_GLOBAL__N__3d75cb98_21_fused_adagrad_impl_cu_7510a93525multi_tensor_apply_kernelINS1_32FusedOptimizerTensorListMetadataILi3EEENS1_23FusedAdagradMathFunctorIdEEJPKfddddbS8_S8_EEEvT_T0_DpT1_:
        /*0000*/ 	.byte	0xc0, 0x08, 0x00, 0x00, 0x00, 0x00, 0x00, 0x00


//--------------------- .nv.constant0._ZN2at6native54_GLOBAL__N__3d75cb98_21_fused_adagrad_impl_cu_7510a93525multi_tensor_apply_kernelINS1_32FusedOptimizerTensorListMetadataILi3EEENS1_23FusedAdagradMathFunctorIdEEJPKfddddbS8_S8_EEEvT_T0_DpT1_ --------------------------
	.section	.nv.constant0._ZN2at6native54_GLOBAL__N__3d75cb98_21_fused_adagrad_impl_cu_7510a93525multi_tensor_apply_kernelINS1_32FusedOptimizerTensorListMetadataILi3EEENS1_23FusedAdagradMathFunctorIdEEJPKfddddbS8_S8_EEEvT_T0_DpT1_,"a",@progbits
	.sectionflags	@""
	.align	4
.nv.constant0._ZN2at6native54_GLOBAL__N__3d75cb98_21_fused_adagrad_impl_cu_7510a93525multi_tensor_apply_kernelINS1_32FusedOptimizerTensorListMetadataILi3EEENS1_23FusedAdagradMathFunctorIdEEJPKfddddbS8_S8_EEEvT_T0_DpT1_:
	.zero		3952


//--------------------- .text._ZN2at6native54_GLOBAL__N__3d75cb98_21_fused_adagrad_impl_cu_7510a93525multi_tensor_apply_kernelINS1_32FusedOptimizerTensorListMetadataILi3EEENS1_23FusedAdagradMathFunctorIN3c108BFloat16EEEJPKfddddbSA_SA_EEEvT_T0_DpT1_ --------------------------
	.section	.text._ZN2at6native54_GLOBAL__N__3d75cb98_21_fused_adagrad_impl_cu_7510a93525multi_tensor_apply_kernelINS1_32FusedOptimizerTensorListMetadataILi3EEENS1_23FusedAdagradMathFunctorIN3c108BFloat16EEEJPKfddddbSA_SA_EEEvT_T0_DpT1_,"ax",@progbits
	.sectioninfo	@"SHI_REGISTERS=63"
	.align	128
.text._ZN2at6native54_GLOBAL__N__3d75cb98_21_fused_adagrad_impl_cu_7510a93525multi_tensor_apply_kernelINS1_32FusedOptimizerTensorListMetadataILi3EEENS1_23FusedAdagradMathFunctorIN3c108BFloat16EEEJPKfddddbSA_SA_EEEvT_T0_DpT1_:
        .type           _ZN2at6native54_GLOBAL__N__3d75cb98_21_fused_adagrad_impl_cu_7510a93525multi_tensor_apply_kernelINS1_32FusedOptimizerTensorListMetadataILi3EEENS1_23FusedAdagradMathFunctorIN3c108BFloat16EEEJPKfddddbSA_SA_EEEvT_T0_DpT1_,@function
        .size           _ZN2at6native54_GLOBAL__N__3d75cb98_21_fused_adagrad_impl_cu_7510a93525multi_tensor_apply_kernelINS1_32FusedOptimizerTensorListMetadataILi3EEENS1_23FusedAdagradMathFunctorIN3c108BFloat16EEEJPKfddddbSA_SA_EEEvT_T0_DpT1_,(.L_x_386 - _ZN2at6native54_GLOBAL__N__3d75cb98_21_fused_adagrad_impl_cu_7510a93525multi_tensor_apply_kernelINS1_32FusedOptimizerTensorListMetadataILi3EEENS1_23FusedAdagradMathFunctorIN3c108BFloat16EEEJPKfddddbSA_SA_EEEvT_T0_DpT1_)
        .other          _ZN2at6native54_GLOBAL__N__3d75cb98_21_fused_adagrad_impl_cu_7510a93525multi_tensor_apply_kernelINS1_32FusedOptimizerTensorListMetadataILi3EEENS1_23FusedAdagradMathFunctorIN3c108BFloat16EEEJPKfddddbSA_SA_EEEvT_T0_DpT1_,@"STO_CUDA_ENTRY STV_DEFAULT"
_ZN2at6native54_GLOBAL__N__3d75cb98_21_fused_adagrad_impl_cu_7510a93525multi_tensor_apply_kernelINS1_32FusedOptimizerTensorListMetadataILi3EEENS1_23FusedAdagradMathFunctorIN3c108BFloat16EEEJPKfddddbSA_SA_EEEvT_T0_DpT1_:
[----:B------:R-:W-:Y:S02]  /*0000*/  IMAD.MOV.U32 R1, RZ, RZ, c[0x0][0x28] ;  /* 0x00000a00ff017624 */ /* 0x000fe400078e00ff */
[----:B------:R-:W0:Y:S01]  /*0010*/  S2UR UR5, SR_CTAID.X ;  /* 0x00000000000579c3 */ /* 0x000e220000002500 */
[----:B------:R-:W-:Y:S01]  /*0020*/  ISETP.NE.U32.AND P0, PT, RZ, c[0x0][0xf68], PT ;  /* 0x0003da00ff007a0c */ /* 0x000fe20003f05070 */
[----:B------:R-:W-:-:S03]  /*0030*/  ULDC.64 UR16, c[0x0][0x118] ;  /* 0x0000460000107ab9 */ /* 0x000fc60000000a00 */
[----:B------:R-:W-:Y:S01]  /*0040*/  ISETP.NE.AND.EX P0, PT, RZ, c[0x0][0xf6c], PT, P0 ;  /* 0x0003db00ff007a0c */ /* 0x000fe20003f05300 */
[----:B0-----:R-:W-:-:S12]  /*0050*/  ULDC.U8 UR4, c[0x0][UR5+0x8e0] ;  /* 0x0002380005047abb */ /* 0x001fd80008000000 */
[----:B------:R-:W-:Y:S05]  /*0060*/  @!P0 BRA `(.L_x_0) ;  /* 0x0000005000008947 */ /* 0x000fea0003800000 */
[----:B------:R-:W-:Y:S02]  /*0070*/  IMAD.MOV.U32 R2, RZ, RZ, c[0x0][0xf68] ;  /* 0x0003da00ff027624 */ /* 0x000fe400078e00ff */
[----:B------:R-:W-:-:S05]  /*0080*/  IMAD.MOV.U32 R3, RZ, RZ, c[0x0][0xf6c] ;  /* 0x0003db00ff037624 */ /* 0x000fca00078e00ff */
[----:B------:R-:W2:Y:S02]  /*0090*/  LDG.E R2, [R2.64] ;  /* 0x0000001002027981 */ /* 0x000ea4000c1e1900 */
[----:B--2---:R-:W-:-:S13]  /*00a0*/  FSETP.NEU.FTZ.AND P0, PT, R2, 1, PT ;  /* 0x3f8000000200780b */ /* 0x004fda0003f1d000 */
[----:B------:R-:W-:Y:S05]  /*00b0*/  @!P0 EXIT ;  /* 0x000000000000894d */ /* 0x000fea0003800000 */
.L_x_0:
[----:B------:R-:W-:-:S12]  /*00c0*/  USHF.L.U32 UR13, UR4, 0x3, URZ ;  /* 0x00000003040d7899 */ /* 0x000fd8000800063f */
[----:B------:R-:W-:Y:S02]  /*00d0*/  ULDC.64 UR6, c[0x0][UR13+0x760] ;  /* 0x0001d8000d067abb */ /* 0x000fe40008000a00 */
[----:B------:R-:W-:Y:S02]  /*00e0*/  IMAD.U32 R8, RZ, RZ, UR6 ;  /* 0x00000006ff087e24 */ /* 0x000fe4000f8e00ff */
[----:B------:R-:W-:-:S05]  /*00f0*/  IMAD.U32 R9, RZ, RZ, UR7 ;  /* 0x00000007ff097e24 */ /* 0x000fca000f8e00ff */
[----:B------:R-:W2:Y:S01]  /*0100*/  LDG.E R8, [R8.64] ;  /* 0x0000001008087981 */ /* 0x000ea2000c1e1900 */
[----:B------:R-:W-:-:S04]  /*0110*/  ISETP.NE.U32.AND P0, PT, RZ, c[0x0][0xf30], PT ;  /* 0x0003cc00ff007a0c */ /* 0x000fc80003f05070 */
[----:B------:R-:W-:-:S13]  /*0120*/  ISETP.NE.AND.EX P0, PT, RZ, c[0x0][0xf34], PT, P0 ;  /* 0x0003cd00ff007a0c */ /* 0x000fda0003f05300 */
[----:B------:R-:W-:Y:S02]  /*0130*/  @P0 IMAD.MOV.U32 R4, RZ, RZ, c[0x0][0xf30] ;  /* 0x0003cc00ff040624 */ /* 0x000fe400078e00ff */
[----:B------:R-:W-:-:S05]  /*0140*/  @P0 IMAD.MOV.U32 R5, RZ, RZ, c[0x0][0xf34] ;  /* 0x0003cd00ff050624 */ /* 0x000fca00078e00ff */
[----:B------:R-:W3:Y:S01]  /*0150*/  @P0 LDG.E R4, [R4.64] ;  /* 0x0000001004040981 */ /* 0x000ee2000c1e1900 */
[----:B------:R-:W-:Y:S01]  /*0160*/  IMAD.MOV.U32 R26, RZ, RZ, c[0x0][0xf40] ;  /* 0x0003d000ff1a7624 */ /* 0x000fe200078e00ff */
[----:B------:R-:W-:Y:S01]  /*0170*/  UMOV UR4, 0x4 ;  /* 0x0000000400047882 */ /* 0x000fe20000000000 */
[----:B------:R-:W-:Y:S01]  /*0180*/  IMAD.MOV.U32 R27, RZ, RZ, c[0x0][0xf44] ;  /* 0x0003d100ff1b7624 */ /* 0x000fe200078e00ff */
[----:B------:R-:W-:Y:S01]  /*0190*/  ULDC UR6, c[0x2][0x0] ;  /* 0x0080000000067ab9 */ /* 0x000fe20000000800 */
[----:B------:R-:W-:Y:S01]  /*01a0*/  IMAD.MOV.U32 R6, RZ, RZ, 0x1 ;  /* 0x00000001ff067424 */ /* 0x000fe200078e00ff */
[----:B------:R-:W-:Y:S02]  /*01b0*/  UIMAD UR4, UR5, UR4, UR6 ;  /* 0x00000004050472a4 */ /* 0x000fe4000f8e0206 */
[----:B------:R-:W-:Y:S02]  /*01c0*/  ULDC.64 UR8, c[0x0][UR13+0x2e0] ;  /* 0x0000b8000d087abb */ /* 0x000fe40008000a00 */
[----:B------:R-:W-:-:S08]  /*01d0*/  ULDC.64 UR10, c[0x0][UR13+0x460] ;  /* 0x000118000d0a7abb */ /* 0x000fd00008000a00 */
[----:B------:R-:W-:Y:S02]  /*01e0*/  ULDC UR12, c[0x0][UR4+0x160] ;  /* 0x00005800040c7abb */ /* 0x000fe40008000800 */
[----:B------:R-:W-:Y:S02]  /*01f0*/  ULDC.64 UR4, c[0x0][UR13+0x160] ;  /* 0x000058000d047abb */ /* 0x000fe40008000a00 */
[----:B------:R-:W-:Y:S02]  /*0200*/  USHF.L.U32 UR14, UR12, 0x10, URZ ;  /* 0x000000100c0e7899 */ /* 0x000fe4000800063f */
[----:B------:R-:W-:Y:S02]  /*0210*/  UIMAD.WIDE UR6, UR12, 0x20000, UR4 ;  /* 0x000200000c0678a5 */ /* 0x000fe4000f8e0204 */
[----:B------:R-:W-:Y:S02]  /*0220*/  UIMAD.WIDE UR8, UR12, 0x20000, UR8 ;  /* 0x000200000c0878a5 */ /* 0x000fe4000f8e0208 */
[----:B------:R-:W-:-:S02]  /*0230*/  UIMAD.WIDE UR10, UR12, 0x20000, UR10 ;  /* 0x000200000c0a78a5 */ /* 0x000fc4000f8e020a */
[----:B------:R-:W-:Y:S02]  /*0240*/  USHF.R.S32.HI UR12, URZ, 0x1f, UR14 ;  /* 0x0000001f3f0c7899 */ /* 0x000fe4000801140e */
[----:B------:R-:W-:Y:S01]  /*0250*/  ULOP3.LUT UR15, UR10, UR8, UR6, 0xfe, !UPT ;  /* 0x000000080a0f7292 */ /* 0x000fe2000f8efe06 */
[----:B--2---:R-:W-:-:S04]  /*0260*/  FADD.FTZ R0, R8, -1 ;  /* 0xbf80000008007421 */ /* 0x004fc80000010000 */
[----:B------:R-:W-:-:S04]  /*0270*/  FMUL.FTZ R10, R0, 1 ;  /* 0x3f800000000a7820 */ /* 0x000fc80000410000 */
[----:B------:R-:W0:Y:S02]  /*0280*/  F2F.F64.F32 R2, R10 ;  /* 0x0000000a00027310 */ /* 0x000e240000201800 */
[----:B0-----:R-:W0:Y:S01]  /*0290*/  DFMA R26, R2, R26, 1 ;  /* 0x3ff00000021a742b */ /* 0x001e22000000001a */
[----:B---3--:R-:W-:-:S05]  /*02a0*/  @P0 FMUL.FTZ R0, R4, 1 ;  /* 0x3f80000004000820 */ /* 0x008fca0000410000 */
[----:B0-----:R-:W0:Y:S02]  /*02b0*/  MUFU.RCP64H R7, R27 ;  /* 0x0000001b00077308 */ /* 0x001e240000001800 */
[----:B0-----:R-:W0:-:S06]  /*02c0*/  DFMA R2, -R26, R6, 1 ;  /* 0x3ff000001a02742b */ /* 0x001e0c0000000106 */
[----:B0-----:R0:W1:Y:S02]  /*02d0*/  DFMA R8, R2, R2, R2 ;  /* 0x000000020208722b */ /* 0x0010640000000002 */
[----:B0-----:R-:W-:Y:S02]  /*02e0*/  IMAD.MOV.U32 R2, RZ, RZ, c[0x0][0xf38] ;  /* 0x0003ce00ff027624 */ /* 0x001fe400078e00ff */
[----:B------:R-:W-:Y:S02]  /*02f0*/  IMAD.MOV.U32 R3, RZ, RZ, c[0x0][0xf3c] ;  /* 0x0003cf00ff037624 */ /* 0x000fe400078e00ff */
[----:B-1----:R-:W0:-:S04]  /*0300*/  DFMA R8, R6, R8, R6 ;  /* 0x000000080608722b */ /* 0x002e080000000006 */
[----:B------:R-:W1:Y:S02]  /*0310*/  @P0 F2F.F64.F32 R2, R0 ;  /* 0x0000000000020310 */ /* 0x000e640000201800 */
[----:B0-----:R-:W0:-:S06]  /*0320*/  DFMA R4, -R26, R8, 1 ;  /* 0x3ff000001a04742b */ /* 0x001e0c0000000108 */
[----:B0-----:R-:W1:-:S06]  /*0330*/  DFMA R4, R8, R4, R8 ;  /* 0x000000040804722b */ /* 0x001e4c0000000008 */
[----:B-1----:R-:W0:Y:S01]  /*0340*/  DMUL R24, R4, R2 ;  /* 0x0000000204187228 */ /* 0x002e220000000000 */
[----:B------:R-:W-:-:S05]  /*0350*/  FSETP.GEU.AND P1, PT, |R3|, 6.5827683646048100446e-37, PT ;  /* 0x036000000300780b */ /* 0x000fca0003f2e200 */
[----:B0-----:R-:W0:-:S06]  /*0360*/  DFMA R6, -R26, R24, R2 ;  /* 0x000000181a06722b */ /* 0x001e0c0000000102 */
[----:B0-----:R-:W0:-:S10]  /*0370*/  DFMA R24, R4, R6, R24 ;  /* 0x000000060418722b */ /* 0x001e140000000018 */
[----:B0-----:R-:W-:-:S05]  /*0380*/  FFMA R0, RZ, R27, R25 ;  /* 0x0000001bff007223 */ /* 0x001fca0000000019 */
[----:B------:R-:W-:-:S13]  /*0390*/  FSETP.GT.AND P0, PT, |R0|, 1.469367938527859385e-39, PT ;  /* 0x001000000000780b */ /* 0x000fda0003f04200 */
[----:B------:R-:W-:Y:S05]  /*03a0*/  @P0 BRA P1, `(.L_x_1) ;  /* 0x0000006000000947 */ /* 0x000fea0000800000 */
[----:B------:R-:W-:Y:S01]  /*03b0*/  MOV R33, R2 ;  /* 0x0000000200217202 */ /* 0x000fe20000000f00 */
[----:B------:R-:W-:Y:S01]  /*03c0*/  IMAD.MOV.U32 R32, RZ, RZ, R3 ;  /* 0x000000ffff207224 */ /* 0x000fe200078e0003 */
[----:B------:R-:W-:Y:S02]  /*03d0*/  MOV R8, 0x3f0 ;  /* 0x000003f000087802 */ /* 0x000fe40000000f00 */
[----:B------:R-:W-:Y:S05]  /*03e0*/  CALL.REL.NOINC `($__internal_0_$__cuda_sm20_div_rn_f64_full) ;  /* 0x0000645000007944 */ /* 0x000fea0003c00000 */
[----:B------:R-:W-:Y:S02]  /*03f0*/  IMAD.MOV.U32 R24, RZ, RZ, R28 ;  /* 0x000000ffff187224 */ /* 0x000fe400078e001c */
[----:B------:R-:W-:Y:S02]  /*0400*/  IMAD.MOV.U32 R25, RZ, RZ, R29 ;  /* 0x000000ffff197224 */ /* 0x000fe400078e001d */
.L_x_1:
[----:B------:R-:W-:Y:S02]  /*0410*/  ULDC.64 UR4, c[0x0][UR13+0x5e0] ;  /* 0x000178000d047abb */ /* 0x000fe40008000a00 */
[----:B------:R-:W-:-:S04]  /*0420*/  UIADD3 UR14, UP1, -UR14, UR4, URZ ;  /* 0x000000040e0e7290 */ /* 0x000fc8000ff3e13f */
[----:B------:R-:W-:Y:S02]  /*0430*/  ULOP3.LUT UR4, UR14, 0x3, URZ, 0xc0, !UPT ;  /* 0x000000030e047892 */ /* 0x000fe4000f8ec03f */
[----:B------:R-:W-:Y:S02]  /*0440*/  UIADD3.X UR13, UR5, ~UR12, URZ, UP1, !UPT ;  /* 0x8000000c050d7290 */ /* 0x000fe40008ffe43f */
[----:B------:R-:W-:-:S04]  /*0450*/  ULOP3.LUT UP0, URZ, UR4, 0x7, UR15, 0xf8, !UPT ;  /* 0x00000007043f7892 */ /* 0x000fc8000f80f80f */
[----:B------:R-:W-:-:S06]  /*0460*/  ULOP3.LUT UP0, URZ, URZ, URZ, URZ, 0xfc, UP0 ;  /* 0x0000003f3f3f7292 */ /* 0x000fcc000800fc3f */
[----:B------:R-:W-:-:S13]  /*0470*/  PLOP3.LUT P0, PT, PT, PT, UP0, 0x80, 0x0 ;  /* 0x000000000000781c */ /* 0x000fda0003f0f008 */
[----:B------:R-:W-:Y:S05]  /*0480*/  @!P0 BRA `(.L_x_2) ;  /* 0x000036f000008947 */ /* 0x000fea0003800000 */
[----:B------:R-:W-:-:S04]  /*0490*/  UISETP.GE.U32.AND UP0, UPT, UR14, 0x1, UPT ;  /* 0x000000010e00788c */ /* 0x000fc8000bf06070 */
[----:B------:R-:W-:-:S06]  /*04a0*/  UISETP.GE.AND.EX UP0, UPT, UR13, URZ, UPT, UP0 ;  /* 0x0000003f0d00728c */ /* 0x000fcc000bf06300 */
[----:B------:R-:W-:-:S13]  /*04b0*/  PLOP3.LUT P0, PT, PT, PT, UP0, 0x80, 0x0 ;  /* 0x000000000000781c */ /* 0x000fda0003f0f008 */
[----:B------:R-:W-:Y:S05]  /*04c0*/  @!P0 EXIT ;  /* 0x000000000000894d */ /* 0x000fea0003800000 */
[----:B------:R-:W0:Y:S01]  /*04d0*/  S2R R60, SR_TID.X ;  /* 0x00000000003c7919 */ /* 0x000e220000002100 */
[----:B------:R-:W-:Y:S01]  /*04e0*/  IMAD.MOV.U32 R59, RZ, RZ, c[0x0][0x0] ;  /* 0x00000000ff3b7624 */ /* 0x000fe200078e00ff */
[----:B------:R-:W-:Y:S02]  /*04f0*/  UMOV UR4, URZ ;  /* 0x0000003f00047c82 */ /* 0x000fe40008000000 */
[----:B------:R-:W-:Y:S02]  /*0500*/  UMOV UR5, URZ ;  /* 0x0000003f00057c82 */ /* 0x000fe40008000000 */
.L_x_41:
[----:B0-----:R-:W-:Y:S02]  /*0510*/  IADD3 R7, P1, R60, UR4, RZ ;  /* 0x000000043c077c10 */ /* 0x001fe4000ff3e0ff */
[----:B------:R-:W-:Y:S02]  /*0520*/  PRMT R30, RZ, 0x7610, R30 ;  /* 0x00007610ff1e7816 */ /* 0x000fe4000000001e */
[C---:B------:R-:W-:Y:S01]  /*0530*/  ISETP.GE.U32.AND P0, PT, R7.reuse, 0x10000, PT ;  /* 0x000100000700780c */ /* 0x040fe20003f06070 */
[----:B------:R-:W-:Y:S01]  /*0540*/  IMAD.X R6, RZ, RZ, UR5, P1 ;  /* 0x00000005ff067e24 */ /* 0x000fe200088e06ff */
[----:B------:R-:W-:Y:S01]  /*0550*/  ISETP.LT.U32.AND P1, PT, R7, UR14, PT ;  /* 0x0000000e07007c0c */ /* 0x000fe2000bf21070 */
[----:B------:R-:W-:Y:S01]  /*0560*/  IMAD R46, R59, 0x3, RZ ;  /* 0x000000033b2e7824 */ /* 0x000fe200078e02ff */
[----:B------:R-:W-:-:S02]  /*0570*/  IADD3 R4, P2, R7, c[0x0][0x0], RZ ;  /* 0x0000000007047a10 */ /* 0x000fc40007f5e0ff */
[----:B------:R-:W-:Y:S02]  /*0580*/  ISETP.GE.U32.AND.EX P0, PT, R6, RZ, PT, P0 ;  /* 0x000000ff0600720c */ /* 0x000fe40003f06100 */
[-C--:B------:R-:W-:Y:S01]  /*0590*/  IADD3 R46, P3, R46, R7.reuse, RZ ;  /* 0x000000072e2e7210 */ /* 0x080fe20007f7e0ff */
[--C-:B------:R-:W-:Y:S01]  /*05a0*/  IMAD.X R5, RZ, RZ, R6.reuse, P2 ;  /* 0x000000ffff057224 */ /* 0x100fe200010e0606 */
[----:B------:R-:W-:Y:S02]  /*05b0*/  ISETP.LT.AND.EX P0, PT, R6, UR13, !P0, P1 ;  /* 0x0000000d06007c0c */ /* 0x000fe4000c701310 */
[----:B------:R-:W-:Y:S01]  /*05c0*/  LEA R50, P4, R59, R7, 0x1 ;  /* 0x000000073b327211 */ /* 0x000fe200078808ff */
[----:B------:R-:W-:Y:S01]  /*05d0*/  IMAD.X R15, RZ, RZ, R6, P3 ;  /* 0x000000ffff0f7224 */ /* 0x000fe200018e0606 */
[----:B------:R-:W-:-:S09]  /*05e0*/  ISETP.LT.U32.AND P2, PT, R4, UR14, PT ;  /* 0x0000000e04007c0c */ /* 0x000fd2000bf41070 */
[----:B------:R-:W-:-:S04]  /*05f0*/  @P0 LEA R2, P1, R7, UR6, 0x1 ;  /* 0x0000000607020c11 */ /* 0x000fc8000f8208ff */
[--C-:B------:R-:W-:Y:S02]  /*0600*/  @P0 LEA.HI.X R3, R7, UR7, R6.reuse, 0x1, P1 ;  /* 0x0000000707030c11 */ /* 0x100fe400088f0c06 */
[----:B------:R-:W-:Y:S01]  /*0610*/  ISETP.GE.U32.AND P1, PT, R4, 0x10000, PT ;  /* 0x000100000400780c */ /* 0x000fe20003f26070 */
[----:B------:R-:W-:Y:S01]  /*0620*/  IMAD.X R17, RZ, RZ, R6, P4 ;  /* 0x000000ffff117224 */ /* 0x000fe200020e0606 */
[C---:B------:R-:W-:Y:S01]  /*0630*/  ISETP.GE.U32.AND P4, PT, R46.reuse, 0x10000, PT ;  /* 0x000100002e00780c */ /* 0x040fe20003f86070 */
[----:B------:R0:W2:Y:S01]  /*0640*/  @P0 LDG.E.U16 R30, [R2.64] ;  /* 0x00000010021e0981 */ /* 0x0000a2000c1e1500 */
[C---:B------:R-:W-:Y:S02]  /*0650*/  ISETP.GE.U32.AND.EX P1, PT, R5.reuse, RZ, PT, P1 ;  /* 0x000000ff0500720c */ /* 0x040fe40003f26110 */
[----:B------:R-:W-:Y:S02]  /*0660*/  ISETP.LT.U32.AND P3, PT, R46, UR14, PT ;  /* 0x0000000e2e007c0c */ /* 0x000fe4000bf61070 */
[----:B------:R-:W-:-:S02]  /*0670*/  ISETP.LT.AND.EX P1, PT, R5, UR13, !P1, P2 ;  /* 0x0000000d05007c0c */ /* 0x000fc4000cf21320 */
[----:B------:R-:W-:Y:S02]  /*0680*/  @P0 LEA R8, P2, R7, UR8, 0x1 ;  /* 0x0000000807080c11 */ /* 0x000fe4000f8408ff */
[----:B------:R-:W-:Y:S02]  /*0690*/  ISETP.GE.U32.AND.EX P4, PT, R15, RZ, PT, P4 ;  /* 0x000000ff0f00720c */ /* 0x000fe40003f86140 */
[C---:B------:R-:W-:Y:S02]  /*06a0*/  ISETP.GE.U32.AND P6, PT, R50.reuse, 0x10000, PT ;  /* 0x000100003200780c */ /* 0x040fe40003fc6070 */
[----:B------:R-:W-:Y:S02]  /*06b0*/  @P0 LEA.HI.X R9, R7, UR9, R6, 0x1, P2 ;  /* 0x0000000907090c11 */ /* 0x000fe400090f0c06 */
[----:B------:R-:W-:Y:S02]  /*06c0*/  ISETP.LT.AND.EX P3, PT, R15, UR13, !P4, P3 ;  /* 0x0000000d0f007c0c */ /* 0x000fe4000e761330 */
[----:B------:R-:W-:-:S02]  /*06d0*/  ISETP.LT.U32.AND P2, PT, R50, UR14, PT ;  /* 0x0000000e32007c0c */ /* 0x000fc4000bf41070 */
[C---:B------:R-:W-:Y:S02]  /*06e0*/  ISETP.GE.U32.AND.EX P6, PT, R17.reuse, RZ, PT, P6 ;  /* 0x000000ff1100720c */ /* 0x040fe40003fc6160 */
[C---:B------:R-:W-:Y:S01]  /*06f0*/  SHF.L.U64.HI R5, R4.reuse, 0x1, R5 ;  /* 0x0000000104057819 */ /* 0x040fe20000010205 */
[----:B------:R-:W-:Y:S01]  /*0700*/  IMAD.SHL.U32 R4, R4, 0x2, RZ ;  /* 0x0000000204047824 */ /* 0x000fe200078e00ff */
[----:B------:R-:W-:Y:S02]  /*0710*/  ISETP.LT.AND.EX P2, PT, R17, UR13, !P6, P2 ;  /* 0x0000000d11007c0c */ /* 0x000fe4000f741320 */
[C---:B------:R-:W-:Y:S01]  /*0720*/  SHF.L.U64.HI R48, R46.reuse, 0x1, R15 ;  /* 0x000000012e307819 */ /* 0x040fe2000001020f */
[----:B------:R-:W-:Y:S01]  /*0730*/  IMAD.SHL.U32 R46, R46, 0x2, RZ ;  /* 0x000000022e2e7824 */ /* 0x000fe200078e00ff */
[C---:B------:R-:W-:Y:S02]  /*0740*/  @P0 LEA R10, P5, R7.reuse, UR10, 0x1 ;  /* 0x0000000a070a0c11 */ /* 0x040fe4000f8a08ff */
[C---:B------:R-:W-:Y:S01]  /*0750*/  SHF.L.U64.HI R54, R50.reuse, 0x1, R17 ;  /* 0x0000000132367819 */ /* 0x040fe20000010211 */
[----:B------:R-:W-:Y:S01]  /*0760*/  IMAD.SHL.U32 R50, R50, 0x2, RZ ;  /* 0x0000000232327824 */ /* 0x000fe200078e00ff */
[----:B------:R-:W-:-:S02]  /*0770*/  @P0 LEA.HI.X R11, R7, UR11, R6, 0x1, P5 ;  /* 0x0000000b070b0c11 */ /* 0x000fc4000a8f0c06 */
[C---:B------:R-:W-:Y:S02]  /*0780*/  @P1 IADD3 R12, P5, R4.reuse, UR8, RZ ;  /* 0x00000008040c1c10 */ /* 0x040fe4000ffbe0ff */
[----:B------:R-:W-:Y:S02]  /*0790*/  @P1 IADD3 R14, P4, R4, UR10, RZ ;  /* 0x0000000a040e1c10 */ /* 0x000fe4000ff9e0ff */
[----:B------:R-:W-:Y:S02]  /*07a0*/  @P3 IADD3 R28, P6, R46, UR8, RZ ;  /* 0x000000082e1c3c10 */ /* 0x000fe4000ffde0ff */
[----:B------:R-:W-:Y:S02]  /*07b0*/  PRMT R41, RZ, 0x7610, R41 ;  /* 0x00007610ff297816 */ /* 0x000fe40000000029 */
[C---:B------:R-:W-:Y:S02]  /*07c0*/  @P1 IADD3.X R13, R5.reuse, UR9, RZ, P5, !PT ;  /* 0x00000009050d1c10 */ /* 0x040fe4000affe4ff */
[----:B------:R-:W-:-:S02]  /*07d0*/  @P1 IADD3.X R15, R5, UR11, RZ, P4, !PT ;  /* 0x0000000b050f1c10 */ /* 0x000fc4000a7fe4ff */
[----:B------:R-:W-:Y:S02]  /*07e0*/  @P3 IADD3.X R29, R48, UR9, RZ, P6, !PT ;  /* 0x00000009301d3c10 */ /* 0x000fe4000b7fe4ff */
[----:B------:R-:W-:Y:S01]  /*07f0*/  @P2 IADD3 R26, P5, R50, UR8, RZ ;  /* 0x00000008321a2c10 */ /* 0x000fe2000ffbe0ff */
[----:B------:R3:W5:Y:S01]  /*0800*/  @P1 LDG.E.U16 R41, [R14.64] ;  /* 0x000000100e291981 */ /* 0x000762000c1e1500 */
[----:B------:R-:W-:Y:S02]  /*0810*/  IADD3 R22, P6, R4, UR6, RZ ;  /* 0x0000000604167c10 */ /* 0x000fe4000ffde0ff */
[----:B------:R-:W-:Y:S02]  /*0820*/  IADD3 R20, P4, R50, UR6, RZ ;  /* 0x0000000632147c10 */ /* 0x000fe4000ff9e0ff */
[----:B------:R-:W-:Y:S02]  /*0830*/  PRMT R31, RZ, 0x7610, R31 ;  /* 0x00007610ff1f7816 */ /* 0x000fe4000000001f */
[----:B------:R-:W-:-:S02]  /*0840*/  PRMT R44, RZ, 0x7610, R44 ;  /* 0x00007610ff2c7816 */ /* 0x000fc4000000002c */
[C---:B------:R-:W-:Y:S02]  /*0850*/  @P2 IADD3.X R27, R54.reuse, UR9, RZ, P5, !PT ;  /* 0x00000009361b2c10 */ /* 0x040fe4000affe4ff */
[----:B------:R-:W-:Y:S01]  /*0860*/  IADD3.X R23, R5, UR7, RZ, P6, !PT ;  /* 0x0000000705177c10 */ /* 0x000fe2000b7fe4ff */
[----:B------:R4:W2:Y:S01]  /*0870*/  @P0 LDG.E.U16 R31, [R10.64] ;  /* 0x000000100a1f0981 */ /* 0x0008a2000c1e1500 */
[----:B------:R-:W-:Y:S02]  /*0880*/  IADD3.X R21, R54, UR7, RZ, P4, !PT ;  /* 0x0000000736157c10 */ /* 0x000fe4000a7fe4ff */
[----:B------:R-:W-:Y:S01]  /*0890*/  IADD3 R18, P5, R50, UR10, RZ ;  /* 0x0000000a32127c10 */ /* 0x000fe2000ffbe0ff */
[----:B-1----:R1:W2:Y:S01]  /*08a0*/  @P0 LDG.E.U16 R44, [R8.64] ;  /* 0x00000010082c0981 */ /* 0x0022a2000c1e1500 */
[C---:B------:R-:W-:Y:S02]  /*08b0*/  IADD3 R16, P6, R46.reuse, UR6, RZ ;  /* 0x000000062e107c10 */ /* 0x040fe4000ffde0ff */
[----:B---3--:R-:W-:-:S02]  /*08c0*/  IADD3 R14, P4, R46, UR10, RZ ;  /* 0x0000000a2e0e7c10 */ /* 0x008fc4000ff9e0ff */
[----:B0-----:R-:W-:Y:S02]  /*08d0*/  PRMT R2, RZ, 0x7610, R2 ;  /* 0x00007610ff027816 */ /* 0x001fe40000000002 */
[----:B------:R-:W-:Y:S02]  /*08e0*/  PRMT R0, RZ, 0x7610, R0 ;  /* 0x00007610ff007816 */ /* 0x000fe40000000000 */
[----:B------:R-:W-:Y:S02]  /*08f0*/  PRMT R42, RZ, 0x7610, R42 ;  /* 0x00007610ff2a7816 */ /* 0x000fe4000000002a */
[----:B------:R-:W-:Y:S01]  /*0900*/  PRMT R40, RZ, 0x7610, R40 ;  /* 0x00007610ff287816 */ /* 0x000fe20000000028 */
[----:B------:R0:W5:Y:S01]  /*0910*/  @P2 LDG.E.U16 R2, [R26.64] ;  /* 0x000000101a022981 */ /* 0x000162000c1e1500 */
[----:B----4-:R-:W-:Y:S02]  /*0920*/  PRMT R11, RZ, 0x7610, R11 ;  /* 0x00007610ff0b7816 */ /* 0x010fe4000000000b */
[----:B------:R-:W-:Y:S01]  /*0930*/  PRMT R43, RZ, 0x7610, R43 ;  /* 0x00007610ff2b7816 */ /* 0x000fe2000000002b */
[----:B------:R0:W5:Y:S01]  /*0940*/  @P3 LDG.E.U16 R0, [R28.64] ;  /* 0x000000101c003981 */ /* 0x000162000c1e1500 */
[----:B------:R-:W-:-:S02]  /*0950*/  PRMT R45, RZ, 0x7610, R45 ;  /* 0x00007610ff2d7816 */ /* 0x000fc4000000002d */
[----:B------:R-:W-:Y:S01]  /*0960*/  IADD3.X R19, R54, UR11, RZ, P5, !PT ;  /* 0x0000000b36137c10 */ /* 0x000fe2000affe4ff */
[----:B------:R0:W5:Y:S01]  /*0970*/  @P1 LDG.E.U16 R42, [R22.64] ;  /* 0x00000010162a1981 */ /* 0x000162000c1e1500 */
[C---:B------:R-:W-:Y:S02]  /*0980*/  IADD3.X R17, R48.reuse, UR7, RZ, P6, !PT ;  /* 0x0000000730117c10 */ /* 0x040fe4000b7fe4ff */
[----:B------:R-:W-:Y:S01]  /*0990*/  IADD3.X R15, R48, UR11, RZ, P4, !PT ;  /* 0x0000000b300f7c10 */ /* 0x000fe2000a7fe4ff */
[----:B------:R0:W5:Y:S01]  /*09a0*/  @P2 LDG.E.U16 R40, [R20.64] ;  /* 0x0000001014282981 */ /* 0x000162000c1e1500 */
[----:B------:R-:W-:-:S03]  /*09b0*/  PRMT R3, RZ, 0x7610, R3 ;  /* 0x00007610ff037816 */ /* 0x000fc60000000003 */
[----:B------:R0:W5:Y:S04]  /*09c0*/  @P2 LDG.E.U16 R11, [R18.64] ;  /* 0x00000010120b2981 */ /* 0x000168000c1e1500 */
[----:B------:R0:W5:Y:S04]  /*09d0*/  @P3 LDG.E.U16 R43, [R16.64] ;  /* 0x00000010102b3981 */ /* 0x000168000c1e1500 */
[----:B------:R0:W5:Y:S01]  /*09e0*/  @P3 LDG.E.U16 R45, [R14.64] ;  /* 0x000000100e2d3981 */ /* 0x000162000c1e1500 */
[----:B------:R-:W-:-:S03]  /*09f0*/  ISETP.NE.U32.AND P4, PT, RZ, c[0x0][0xf60], PT ;  /* 0x0003d800ff007a0c */ /* 0x000fc60003f85070 */
[----:B------:R2:W5:Y:S01]  /*0a00*/  @P1 LDG.E.U16 R3, [R12.64] ;  /* 0x000000100c031981 */ /* 0x000562000c1e1500 */
[----:B------:R-:W-:-:S04]  /*0a10*/  ISETP.NE.AND.EX P5, PT, RZ, c[0x0][0xf64], PT, P4 ;  /* 0x0003d900ff007a0c */ /* 0x000fc80003fa5340 */
[----:B------:R-:W-:Y:S02]  /*0a20*/  P2R R57, PR, RZ, 0x20 ;  /* 0x00000020ff397803 */ /* 0x000fe40000000000 */
[----:B--2---:R-:W-:Y:S02]  /*0a30*/  PRMT R12, RZ, 0x5410, R30 ;  /* 0x00005410ff0c7816 */ /* 0x004fe4000000001e */
[----:B-1----:R-:W-:Y:S02]  /*0a40*/  PRMT R9, RZ, 0x5410, R31 ;  /* 0x00005410ff097816 */ /* 0x002fe4000000001f */
[----:B------:R-:W-:-:S03]  /*0a50*/  PRMT R8, RZ, 0x5410, R44 ;  /* 0x00005410ff087816 */ /* 0x000fc6000000002c */
[----:B------:R-:W-:Y:S05]  /*0a60*/  @!P5 BRA `(.L_x_3) ;  /* 0x000014700000d947 */ /* 0x000fea0003800000 */
[----:B0-----:R-:W-:Y:S01]  /*0a70*/  MOV R32, c[0x0][0xf60] ;  /* 0x0003d80000207a02 */ /* 0x001fe20000000f00 */
[----:B------:R-:W-:-:S05]  /*0a80*/  IMAD.MOV.U32 R33, RZ, RZ, c[0x0][0xf64] ;  /* 0x0003d900ff217624 */ /* 0x000fca00078e00ff */
[----:B------:R-:W2:Y:S01]  /*0a90*/  LDG.E R32, [R32.64] ;  /* 0x0000001020207981 */ /* 0x000ea2000c1e1900 */
[----:B------:R-:W-:Y:S01]  /*0aa0*/  IMAD.MOV.U32 R28, RZ, RZ, 0x1 ;  /* 0x00000001ff1c7424 */ /* 0x000fe200078e00ff */
[----:B------:R-:W-:Y:S01]  /*0ab0*/  BSSY B1, `(.L_x_4) ;  /* 0x0000018000017945 */ /* 0x000fe20003800000 */
[----:B------:R-:W-:Y:S02]  /*0ac0*/  FMUL.FTZ R8, R8, 1 ;  /* 0x3f80000008087820 */ /* 0x000fe40000410000 */
[----:B--2---:R-:W-:-:S06]  /*0ad0*/  FMUL.FTZ R38, R32, 1 ;  /* 0x3f80000020267820 */ /* 0x004fcc0000410000 */
[----:B------:R-:W0:Y:S08]  /*0ae0*/  F2F.F64.F32 R38, R38 ;  /* 0x0000002600267310 */ /* 0x000e300000201800 */
[----:B0-----:R-:W0:Y:S02]  /*0af0*/  MUFU.RCP64H R29, R39 ;  /* 0x00000027001d7308 */ /* 0x001e240000001800 */
[----:B0-----:R-:W0:-:S06]  /*0b00*/  DFMA R26, -R38, R28, 1 ;  /* 0x3ff00000261a742b */ /* 0x001e0c000000011c */
[----:B0-----:R-:W0:-:S06]  /*0b10*/  DFMA R26, R26, R26, R26 ;  /* 0x0000001a1a1a722b */ /* 0x001e0c000000001a */
[----:B0-----:R0:W1:-:S04]  /*0b20*/  DFMA R28, R28, R26, R28 ;  /* 0x0000001a1c1c722b */ /* 0x001048000000001c */
[----:B0-----:R-:W0:Y:S02]  /*0b30*/  F2F.F64.F32 R26, R8 ;  /* 0x00000008001a7310 */ /* 0x001e240000201800 */
[----:B-1----:R-:W1:-:S06]  /*0b40*/  DFMA R30, -R38, R28, 1 ;  /* 0x3ff00000261e742b */ /* 0x002e4c000000011c */
[----:B-1----:R-:W0:-:S06]  /*0b50*/  DFMA R28, R28, R30, R28 ;  /* 0x0000001e1c1c722b */ /* 0x002e0c000000001c */
[----:B0-----:R-:W0:Y:S01]  /*0b60*/  DMUL R30, R26, R28 ;  /* 0x0000001c1a1e7228 */ /* 0x001e220000000000 */
[----:B------:R-:W-:-:S05]  /*0b70*/  FSETP.GEU.AND P4, PT, |R27|, 6.5827683646048100446e-37, PT ;  /* 0x036000001b00780b */ /* 0x000fca0003f8e200 */
[----:B0-----:R-:W0:-:S06]  /*0b80*/  DFMA R32, -R38, R30, R26 ;  /* 0x0000001e2620722b */ /* 0x001e0c000000011a */
[----:B0-----:R-:W0:-:S10]  /*0b90*/  DFMA R28, R28, R32, R30 ;  /* 0x000000201c1c722b */ /* 0x001e14000000001e */
[----:B0-----:R-:W-:-:S05]  /*0ba0*/  FFMA R10, RZ, R39, R29 ;  /* 0x00000027ff0a7223 */ /* 0x001fca000000001d */
[----:B------:R-:W-:-:S13]  /*0bb0*/  FSETP.GT.AND P5, PT, |R10|, 1.469367938527859385e-39, PT ;  /* 0x001000000a00780b */ /* 0x000fda0003fa4200 */
[----:B------:R-:W-:Y:S05]  /*0bc0*/  @P5 BRA P4, `(.L_x_5) ;  /* 0x0000006000005947 */ /* 0x000fea0002000000 */
[----:B------:R-:W-:Y:S01]  /*0bd0*/  IMAD.MOV.U32 R33, RZ, RZ, R26 ;  /* 0x000000ffff217224 */ /* 0x000fe200078e001a */
[----:B------:R-:W-:Y:S01]  /*0be0*/  MOV R8, 0xc30 ;  /* 0x00000c3000087802 */ /* 0x000fe20000000f00 */
[----:B------:R-:W-:Y:S02]  /*0bf0*/  IMAD.MOV.U32 R32, RZ, RZ, R27 ;  /* 0x000000ffff207224 */ /* 0x000fe400078e001b */
[----:B------:R-:W-:Y:S02]  /*0c00*/  IMAD.MOV.U32 R26, RZ, RZ, R38 ;  /* 0x000000ffff1a7224 */ /* 0x000fe400078e0026 */
[----:B------:R-:W-:Y:S02]  /*0c10*/  IMAD.MOV.U32 R27, RZ, RZ, R39 ;  /* 0x000000ffff1b7224 */ /* 0x000fe400078e0027 */
[----:B-----5:R-:W-:Y:S05]  /*0c20*/  CALL.REL.NOINC `($__internal_0_$__cuda_sm20_div_rn_f64_full) ;  /* 0x00005c1000007944 */ /* 0x020fea0003c00000 */
.L_x_5:
[----:B------:R-:W-:Y:S05]  /*0c30*/  BSYNC B1 ;  /* 0x0000000000017941 */ /* 0x000fea0003800000 */
.L_x_4:
[----:B------:R-:W0:Y:S01]  /*0c40*/  F2F.F32.F64 R10, R28 ;  /* 0x0000001c000a7310 */ /* 0x000e220000301000 */
[----:B------:R-:W0:Y:S01]  /*0c50*/  DSETP.GEU.AND P4, PT, |R28|, c[0x2][0x8], PT ;  /* 0x008002001c00762a */ /* 0x000e220003f8e200 */
[----:B------:R-:W-:Y:S01]  /*0c60*/  ULDC.S8 UR12, c[0x0][0xf58] ;  /* 0x0003d600000c7ab9 */ /* 0x000fe20000000200 */
[----:B------:R-:W-:Y:S01]  /*0c70*/  FMUL.FTZ R12, R12, 1 ;  /* 0x3f8000000c0c7820 */ /* 0x000fe20000410000 */
[----:B------:R-:W-:Y:S01]  /*0c80*/  BSSY B1, `(.L_x_6) ;  /* 0x000002a000017945 */ /* 0x000fe20003800000 */
[----:B------:R-:W-:-:S10]  /*0c90*/  DSETP.NEU.AND P6, PT, RZ, c[0x0][0xf48], PT ;  /* 0x0003d200ff00762a */ /* 0x000fd40003fcd000 */
[----:B0-----:R-:W-:Y:S01]  /*0ca0*/  @!P4 FMUL R10, R10, 1.175494350822287508e-38 ;  /* 0x008000000a0ac820 */ /* 0x001fe20000400000 */
[----:B------:R-:W-:-:S03]  /*0cb0*/  ISETP.NE.AND P4, PT, RZ, UR12, PT ;  /* 0x0000000cff007c0c */ /* 0x000fc6000bf85270 */
[----:B------:R-:W-:-:S05]  /*0cc0*/  FADD.FTZ R13, -R10, -RZ ;  /* 0x800000ff0a0d7221 */ /* 0x000fca0000010100 */
[----:B------:R-:W-:Y:S02]  /*0cd0*/  FSEL R8, R10, R13, !P4 ;  /* 0x0000000d0a087208 */ /* 0x000fe40006000000 */
[----:B------:R-:W-:Y:S03]  /*0ce0*/  F2F.F64.F32 R12, R12 ;  /* 0x0000000c000c7310 */ /* 0x000fe60000201800 */
[----:B------:R-:W-:-:S05]  /*0cf0*/  FMUL.FTZ R30, R8, 1 ;  /* 0x3f800000081e7820 */ /* 0x000fca0000410000 */
[----:B------:R0:W2:Y:S02]  /*0d00*/  F2F.F64.F32 R26, R30 ;  /* 0x0000001e001a7310 */ /* 0x0000a40000201800 */
[----:B0-----:R-:W-:Y:S01]  /*0d10*/  IMAD.MOV.U32 R30, RZ, RZ, 0x1 ;  /* 0x00000001ff1e7424 */ /* 0x001fe200078e00ff */
[----:B--2---:R-:W0:-:S06]  /*0d20*/  DFMA R26, R12, c[0x0][0xf48], R26 ;  /* 0x0003d2000c1a7a2b */ /* 0x004e0c000000001a */
[----:B0-----:R-:W0:Y:S01]  /*0d30*/  F2F.F32.F64 R29, R26 ;  /* 0x0000001a001d7310 */ /* 0x001e220000301000 */
[----:B------:R-:W0:-:S14]  /*0d40*/  DSETP.GEU.AND P5, PT, |R26|, c[0x2][0x8], PT ;  /* 0x008002001a00762a */ /* 0x000e1c0003fae200 */
[----:B0-----:R-:W-:-:S05]  /*0d50*/  @!P5 FMUL R29, R29, 1.175494350822287508e-38 ;  /* 0x008000001d1dd820 */ /* 0x001fca0000400000 */
[----:B------:R-:W-:-:S05]  /*0d60*/  FSEL R8, R29, R8, P6 ;  /* 0x000000081d087208 */ /* 0x000fca0003000000 */
[C---:B------:R-:W-:Y:S02]  /*0d70*/  FFMA.FTZ R9, R8.reuse, R8, R9 ;  /* 0x0000000808097223 */ /* 0x040fe40000010009 */
[----:B------:R-:W-:Y:S02]  /*0d80*/  FMUL.FTZ R8, R8, 1 ;  /* 0x3f80000008087820 */ /* 0x000fe40000410000 */
[----:B------:R-:W0:Y:S02]  /*0d90*/  MUFU.SQRT R28, R9 ;  /* 0x00000009001c7308 */ /* 0x000e240000002000 */
[----:B01----:R-:W-:-:S06]  /*0da0*/  FMUL.FTZ R34, R28, 1 ;  /* 0x3f8000001c227820 */ /* 0x003fcc0000410000 */
[----:B------:R-:W0:Y:S08]  /*0db0*/  F2F.F64.F32 R28, R8 ;  /* 0x00000008001c7310 */ /* 0x000e300000201800 */
[----:B------:R-:W1:Y:S01]  /*0dc0*/  F2F.F64.F32 R26, R34 ;  /* 0x00000022001a7310 */ /* 0x000e620000201800 */
[----:B0-----:R-:W0:-:S04]  /*0dd0*/  DMUL R28, R28, R24 ;  /* 0x000000181c1c7228 */ /* 0x001e080000000000 */
[----:B-1----:R-:W1:-:S06]  /*0de0*/  DADD R26, R26, c[0x0][0xf50] ;  /* 0x0003d4001a1a7629 */ /* 0x002e4c0000000000 */
[----:B0-----:R-:W-:Y:S01]  /*0df0*/  FSETP.GEU.AND P5, PT, |R29|, 6.5827683646048100446e-37, PT ;  /* 0x036000001d00780b */ /* 0x001fe20003fae200 */
[----:B-1----:R-:W0:Y:S02]  /*0e00*/  MUFU.RCP64H R31, R27 ;  /* 0x0000001b001f7308 */ /* 0x002e240000001800 */
[----:B0-----:R-:W0:-:S06]  /*0e10*/  DFMA R32, -R26, R30, 1 ;  /* 0x3ff000001a20742b */ /* 0x001e0c000000011e */
[----:B0-----:R-:W0:-:S06]  /*0e20*/  DFMA R32, R32, R32, R32 ;  /* 0x000000202020722b */ /* 0x001e0c0000000020 */
[----:B0-----:R-:W0:-:S06]  /*0e30*/  DFMA R30, R30, R32, R30 ;  /* 0x000000201e1e722b */ /* 0x001e0c000000001e */
[----:B0-----:R-:W0:-:S06]  /*0e40*/  DFMA R32, -R26, R30, 1 ;  /* 0x3ff000001a20742b */ /* 0x001e0c000000011e */
[----:B0-----:R-:W0:-:S06]  /*0e50*/  DFMA R30, R30, R32, R30 ;  /* 0x000000201e1e722b */ /* 0x001e0c000000001e */
[----:B0-----:R-:W0:-:S06]  /*0e60*/  DMUL R32, R28, R30 ;  /* 0x0000001e1c207228 */ /* 0x001e0c0000000000 */
        /* <DEDUP_REMOVED lines=8> */
[----:B-----5:R-:W-:Y:S05]  /*0ef0*/  CALL.REL.NOINC `($__internal_0_$__cuda_sm20_div_rn_f64_full) ;  /* 0x0000594000007944 */ /* 0x020fea0003c00000 */
[----:B------:R-:W-:Y:S02]  /*0f00*/  IMAD.MOV.U32 R30, RZ, RZ, R28 ;  /* 0x000000ffff1e7224 */ /* 0x000fe400078e001c */
[----:B------:R-:W-:Y:S02]  /*0f10*/  IMAD.MOV.U32 R31, RZ, RZ, R29 ;  /* 0x000000ffff1f7224 */ /* 0x000fe400078e001d */
.L_x_7:
[----:B------:R-:W-:Y:S05]  /*0f20*/  BSYNC B1 ;  /* 0x0000000000017941 */ /* 0x000fea0003800000 */
.L_x_6:
[----:B------:R-:W0:Y:S01]  /*0f30*/  MUFU.RCP64H R27, R39 ;  /* 0x00000027001b7308 */ /* 0x000e220000001800 */
[----:B------:R-:W-:Y:S01]  /*0f40*/  MOV R26, 0x1 ;  /* 0x00000001001a7802 */ /* 0x000fe20000000f00 */
[----:B------:R-:W2:Y:S01]  /*0f50*/  DADD R30, R12, -R30 ;  /* 0x000000000c1e7229 */ /* 0x000ea2000000081e */
[----:B-----5:R-:W-:Y:S01]  /*0f60*/  PRMT R3, RZ, 0x5410, R3 ;  /* 0x00005410ff037816 */ /* 0x020fe20000000003 */
[----:B------:R-:W-:Y:S01]  /*0f70*/  BSSY B1, `(.L_x_8) ;  /* 0x000001f000017945 */ /* 0x000fe20003800000 */
[----:B------:R-:W-:Y:S02]  /*0f80*/  F2FP.BF16.PACK_AB R10, R9, R10 ;  /* 0x0000000a090a723e */ /* 0x000fe400000010ff */
[----:B------:R-:W-:Y:S01]  /*0f90*/  PRMT R42, RZ, 0x5410, R42 ;  /* 0x00005410ff2a7816 */ /* 0x000fe2000000002a */
[----:B------:R-:W-:Y:S01]  /*0fa0*/  FMUL.FTZ R3, R3, 1 ;  /* 0x3f80000003037820 */ /* 0x000fe20000410000 */
[----:B--2---:R-:W2:Y:S01]  /*0fb0*/  F2F.F32.F64 R8, R30 ;  /* 0x0000001e00087310 */ /* 0x004ea20000301000 */
[----:B------:R-:W-:Y:S01]  /*0fc0*/  DSETP.GEU.AND P5, PT, |R30|, c[0x2][0x8], PT ;  /* 0x008002001e00762a */ /* 0x000fe20003fae200 */
[----:B------:R-:W-:-:S02]  /*0fd0*/  PRMT R41, RZ, 0x5410, R41 ;  /* 0x00005410ff297816 */ /* 0x000fc40000000029 */
[----:B------:R-:W-:Y:S01]  /*0fe0*/  PRMT R44, R10, 0x7610, R44 ;  /* 0x000076100a2c7816 */ /* 0x000fe2000000002c */
[----:B0-----:R-:W0:-:S06]  /*0ff0*/  DFMA R12, -R38, R26, 1 ;  /* 0x3ff00000260c742b */ /* 0x001e0c000000011a */
[----:B0-----:R-:W0:-:S04]  /*1000*/  DFMA R12, R12, R12, R12 ;  /* 0x0000000c0c0c722b */ /* 0x001e08000000000c */
[----:B--2---:R-:W-:Y:S02]  /*1010*/  @!P5 FMUL R8, R8, 1.175494350822287508e-38 ;  /* 0x008000000808d820 */ /* 0x004fe40000400000 */
[----:B0-----:R0:W2:Y:S02]  /*1020*/  DFMA R12, R26, R12, R26 ;  /* 0x0000000c1a0c722b */ /* 0x0010a4000000001a */
[----:B0-----:R-:W0:Y:S01]  /*1030*/  F2F.F64.F32 R26, R3 ;  /* 0x00000003001a7310 */ /* 0x001e220000201800 */
[----:B------:R-:W-:-:S03]  /*1040*/  F2FP.BF16.PACK_AB R9, RZ, R8 ;  /* 0x00000008ff09723e */ /* 0x000fc600000010ff */
[----:B--2---:R-:W2:-:S06]  /*1050*/  DFMA R28, -R38, R12, 1 ;  /* 0x3ff00000261c742b */ /* 0x004e8c000000010c */
[----:B--2---:R-:W0:-:S06]  /*1060*/  DFMA R12, R12, R28, R12 ;  /* 0x0000001c0c0c722b */ /* 0x004e0c000000000c */
        /* <DEDUP_REMOVED lines=12> */
[----:B-1----:R-:W-:Y:S05]  /*1130*/  CALL.REL.NOINC `($__internal_0_$__cuda_sm20_div_rn_f64_full) ;  /* 0x0000570000007944 */ /* 0x002fea0003c00000 */
[----:B------:R-:W-:Y:S02]  /*1140*/  IMAD.MOV.U32 R12, RZ, RZ, R28 ;  /* 0x000000ffff0c7224 */ /* 0x000fe400078e001c */
[----:B------:R-:W-:Y:S02]  /*1150*/  IMAD.MOV.U32 R13, RZ, RZ, R29 ;  /* 0x000000ffff0d7224 */ /* 0x000fe400078e001d */
.L_x_9:
[----:B------:R-:W-:Y:S05]  /*1160*/  BSYNC B1 ;  /* 0x0000000000017941 */ /* 0x000fea0003800000 */
.L_x_8:
[----:B------:R-:W0:Y:S01]  /*1170*/  F2F.F32.F64 R3, R12 ;  /* 0x0000000c00037310 */ /* 0x000e220000301000 */
[----:B------:R2:W0:Y:S01]  /*1180*/  DSETP.GEU.AND P5, PT, |R12|, c[0x2][0x8], PT ;  /* 0x008002000c00762a */ /* 0x0004220003fae200 */
[----:B------:R-:W-:Y:S01]  /*1190*/  FMUL.FTZ R42, R42, 1 ;  /* 0x3f8000002a2a7820 */ /* 0x000fe20000410000 */
[----:B------:R-:W-:Y:S01]  /*11a0*/  BSSY B1, `(.L_x_10) ;  /* 0x0000029000017945 */ /* 0x000fe20003800000 */
[----:B------:R-:W-:Y:S01]  /*11b0*/  IMAD.MOV.U32 R30, RZ, RZ, 0x1 ;  /* 0x00000001ff1e7424 */ /* 0x000fe200078e00ff */
[----:B------:R-:W-:-:S03]  /*11c0*/  DSETP.NEU.AND P6, PT, RZ, c[0x0][0xf48], PT ;  /* 0x0003d200ff00762a */ /* 0x000fc60003fcd000 */
[----:B--2---:R-:W-:Y:S07]  /*11d0*/  F2F.F64.F32 R12, R42 ;  /* 0x0000002a000c7310 */ /* 0x004fee0000201800 */
[----:B0-----:R-:W-:-:S04]  /*11e0*/  @!P5 FMUL R3, R3, 1.175494350822287508e-38 ;  /* 0x008000000303d820 */ /* 0x001fc80000400000 */
[----:B------:R-:W-:-:S05]  /*11f0*/  FADD.FTZ R8, -R3, -RZ ;  /* 0x800000ff03087221 */ /* 0x000fca0000010100 */
[----:B------:R-:W-:-:S05]  /*1200*/  FSEL R8, R3, R8, !P4 ;  /* 0x0000000803087208 */ /* 0x000fca0006000000 */
[----:B------:R-:W-:-:S04]  /*1210*/  FMUL.FTZ R28, R8, 1 ;  /* 0x3f800000081c7820 */ /* 0x000fc80000410000 */
[----:B------:R-:W0:Y:S02]  /*1220*/  F2F.F64.F32 R26, R28 ;  /* 0x0000001c001a7310 */ /* 0x000e240000201800 */
[----:B0-----:R-:W0:-:S06]  /*1230*/  DFMA R26, R12, c[0x0][0xf48], R26 ;  /* 0x0003d2000c1a7a2b */ /* 0x001e0c000000001a */
        /* <DEDUP_REMOVED lines=28> */
[----:B------:R-:W-:Y:S05]  /*1400*/  CALL.REL.NOINC `($__internal_0_$__cuda_sm20_div_rn_f64_full) ;  /* 0x0000543000007944 */ /* 0x000fea0003c00000 */
[----:B------:R-:W-:Y:S02]  /*1410*/  IMAD.MOV.U32 R30, RZ, RZ, R28 ;  /* 0x000000ffff1e7224 */ /* 0x000fe400078e001c */
[----:B------:R-:W-:Y:S02]  /*1420*/  IMAD.MOV.U32 R31, RZ, RZ, R29 ;  /* 0x000000ffff1f7224 */ /* 0x000fe400078e001d */
.L_x_11:
[----:B------:R-:W-:Y:S05]  /*1430*/  BSYNC B1 ;  /* 0x0000000000017941 */ /* 0x000fea0003800000 */
.L_x_10:
[----:B------:R-:W0:Y:S01]  /*1440*/  MUFU.RCP64H R27, R39 ;  /* 0x00000027001b7308 */ /* 0x000e220000001800 */
[----:B------:R-:W-:Y:S01]  /*1450*/  MOV R26, 0x1 ;  /* 0x00000001001a7802 */ /* 0x000fe20000000f00 */
[----:B------:R-:W2:Y:S01]  /*1460*/  DADD R30, R12, -R30 ;  /* 0x000000000c1e7229 */ /* 0x000ea2000000081e */
[----:B------:R-:W-:Y:S01]  /*1470*/  PRMT R2, RZ, 0x5410, R2 ;  /* 0x00005410ff027816 */ /* 0x000fe20000000002 */
[----:B------:R-:W-:Y:S01]  /*1480*/  BSSY B1, `(.L_x_12) ;  /* 0x000001f000017945 */ /* 0x000fe20003800000 */
[----:B------:R-:W-:-:S03]  /*1490*/  PRMT R40, RZ, 0x5410, R40 ;  /* 0x00005410ff287816 */ /* 0x000fc60000000028 */
[----:B------:R-:W-:Y:S01]  /*14a0*/  FMUL.FTZ R2, R2, 1 ;  /* 0x3f80000002027820 */ /* 0x000fe20000410000 */
[----:B--2---:R-:W2:Y:S01]  /*14b0*/  F2F.F32.F64 R8, R30 ;  /* 0x0000001e00087310 */ /* 0x004ea20000301000 */
[----:B------:R-:W-:-:S04]  /*14c0*/  DSETP.GEU.AND P5, PT, |R30|, c[0x2][0x8], PT ;  /* 0x008002001e00762a */ /* 0x000fc80003fae200 */
[----:B0-----:R-:W0:-:S03]  /*14d0*/  DFMA R12, -R38, R26, 1 ;  /* 0x3ff00000260c742b */ /* 0x001e06000000011a */
[----:B------:R3:W4:Y:S03]  /*14e0*/  F2F.F64.F32 R28, R2 ;  /* 0x00000002001c7310 */ /* 0x0007260000201800 */
[----:B0-----:R-:W0:-:S04]  /*14f0*/  DFMA R12, R12, R12, R12 ;  /* 0x0000000c0c0c722b */ /* 0x001e08000000000c */
[----:B--2---:R-:W-:Y:S01]  /*1500*/  @!P5 FMUL R8, R8, 1.175494350822287508e-38 ;  /* 0x008000000808d820 */ /* 0x004fe20000400000 */
[----:B---3--:R-:W-:Y:S01]  /*1510*/  PRMT R2, RZ, 0x5410, R11 ;  /* 0x00005410ff027816 */ /* 0x008fe2000000000b */
[----:B0-----:R-:W0:Y:S01]  /*1520*/  DFMA R12, R26, R12, R26 ;  /* 0x0000000c1a0c722b */ /* 0x001e22000000001a */
[----:B----4-:R-:W-:-:S05]  /*1530*/  FSETP.GEU.AND P6, PT, |R29|, 6.5827683646048100446e-37, PT ;  /* 0x036000001d00780b */ /* 0x010fca0003fce200 */
[----:B0-----:R-:W0:-:S06]  /*1540*/  DFMA R26, -R38, R12, 1 ;  /* 0x3ff00000261a742b */ /* 0x001e0c000000010c */
[----:B0-----:R-:W0:-:S06]  /*1550*/  DFMA R26, R12, R26, R12 ;  /* 0x0000001a0c1a722b */ /* 0x001e0c000000000c */
[----:B0-----:R-:W0:-:S06]  /*1560*/  DMUL R12, R26, R28 ;  /* 0x0000001c1a0c7228 */ /* 0x001e0c0000000000 */
[----:B0-----:R-:W0:-:S06]  /*1570*/  DFMA R30, -R38, R12, R28 ;  /* 0x0000000c261e722b */ /* 0x001e0c000000011c */
[----:B0-----:R0:W2:Y:S02]  /*1580*/  DFMA R26, R26, R30, R12 ;  /* 0x0000001e1a1a722b */ /* 0x0010a4000000000c */
[----:B0-----:R-:W-:Y:S02]  /*1590*/  F2FP.BF16.PACK_AB R12, R41, R3 ;  /* 0x00000003290c723e */ /* 0x001fe400000010ff */
[----:B------:R-:W-:Y:S02]  /*15a0*/  F2FP.BF16.PACK_AB R13, RZ, R8 ;  /* 0x00000008ff0d723e */ /* 0x000fe400000010ff */
[----:B------:R-:W-:-:S04]  /*15b0*/  PRMT R3, R12, 0x7610, R3 ;  /* 0x000076100c037816 */ /* 0x000fc80000000003 */
[----:B--2---:R-:W-:-:S05]  /*15c0*/  FFMA R30, RZ, R39, R27 ;  /* 0x00000027ff1e7223 */ /* 0x004fca000000001b */
        /* <DEDUP_REMOVED lines=10> */
.L_x_13:
[----:B------:R-:W-:Y:S05]  /*1670*/  BSYNC B1 ;  /* 0x0000000000017941 */ /* 0x000fea0003800000 */
.L_x_12:
[----:B------:R-:W0:Y:S01]  /*1680*/  F2F.F32.F64 R11, R26 ;  /* 0x0000001a000b7310 */ /* 0x000e220000301000 */
[----:B------:R-:W0:Y:S01]  /*1690*/  DSETP.GEU.AND P5, PT, |R26|, c[0x2][0x8], PT ;  /* 0x008002001a00762a */ /* 0x000e220003fae200 */
[----:B------:R-:W-:Y:S01]  /*16a0*/  FMUL.FTZ R40, R40, 1 ;  /* 0x3f80000028287820 */ /* 0x000fe20000410000 */
[----:B------:R-:W-:Y:S01]  /*16b0*/  BSSY B1, `(.L_x_14) ;  /* 0x0000029000017945 */ /* 0x000fe20003800000 */
[----:B------:R-:W-:Y:S01]  /*16c0*/  IMAD.MOV.U32 R30, RZ, RZ, 0x1 ;  /* 0x00000001ff1e7424 */ /* 0x000fe200078e00ff */
[----:B------:R-:W-:-:S03]  /*16d0*/  DSETP.NEU.AND P6, PT, RZ, c[0x0][0xf48], PT ;  /* 0x0003d200ff00762a */ /* 0x000fc60003fcd000 */
[----:B------:R-:W-:Y:S07]  /*16e0*/  F2F.F64.F32 R40, R40 ;  /* 0x0000002800287310 */ /* 0x000fee0000201800 */
        /* <DEDUP_REMOVED lines=10> */
[----:B------:R-:W-:-:S04]  /*1790*/  FFMA.FTZ R2, R29, R29, R2 ;  /* 0x0000001d1d027223 */ /* 0x000fc80000010002 */
[----:B------:R-:W0:Y:S02]  /*17a0*/  MUFU.SQRT R8, R2 ;  /* 0x0000000200087308 */ /* 0x000e240000002000 */
[----:B01----:R-:W-:Y:S02]  /*17b0*/  FMUL.FTZ R34, R8, 1 ;  /* 0x3f80000008227820 */ /* 0x003fe40000410000 */
[----:B------:R-:W-:-:S04]  /*17c0*/  FMUL.FTZ R8, R29, 1 ;  /* 0x3f8000001d087820 */ /* 0x000fc80000410000 */
[----:B------:R-:W0:Y:S08]  /*17d0*/  F2F.F64.F32 R26, R34 ;  /* 0x00000022001a7310 */ /* 0x000e300000201800 */
[----:B------:R-:W1:Y:S01]  /*17e0*/  F2F.F64.F32 R28, R8 ;  /* 0x00000008001c7310 */ /* 0x000e620000201800 */
[----:B0-----:R-:W0:-:S07]  /*17f0*/  DADD R26, R26, c[0x0][0xf50] ;  /* 0x0003d4001a1a7629 */ /* 0x001e0e0000000000 */
[----:B0-----:R-:W0:Y:S01]  /*1800*/  MUFU.RCP64H R31, R27 ;  /* 0x0000001b001f7308 */ /* 0x001e220000001800 */
[----:B-1----:R-:W1:-:S10]  /*1810*/  DMUL R28, R28, R24 ;  /* 0x000000181c1c7228 */ /* 0x002e540000000000 */
[----:B-1----:R-:W-:Y:S01]  /*1820*/  FSETP.GEU.AND P5, PT, |R29|, 6.5827683646048100446e-37, PT ;  /* 0x036000001d00780b */ /* 0x002fe20003fae200 */
        /* <DEDUP_REMOVED lines=17> */
.L_x_15:
[----:B------:R-:W-:Y:S05]  /*1940*/  BSYNC B1 ;  /* 0x0000000000017941 */ /* 0x000fea0003800000 */
.L_x_14:
[----:B------:R-:W0:Y:S01]  /*1950*/  MUFU.RCP64H R29, R39 ;  /* 0x00000027001d7308 */ /* 0x000e220000001800 */
[----:B------:R-:W-:Y:S01]  /*1960*/  MOV R28, 0x1 ;  /* 0x00000001001c7802 */ /* 0x000fe20000000f00 */
[----:B------:R-:W2:Y:S01]  /*1970*/  DADD R30, R40, -R30 ;  /* 0x00000000281e7229 */ /* 0x000ea2000000081e */
[----:B------:R-:W-:Y:S01]  /*1980*/  PRMT R0, RZ, 0x5410, R0 ;  /* 0x00005410ff007816 */ /* 0x000fe20000000000 */
[----:B------:R-:W-:Y:S01]  /*1990*/  BSSY B1, `(.L_x_16) ;  /* 0x000001f000017945 */ /* 0x000fe20003800000 */
[----:B------:R-:W-:Y:S02]  /*19a0*/  F2FP.BF16.PACK_AB R11, R2, R11 ;  /* 0x0000000b020b723e */ /* 0x000fe400000010ff */
[----:B------:R-:W-:Y:S01]  /*19b0*/  PRMT R43, RZ, 0x5410, R43 ;  /* 0x00005410ff2b7816 */ /* 0x000fe2000000002b */
[----:B------:R-:W-:Y:S01]  /*19c0*/  FMUL.FTZ R0, R0, 1 ;  /* 0x3f80000000007820 */ /* 0x000fe20000410000 */
[----:B--2---:R-:W2:Y:S01]  /*19d0*/  F2F.F32.F64 R42, R30 ;  /* 0x0000001e002a7310 */ /* 0x004ea20000301000 */
[----:B------:R-:W-:Y:S01]  /*19e0*/  DSETP.GEU.AND P5, PT, |R30|, c[0x2][0x8], PT ;  /* 0x008002001e00762a */ /* 0x000fe20003fae200 */
[----:B------:R-:W-:-:S03]  /*19f0*/  PRMT R2, R11, 0x7610, R2 ;  /* 0x000076100b027816 */ /* 0x000fc60000000002 */
[----:B0-----:R-:W0:-:S06]  /*1a00*/  DFMA R26, -R38, R28, 1 ;  /* 0x3ff00000261a742b */ /* 0x001e0c000000011c */
[----:B0-----:R-:W0:-:S04]  /*1a10*/  DFMA R26, R26, R26, R26 ;  /* 0x0000001a1a1a722b */ /* 0x001e08000000001a */
[----:B--2---:R-:W-:Y:S02]  /*1a20*/  @!P5 FMUL R42, R42, 1.175494350822287508e-38 ;  /* 0x008000002a2ad820 */ /* 0x004fe40000400000 */
[----:B0-----:R0:W2:Y:S02]  /*1a30*/  DFMA R26, R28, R26, R28 ;  /* 0x0000001a1c1a722b */ /* 0x0010a4000000001c */
[----:B0-----:R0:W3:Y:S01]  /*1a40*/  F2F.F64.F32 R28, R0 ;  /* 0x00000000001c7310 */ /* 0x0010e20000201800 */
[----:B------:R-:W-:-:S03]  /*1a50*/  F2FP.BF16.PACK_AB R42, RZ, R42 ;  /* 0x0000002aff2a723e */ /* 0x000fc600000010ff */
[----:B--2---:R-:W2:Y:S01]  /*1a60*/  DFMA R30, -R38, R26, 1 ;  /* 0x3ff00000261e742b */ /* 0x004ea2000000011a */
[----:B0-----:R-:W-:-:S05]  /*1a70*/  PRMT R0, RZ, 0x5410, R45 ;  /* 0x00005410ff007816 */ /* 0x001fca000000002d */
[----:B--2---:R-:W3:-:S06]  /*1a80*/  DFMA R26, R26, R30, R26 ;  /* 0x0000001e1a1a722b */ /* 0x004ecc000000001a */
[----:B---3--:R-:W0:Y:S01]  /*1a90*/  DMUL R30, R26, R28 ;  /* 0x0000001c1a1e7228 */ /* 0x008e220000000000 */
        /* <DEDUP_REMOVED lines=14> */
.L_x_17:
[----:B------:R-:W-:Y:S05]  /*1b80*/  BSYNC B1 ;  /* 0x0000000000017941 */ /* 0x000fea0003800000 */
.L_x_16:
[----:B------:R-:W0:Y:S01]  /*1b90*/  F2F.F32.F64 R40, R26 ;  /* 0x0000001a00287310 */ /* 0x000e220000301000 */
[----:B------:R-:W0:Y:S01]  /*1ba0*/  DSETP.GEU.AND P5, PT, |R26|, c[0x2][0x8], PT ;  /* 0x008002001a00762a */ /* 0x000e220003fae200 */
[----:B------:R-:W-:Y:S01]  /*1bb0*/  FMUL.FTZ R38, R43, 1 ;  /* 0x3f8000002b267820 */ /* 0x000fe20000410000 */
[----:B------:R-:W-:Y:S02]  /*1bc0*/  BSSY B1, `(.L_x_18) ;  /* 0x0000029000017945 */ /* 0x000fe40003800000 */
[----:B------:R-:W-:-:S03]  /*1bd0*/  DSETP.NEU.AND P6, PT, RZ, c[0x0][0xf48], PT ;  /* 0x0003d200ff00762a */ /* 0x000fc60003fcd000 */
[----:B------:R-:W-:Y:S07]  /*1be0*/  F2F.F64.F32 R38, R38 ;  /* 0x0000002600267310 */ /* 0x000fee0000201800 */
[----:B0-----:R-:W-:-:S04]  /*1bf0*/  @!P5 FMUL R40, R40, 1.175494350822287508e-38 ;  /* 0x008000002828d820 */ /* 0x001fc80000400000 */
[----:B------:R-:W-:-:S05]  /*1c00*/  FADD.FTZ R29, -R40, -RZ ;  /* 0x800000ff281d7221 */ /* 0x000fca0000010100 */
[----:B------:R-:W-:-:S05]  /*1c10*/  FSEL R8, R40, R29, !P4 ;  /* 0x0000001d28087208 */ /* 0x000fca0006000000 */
[----:B------:R-:W-:-:S04]  /*1c20*/  FMUL.FTZ R30, R8, 1 ;  /* 0x3f800000081e7820 */ /* 0x000fc80000410000 */
[----:B------:R0:W2:Y:S02]  /*1c30*/  F2F.F64.F32 R28, R30 ;  /* 0x0000001e001c7310 */ /* 0x0000a40000201800 */
[----:B0-----:R-:W-:Y:S01]  /*1c40*/  IMAD.MOV.U32 R30, RZ, RZ, 0x1 ;  /* 0x00000001ff1e7424 */ /* 0x001fe200078e00ff */
[----:B--2---:R-:W0:-:S06]  /*1c50*/  DFMA R28, R38, c[0x0][0xf48], R28 ;  /* 0x0003d200261c7a2b */ /* 0x004e0c000000001c */
[----:B0-----:R-:W0:Y:S01]  /*1c60*/  F2F.F32.F64 R31, R28 ;  /* 0x0000001c001f7310 */ /* 0x001e220000301000 */
[----:B------:R-:W0:-:S14]  /*1c70*/  DSETP.GEU.AND P4, PT, |R28|, c[0x2][0x8], PT ;  /* 0x008002001c00762a */ /* 0x000e1c0003f8e200 */
[----:B0-----:R-:W-:-:S05]  /*1c80*/  @!P4 FMUL R31, R31, 1.175494350822287508e-38 ;  /* 0x008000001f1fc820 */ /* 0x001fca0000400000 */
[----:B-1----:R-:W-:-:S05]  /*1c90*/  FSEL R35, R31, R8, P6 ;  /* 0x000000081f237208 */ /* 0x002fca0003000000 */
[----:B------:R-:W-:-:S04]  /*1ca0*/  FFMA.FTZ R0, R35, R35, R0 ;  /* 0x0000002323007223 */ /* 0x000fc80000010000 */
[----:B------:R-:W0:Y:S02]  /*1cb0*/  MUFU.SQRT R8, R0 ;  /* 0x0000000000087308 */ /* 0x000e240000002000 */
[----:B0-----:R-:W-:Y:S02]  /*1cc0*/  FMUL.FTZ R34, R8, 1 ;  /* 0x3f80000008227820 */ /* 0x001fe40000410000 */
        /* <DEDUP_REMOVED lines=24> */
.L_x_19:
[----:B------:R-:W-:Y:S05]  /*1e50*/  BSYNC B1 ;  /* 0x0000000000017941 */ /* 0x000fea0003800000 */
.L_x_18:
[----:B------:R-:W0:Y:S01]  /*1e60*/  DADD R30, R38, -R30 ;  /* 0x00000000261e7229 */ /* 0x000e22000000081e */
[----:B------:R-:W-:-:S04]  /*1e70*/  F2FP.BF16.PACK_AB R40, R0, R40 ;  /* 0x000000280028723e */ /* 0x000fc800000010ff */
[----:B------:R-:W-:Y:S01]  /*1e80*/  PRMT R0, R40, 0x7610, R0 ;  /* 0x0000761028007816 */ /* 0x000fe20000000000 */
[----:B0-----:R-:W0:Y:S01]  /*1e90*/  F2F.F32.F64 R8, R30 ;  /* 0x0000001e00087310 */ /* 0x001e220000301000 */
[----:B------:R-:W0:-:S14]  /*1ea0*/  DSETP.GEU.AND P4, PT, |R30|, c[0x2][0x8], PT ;  /* 0x008002001e00762a */ /* 0x000e1c0003f8e200 */
[----:B0-----:R-:W-:-:S05]  /*1eb0*/  @!P4 FMUL R8, R8, 1.175494350822287508e-38 ;  /* 0x008000000808c820 */ /* 0x001fca0000400000 */
[----:B------:R-:W-:Y:S01]  /*1ec0*/  F2FP.BF16.PACK_AB R31, RZ, R8 ;  /* 0x00000008ff1f723e */ /* 0x000fe200000010ff */
[----:B------:R-:W-:Y:S05]  /*1ed0*/  BRA `(.L_x_20) ;  /* 0x0000186000007947 */ /* 0x000fea0003800000 */
.L_x_3:
[----:B0-----:R-:W-:Y:S02]  /*1ee0*/  ULDC.S8 UR12, c[0x0][0xf58] ;  /* 0x0003d600000c7ab9 */ /* 0x001fe40000000200 */
[----:B------:R-:W-:-:S13]  /*1ef0*/  ISETP.NE.AND P4, PT, RZ, UR12, PT ;  /* 0x0000000cff007c0c */ /* 0x000fda000bf85270 */
[----:B------:R-:W-:Y:S05]  /*1f00*/  @!P4 BRA `(.L_x_21) ;  /* 0x00000c200000c947 */ /* 0x000fea0003800000 */
[----:B------:R-:W-:Y:S01]  /*1f10*/  FMUL.FTZ R38, R12, 1 ;  /* 0x3f8000000c267820 */ /* 0x000fe20000410000 */
[----:B------:R-:W-:Y:S01]  /*1f20*/  DSETP.NEU.AND P5, PT, RZ, c[0x0][0xf48], PT ;  /* 0x0003d200ff00762a */ /* 0x000fe20003fad000 */
[----:B------:R-:W-:Y:S01]  /*1f30*/  FMUL.FTZ R28, R8, 1 ;  /* 0x3f800000081c7820 */ /* 0x000fe20000410000 */
[----:B------:R-:W-:Y:S03]  /*1f40*/  BSSY B1, `(.L_x_22) ;  /* 0x0000024000017945 */ /* 0x000fe60003800000 */
[----:B------:R-:W-:Y:S08]  /*1f50*/  F2F.F64.F32 R38, R38 ;  /* 0x0000002600267310 */ /* 0x000ff00000201800 */
[----:B------:R0:W1:Y:S02]  /*1f60*/  F2F.F64.F32 R12, R28 ;  /* 0x0000001c000c7310 */ /* 0x0000640000201800 */
[----:B0-----:R-:W-:Y:S01]  /*1f70*/  MOV R28, 0x1 ;  /* 0x00000001001c7802 */ /* 0x001fe20000000f00 */
[----:B-1----:R-:W0:-:S06]  /*1f80*/  DFMA R26, R38, c[0x0][0xf48], -R12 ;  /* 0x0003d200261a7a2b */ /* 0x002e0c000000080c */
[----:B0-----:R-:W0:Y:S01]  /*1f90*/  F2F.F32.F64 R10, R26 ;  /* 0x0000001a000a7310 */ /* 0x001e220000301000 */
[----:B------:R-:W0:-:S14]  /*1fa0*/  DSETP.GEU.AND P4, PT, |R26|, c[0x2][0x8], PT ;  /* 0x008002001a00762a */ /* 0x000e1c0003f8e200 */
[----:B0-----:R-:W-:Y:S02]  /*1fb0*/  @!P4 FMUL R10, R10, 1.175494350822287508e-38 ;  /* 0x008000000a0ac820 */ /* 0x001fe40000400000 */
[----:B------:R-:W-:-:S04]  /*1fc0*/  @!P5 FADD.FTZ R10, -R8, -RZ ;  /* 0x800000ff080ad221 */ /* 0x000fc80000010100 */
[C---:B------:R-:W-:Y:S02]  /*1fd0*/  FFMA.FTZ R9, R10.reuse, R10, R9 ;  /* 0x0000000a0a097223 */ /* 0x040fe40000010009 */
[----:B------:R-:W-:Y:S02]  /*1fe0*/  FMUL.FTZ R10, R10, 1 ;  /* 0x3f8000000a0a7820 */ /* 0x000fe40000410000 */
[----:B------:R-:W0:Y:S08]  /*1ff0*/  MUFU.SQRT R8, R9 ;  /* 0x0000000900087308 */ /* 0x000e300000002000 */
[----:B------:R-:W1:Y:S01]  /*2000*/  F2F.F64.F32 R26, R10 ;  /* 0x0000000a001a7310 */ /* 0x000e620000201800 */
[----:B0-----:R-:W-:-:S07]  /*2010*/  FMUL.FTZ R8, R8, 1 ;  /* 0x3f80000008087820 */ /* 0x001fce0000410000 */
[----:B------:R-:W0:Y:S01]  /*2020*/  F2F.F64.F32 R12, R8 ;  /* 0x00000008000c7310 */ /* 0x000e220000201800 */
[----:B-1----:R-:W1:-:S10]  /*2030*/  DMUL R26, R26, R24 ;  /* 0x000000181a1a7228 */ /* 0x002e540000000000 */
[----:B-1----:R-:W-:Y:S01]  /*2040*/  FSETP.GEU.AND P4, PT, |R27|, 6.5827683646048100446e-37, PT ;  /* 0x036000001b00780b */ /* 0x002fe20003f8e200 */
[----:B0-----:R-:W0:-:S06]  /*2050*/  DADD R12, R12, c[0x0][0xf50] ;  /* 0x0003d4000c0c7629 */ /* 0x001e0c0000000000 */
[----:B0-----:R-:W0:Y:S02]  /*2060*/  MUFU.RCP64H R29, R13 ;  /* 0x0000000d001d7308 */ /* 0x001e240000001800 */
        /* <DEDUP_REMOVED lines=17> */
.L_x_23:
[----:B------:R-:W-:Y:S05]  /*2180*/  BSYNC B1 ;  /* 0x0000000000017941 */ /* 0x000fea0003800000 */
.L_x_22:
[----:B-----5:R-:W-:Y:S01]  /*2190*/  PRMT R12, RZ, 0x5410, R42 ;  /* 0x00005410ff0c7816 */ /* 0x020fe2000000002a */
[----:B------:R-:W-:Y:S01]  /*21a0*/  DSETP.NEU.AND P5, PT, RZ, c[0x0][0xf48], PT ;  /* 0x0003d200ff00762a */ /* 0x000fe20003fad000 */
[----:B------:R-:W-:Y:S01]  /*21b0*/  PRMT R10, RZ, 0x5410, R3 ;  /* 0x00005410ff0a7816 */ /* 0x000fe20000000003 */
[----:B------:R-:W-:Y:S01]  /*21c0*/  IMAD.MOV.U32 R32, RZ, RZ, 0x1 ;  /* 0x00000001ff207424 */ /* 0x000fe200078e00ff */
[----:B------:R-:W-:Y:S01]  /*21d0*/  PRMT R41, RZ, 0x5410, R41 ;  /* 0x00005410ff297816 */ /* 0x000fe20000000029 */
[----:B------:R-:W-:Y:S01]  /*21e0*/  FMUL.FTZ R12, R12, 1 ;  /* 0x3f8000000c0c7820 */ /* 0x000fe20000410000 */
[----:B------:R-:W-:Y:S01]  /*21f0*/  DADD R28, R38, -R28 ;  /* 0x00000000261c7229 */ /* 0x000fe2000000081c */
[----:B------:R-:W-:Y:S01]  /*2200*/  FMUL.FTZ R30, R10, 1 ;  /* 0x3f8000000a1e7820 */ /* 0x000fe20000410000 */
[----:B------:R-:W-:Y:S01]  /*2210*/  F2FP.BF16.PACK_AB R9, RZ, R9 ;  /* 0x00000009ff09723e */ /* 0x000fe200000010ff */
[----:B------:R-:W-:Y:S02]  /*2220*/  BSSY B1, `(.L_x_24) ;  /* 0x0000026000017945 */ /* 0x000fe40003800000 */
[----:B------:R-:W-:Y:S08]  /*2230*/  F2F.F64.F32 R12, R12 ;  /* 0x0000000c000c7310 */ /* 0x000ff00000201800 */
[----:B------:R-:W0:Y:S02]  /*2240*/  F2F.F64.F32 R26, R30 ;  /* 0x0000001e001a7310 */ /* 0x000e240000201800 */
[----:B0-----:R-:W0:-:S06]  /*2250*/  DFMA R26, R12, c[0x0][0xf48], -R26 ;  /* 0x0003d2000c1a7a2b */ /* 0x001e0c000000081a */
[----:B0-----:R-:W0:Y:S01]  /*2260*/  F2F.F32.F64 R8, R26 ;  /* 0x0000001a00087310 */ /* 0x001e220000301000 */
[----:B------:R-:W0:-:S14]  /*2270*/  DSETP.GEU.AND P4, PT, |R26|, c[0x2][0x8], PT ;  /* 0x008002001a00762a */ /* 0x000e1c0003f8e200 */
[----:B0-----:R-:W-:Y:S01]  /*2280*/  @!P4 FMUL R8, R8, 1.175494350822287508e-38 ;  /* 0x008000000808c820 */ /* 0x001fe20000400000 */
[----:B------:R-:W-:Y:S01]  /*2290*/  DSETP.GEU.AND P4, PT, |R28|, c[0x2][0x8], PT ;  /* 0x008002001c00762a */ /* 0x000fe20003f8e200 */
[----:B------:R-:W-:-:S04]  /*22a0*/  @!P5 FADD.FTZ R8, -R10, -RZ ;  /* 0x800000ff0a08d221 */ /* 0x000fc80000010100 */
[----:B------:R-:W-:-:S04]  /*22b0*/  FFMA.FTZ R41, R8, R8, R41 ;  /* 0x0000000808297223 */ /* 0x000fc80000010029 */
[----:B------:R-:W0:Y:S02]  /*22c0*/  MUFU.SQRT R10, R41 ;  /* 0x00000029000a7308 */ /* 0x000e240000002000 */
[----:B0-----:R-:W-:Y:S02]  /*22d0*/  FMUL.FTZ R36, R10, 1 ;  /* 0x3f8000000a247820 */ /* 0x001fe40000410000 */
[----:B------:R-:W-:-:S04]  /*22e0*/  FMUL.FTZ R10, R8, 1 ;  /* 0x3f800000080a7820 */ /* 0x000fc80000410000 */
[----:B------:R-:W0:Y:S08]  /*22f0*/  F2F.F64.F32 R26, R36 ;  /* 0x00000024001a7310 */ /* 0x000e300000201800 */
[----:B------:R2:W3:Y:S01]  /*2300*/  F2F.F64.F32 R30, R10 ;  /* 0x0000000a001e7310 */ /* 0x0004e20000201800 */
[----:B0-----:R-:W0:-:S07]  /*2310*/  DADD R26, R26, c[0x0][0xf50] ;  /* 0x0003d4001a1a7629 */ /* 0x001e0e0000000000 */
[----:B------:R-:W4:Y:S01]  /*2320*/  F2F.F32.F64 R8, R28 ;  /* 0x0000001c00087310 */ /* 0x000f220000301000 */
[----:B--2---:R-:W-:Y:S01]  /*2330*/  PRMT R10, R10, 0x5410, R9 ;  /* 0x000054100a0a7816 */ /* 0x004fe20000000009 */
[----:B---3--:R-:W2:-:S06]  /*2340*/  DMUL R30, R30, R24 ;  /* 0x000000181e1e7228 */ /* 0x008e8c0000000000 */
[----:B0-----:R-:W0:Y:S01]  /*2350*/  MUFU.RCP64H R33, R27 ;  /* 0x0000001b00217308 */ /* 0x001e220000001800 */
[----:B----4-:R-:W-:-:S03]  /*2360*/  @!P4 FMUL R8, R8, 1.175494350822287508e-38 ;  /* 0x008000000808c820 */ /* 0x010fc60000400000 */
[----:B--2---:R-:W-:Y:S02]  /*2370*/  FSETP.GEU.AND P5, PT, |R31|, 6.5827683646048100446e-37, PT ;  /* 0x036000001f00780b */ /* 0x004fe40003fae200 */
[----:B------:R-:W-:Y:S01]  /*2380*/  F2FP.BF16.PACK_AB R9, RZ, R8 ;  /* 0x00000008ff09723e */ /* 0x000fe200000010ff */
[----:B01----:R-:W0:-:S06]  /*2390*/  DFMA R34, -R26, R32, 1 ;  /* 0x3ff000001a22742b */ /* 0x003e0c0000000120 */
        /* <DEDUP_REMOVED lines=14> */
.L_x_25:
[----:B------:R-:W-:Y:S05]  /*2480*/  BSYNC B1 ;  /* 0x0000000000017941 */ /* 0x000fea0003800000 */
.L_x_24:
[----:B------:R-:W-:Y:S01]  /*2490*/  PRMT R38, RZ, 0x5410, R40 ;  /* 0x00005410ff267816 */ /* 0x000fe20000000028 */
        /* <DEDUP_REMOVED lines=15> */
[----:B------:R0:W2:Y:S01]  /*2590*/  DSETP.GEU.AND P4, PT, |R12|, c[0x2][0x8], PT ;  /* 0x008002000c00762a */ /* 0x0000a20003f8e200 */
[----:B------:R-:W-:-:S04]  /*25a0*/  @!P5 FADD.FTZ R8, -R30, -RZ ;  /* 0x800000ff1e08d221 */ /* 0x000fc80000010100 */
[C---:B------:R-:W-:Y:S02]  /*25b0*/  FFMA.FTZ R11, R8.reuse, R8, R11 ;  /* 0x00000008080b7223 */ /* 0x040fe4000001000b */
[----:B------:R-:W-:Y:S02]  /*25c0*/  FMUL.FTZ R36, R8, 1 ;  /* 0x3f80000008247820 */ /* 0x000fe40000410000 */
[----:B------:R-:W3:Y:S08]  /*25d0*/  MUFU.SQRT R30, R11 ;  /* 0x0000000b001e7308 */ /* 0x000ef00000002000 */
[----:B------:R0:W2:Y:S01]  /*25e0*/  F2F.F32.F64 R8, R12 ;  /* 0x0000000c00087310 */ /* 0x0000a20000301000 */
[----:B---3--:R-:W-:-:S07]  /*25f0*/  FMUL.FTZ R37, R30, 1 ;  /* 0x3f8000001e257820 */ /* 0x008fce0000410000 */
[----:B------:R-:W3:Y:S01]  /*2600*/  F2F.F64.F32 R30, R36 ;  /* 0x00000024001e7310 */ /* 0x000ee20000201800 */
[----:B0-----:R-:W-:Y:S01]  /*2610*/  PRMT R12, R12, 0x5410, R41 ;  /* 0x000054100c0c7816 */ /* 0x001fe20000000029 */
[----:B--2---:R-:W-:-:S06]  /*2620*/  @!P4 FMUL R8, R8, 1.175494350822287508e-38 ;  /* 0x008000000808c820 */ /* 0x004fcc0000400000 */
[----:B------:R-:W0:Y:S01]  /*2630*/  F2F.F64.F32 R26, R37 ;  /* 0x00000025001a7310 */ /* 0x000e220000201800 */
[----:B------:R-:W-:Y:S01]  /*2640*/  F2FP.BF16.PACK_AB R13, RZ, R8 ;  /* 0x00000008ff0d723e */ /* 0x000fe200000010ff */
[----:B---3--:R-:W2:-:S04]  /*2650*/  DMUL R30, R30, R24 ;  /* 0x000000181e1e7228 */ /* 0x008e880000000000 */
[----:B0-----:R-:W0:-:S06]  /*2660*/  DADD R26, R26, c[0x0][0xf50] ;  /* 0x0003d4001a1a7629 */ /* 0x001e0c0000000000 */
[----:B--2---:R-:W-:Y:S01]  /*2670*/  FSETP.GEU.AND P5, PT, |R31|, 6.5827683646048100446e-37, PT ;  /* 0x036000001f00780b */ /* 0x004fe20003fae200 */
[----:B0-----:R-:W0:Y:S02]  /*2680*/  MUFU.RCP64H R33, R27 ;  /* 0x0000001b00217308 */ /* 0x001e240000001800 */
        /* <DEDUP_REMOVED lines=15> */
.L_x_27:
[----:B------:R-:W-:Y:S05]  /*2780*/  BSYNC B1 ;  /* 0x0000000000017941 */ /* 0x000fea0003800000 */
.L_x_26:
[----:B------:R-:W-:Y:S01]  /*2790*/  PRMT R40, RZ, 0x5410, R43 ;  /* 0x00005410ff287816 */ /* 0x000fe2000000002b */
[----:B------:R-:W-:Y:S01]  /*27a0*/  DSETP.NEU.AND P5, PT, RZ, c[0x0][0xf48], PT ;  /* 0x0003d200ff00762a */ /* 0x000fe20003fad000 */
[----:B------:R-:W-:Y:S01]  /*27b0*/  PRMT R30, RZ, 0x5410, R0 ;  /* 0x00005410ff1e7816 */ /* 0x000fe20000000000 */
[----:B------:R-:W-:Y:S01]  /*27c0*/  IMAD.MOV.U32 R32, RZ, RZ, 0x1 ;  /* 0x00000001ff207424 */ /* 0x000fe200078e00ff */
[----:B------:R-:W-:Y:S01]  /*27d0*/  PRMT R43, RZ, 0x5410, R45 ;  /* 0x00005410ff2b7816 */ /* 0x000fe2000000002d */
[----:B------:R-:W-:Y:S01]  /*27e0*/  FMUL.FTZ R40, R40, 1 ;  /* 0x3f80000028287820 */ /* 0x000fe20000410000 */
[----:B------:R-:W0:Y:S01]  /*27f0*/  DADD R28, R38, -R28 ;  /* 0x00000000261c7229 */ /* 0x000e22000000081c */
[----:B------:R-:W-:Y:S01]  /*2800*/  FMUL.FTZ R31, R30, 1 ;  /* 0x3f8000001e1f7820 */ /* 0x000fe20000410000 */
[----:B------:R-:W-:Y:S01]  /*2810*/  F2FP.BF16.PACK_AB R11, RZ, R11 ;  /* 0x0000000bff0b723e */ /* 0x000fe200000010ff */
[----:B------:R-:W-:Y:S02]  /*2820*/  BSSY B1, `(.L_x_28) ;  /* 0x0000028000017945 */ /* 0x000fe40003800000 */
[----:B------:R-:W-:Y:S01]  /*2830*/  F2F.F64.F32 R40, R40 ;  /* 0x0000002800287310 */ /* 0x000fe20000201800 */
[----:B------:R-:W-:-:S07]  /*2840*/  PRMT R11, R11, 0x5410, R11 ;  /* 0x000054100b0b7816 */ /* 0x000fce000000000b */
[----:B------:R-:W2:Y:S08]  /*2850*/  F2F.F64.F32 R26, R31 ;  /* 0x0000001f001a7310 */ /* 0x000eb00000201800 */
[----:B0-----:R-:W-:Y:S01]  /*2860*/  F2F.F32.F64 R42, R28 ;  /* 0x0000001c002a7310 */ /* 0x001fe20000301000 */
[----:B--2---:R-:W0:-:S07]  /*2870*/  DFMA R26, R40, c[0x0][0xf48], -R26 ;  /* 0x0003d200281a7a2b */ /* 0x004e0e000000081a */
[----:B0-----:R-:W0:Y:S01]  /*2880*/  F2F.F32.F64 R8, R26 ;  /* 0x0000001a00087310 */ /* 0x001e220000301000 */
[----:B------:R-:W0:-:S14]  /*2890*/  DSETP.GEU.AND P4, PT, |R26|, c[0x2][0x8], PT ;  /* 0x008002001a00762a */ /* 0x000e1c0003f8e200 */
[----:B0-----:R-:W-:Y:S01]  /*28a0*/  @!P4 FMUL R8, R8, 1.175494350822287508e-38 ;  /* 0x008000000808c820 */ /* 0x001fe20000400000 */
[----:B------:R-:W0:Y:S01]  /*28b0*/  DSETP.GEU.AND P4, PT, |R28|, c[0x2][0x8], PT ;  /* 0x008002001c00762a */ /* 0x000e220003f8e200 */
[----:B------:R-:W-:-:S04]  /*28c0*/  @!P5 FADD.FTZ R8, -R30, -RZ ;  /* 0x800000ff1e08d221 */ /* 0x000fc80000010100 */
[C---:B------:R-:W-:Y:S02]  /*28d0*/  FFMA.FTZ R43, R8.reuse, R8, R43 ;  /* 0x00000008082b7223 */ /* 0x040fe4000001002b */
[----:B------:R-:W-:Y:S02]  /*28e0*/  FMUL.FTZ R8, R8, 1 ;  /* 0x3f80000008087820 */ /* 0x000fe40000410000 */
[----:B------:R-:W2:Y:S05]  /*28f0*/  MUFU.SQRT R30, R43 ;  /* 0x0000002b001e7308 */ /* 0x000eaa0000002000 */
[----:B0-----:R-:W-:-:S05]  /*2900*/  @!P4 FMUL R42, R42, 1.175494350822287508e-38 ;  /* 0x008000002a2ac820 */ /* 0x001fca0000400000 */
[----:B------:R-:W-:Y:S01]  /*2910*/  F2FP.BF16.PACK_AB R42, RZ, R42 ;  /* 0x0000002aff2a723e */ /* 0x000fe200000010ff */
[----:B--2---:R-:W-:Y:S02]  /*2920*/  FMUL.FTZ R36, R30, 1 ;  /* 0x3f8000001e247820 */ /* 0x004fe40000410000 */
[----:B------:R-:W0:Y:S08]  /*2930*/  F2F.F64.F32 R30, R8 ;  /* 0x00000008001e7310 */ /* 0x000e300000201800 */
[----:B------:R-:W2:Y:S01]  /*2940*/  F2F.F64.F32 R26, R36 ;  /* 0x00000024001a7310 */ /* 0x000ea20000201800 */
[----:B0-----:R-:W0:-:S04]  /*2950*/  DMUL R30, R30, R24 ;  /* 0x000000181e1e7228 */ /* 0x001e080000000000 */
[----:B--2---:R-:W2:-:S06]  /*2960*/  DADD R26, R26, c[0x0][0xf50] ;  /* 0x0003d4001a1a7629 */ /* 0x004e8c0000000000 */
[----:B0-----:R-:W-:Y:S01]  /*2970*/  FSETP.GEU.AND P5, PT, |R31|, 6.5827683646048100446e-37, PT ;  /* 0x036000001f00780b */ /* 0x001fe20003fae200 */
[----:B--2---:R-:W0:Y:S02]  /*2980*/  MUFU.RCP64H R33, R27 ;  /* 0x0000001b00217308 */ /* 0x004e240000001800 */
        /* <DEDUP_REMOVED lines=17> */
.L_x_29:
[----:B------:R-:W-:Y:S05]  /*2aa0*/  BSYNC B1 ;  /* 0x0000000000017941 */ /* 0x000fea0003800000 */
.L_x_28:
[----:B------:R0:W2:Y:S01]  /*2ab0*/  DADD R32, R40, -R32 ;  /* 0x0000000028207229 */ /* 0x0000a20000000820 */
[----:B------:R-:W-:-:S04]  /*2ac0*/  F2FP.BF16.PACK_AB R43, RZ, R43 ;  /* 0x0000002bff2b723e */ /* 0x000fc800000010ff */
[----:B0-----:R-:W-:Y:S01]  /*2ad0*/  PRMT R40, R40, 0x5410, R43 ;  /* 0x0000541028287816 */ /* 0x001fe2000000002b */
[----:B--2---:R-:W0:Y:S01]  /*2ae0*/  F2F.F32.F64 R31, R32 ;  /* 0x00000020001f7310 */ /* 0x004e220000301000 */
[----:B------:R-:W0:-:S14]  /*2af0*/  DSETP.GEU.AND P4, PT, |R32|, c[0x2][0x8], PT ;  /* 0x008002002000762a */ /* 0x000e1c0003f8e200 */
[----:B0-----:R-:W-:-:S05]  /*2b00*/  @!P4 FMUL R31, R31, 1.175494350822287508e-38 ;  /* 0x008000001f1fc820 */ /* 0x001fca0000400000 */
[----:B------:R-:W-:Y:S01]  /*2b10*/  F2FP.BF16.PACK_AB R31, RZ, R31 ;  /* 0x0000001fff1f723e */ /* 0x000fe200000010ff */
[----:B------:R-:W-:Y:S05]  /*2b20*/  BRA `(.L_x_20) ;  /* 0x00000c1000007947 */ /* 0x000fea0003800000 */
.L_x_21:
[----:B------:R-:W-:Y:S01]  /*2b30*/  FMUL.FTZ R38, R12, 1 ;  /* 0x3f8000000c267820 */ /* 0x000fe20000410000 */
[----:B------:R-:W-:Y:S01]  /*2b40*/  DSETP.NEU.AND P5, PT, RZ, c[0x0][0xf48], PT ;  /* 0x0003d200ff00762a */ /* 0x000fe20003fad000 */
[----:B------:R-:W-:Y:S01]  /*2b50*/  FMUL.FTZ R28, R8, 1 ;  /* 0x3f800000081c7820 */ /* 0x000fe20000410000 */
[----:B------:R-:W-:Y:S03]  /*2b60*/  BSSY B1, `(.L_x_30) ;  /* 0x0000024000017945 */ /* 0x000fe60003800000 */
[----:B------:R-:W-:Y:S08]  /*2b70*/  F2F.F64.F32 R38, R38 ;  /* 0x0000002600267310 */ /* 0x000ff00000201800 */
[----:B------:R0:W1:Y:S02]  /*2b80*/  F2F.F64.F32 R12, R28 ;  /* 0x0000001c000c7310 */ /* 0x0000640000201800 */
[----:B0-----:R-:W-:Y:S01]  /*2b90*/  IMAD.MOV.U32 R28, RZ, RZ, 0x1 ;  /* 0x00000001ff1c7424 */ /* 0x001fe200078e00ff */
[----:B-1----:R-:W0:-:S06]  /*2ba0*/  DFMA R26, R38, c[0x0][0xf48], R12 ;  /* 0x0003d200261a7a2b */ /* 0x002e0c000000000c */
[----:B0-----:R-:W0:Y:S01]  /*2bb0*/  F2F.F32.F64 R13, R26 ;  /* 0x0000001a000d7310 */ /* 0x001e220000301000 */
[----:B------:R-:W0:-:S14]  /*2bc0*/  DSETP.GEU.AND P4, PT, |R26|, c[0x2][0x8], PT ;  /* 0x008002001a00762a */ /* 0x000e1c0003f8e200 */
[----:B0-----:R-:W-:-:S05]  /*2bd0*/  @!P4 FMUL R13, R13, 1.175494350822287508e-38 ;  /* 0x008000000d0dc820 */ /* 0x001fca0000400000 */
[----:B------:R-:W-:-:S05]  /*2be0*/  FSEL R8, R13, R8, P5 ;  /* 0x000000080d087208 */ /* 0x000fca0002800000 */
        /* <DEDUP_REMOVED lines=27> */
.L_x_31:
[----:B------:R-:W-:Y:S05]  /*2da0*/  BSYNC B1 ;  /* 0x0000000000017941 */ /* 0x000fea0003800000 */
.L_x_30:
        /* <DEDUP_REMOVED lines=12> */
[----:B0-----:R-:W0:-:S06]  /*2e70*/  DFMA R26, R12, c[0x0][0xf48], R26 ;  /* 0x0003d2000c1a7a2b */ /* 0x001e0c000000001a */
[----:B0-----:R-:W0:Y:S01]  /*2e80*/  F2F.F32.F64 R8, R26 ;  /* 0x0000001a00087310 */ /* 0x001e220000301000 */
[----:B------:R-:W0:-:S14]  /*2e90*/  DSETP.GEU.AND P4, PT, |R26|, c[0x2][0x8], PT ;  /* 0x008002001a00762a */ /* 0x000e1c0003f8e200 */
[----:B0-----:R-:W-:Y:S01]  /*2ea0*/  @!P4 FMUL R8, R8, 1.175494350822287508e-38 ;  /* 0x008000000808c820 */ /* 0x001fe20000400000 */
[----:B------:R-:W-:-:S04]  /*2eb0*/  DSETP.GEU.AND P4, PT, |R28|, c[0x2][0x8], PT ;  /* 0x008002001c00762a */ /* 0x000fc80003f8e200 */
[----:B------:R-:W-:-:S05]  /*2ec0*/  FSEL R8, R8, R31, P5 ;  /* 0x0000001f08087208 */ /* 0x000fca0002800000 */
        /* <DEDUP_REMOVED lines=29> */
.L_x_33:
[----:B------:R-:W-:Y:S05]  /*30a0*/  BSYNC B1 ;  /* 0x0000000000017941 */ /* 0x000fea0003800000 */
.L_x_32:
[----:B------:R-:W-:Y:S01]  /*30b0*/  PRMT R40, RZ, 0x5410, R40 ;  /* 0x00005410ff287816 */ /* 0x000fe20000000028 */
[----:B------:R-:W-:Y:S01]  /*30c0*/  DSETP.NEU.AND P5, PT, RZ, c[0x0][0xf48], PT ;  /* 0x0003d200ff00762a */ /* 0x000fe20003fad000 */
[----:B------:R-:W-:Y:S01]  /*30d0*/  PRMT R31, RZ, 0x5410, R2 ;  /* 0x00005410ff1f7816 */ /* 0x000fe20000000002 */
[----:B------:R-:W-:Y:S01]  /*30e0*/  BSSY B1, `(.L_x_34) ;  /* 0x000002c000017945 */ /* 0x000fe20003800000 */
[----:B------:R-:W-:Y:S01]  /*30f0*/  PRMT R11, RZ, 0x5410, R11 ;  /* 0x00005410ff0b7816 */ /* 0x000fe2000000000b */
[----:B------:R-:W-:Y:S01]  /*3100*/  FMUL.FTZ R38, R40, 1 ;  /* 0x3f80000028267820 */ /* 0x000fe20000410000 */
[----:B------:R-:W-:Y:S01]  /*3110*/  DADD R12, R12, -R28 ;  /* 0x000000000c0c7229 */ /* 0x000fe2000000081c */
[----:B------:R-:W-:Y:S01]  /*3120*/  FMUL.FTZ R32, R31, 1 ;  /* 0x3f8000001f207820 */ /* 0x000fe20000410000 */
[----:B------:R-:W-:-:S03]  /*3130*/  F2FP.BF16.PACK_AB R41, RZ, R41 ;  /* 0x00000029ff29723e */ /* 0x000fc600000010ff */
[----:B------:R-:W-:Y:S08]  /*3140*/  F2F.F64.F32 R38, R38 ;  /* 0x0000002600267310 */ /* 0x000ff00000201800 */
[----:B------:R0:W2:Y:S02]  /*3150*/  F2F.F64.F32 R26, R32 ;  /* 0x00000020001a7310 */ /* 0x0000a40000201800 */
[----:B0-----:R-:W-:Y:S01]  /*3160*/  MOV R32, 0x1 ;  /* 0x0000000100207802 */ /* 0x001fe20000000f00 */
[----:B--2---:R-:W0:-:S06]  /*3170*/  DFMA R26, R38, c[0x0][0xf48], R26 ;  /* 0x0003d200261a7a2b */ /* 0x004e0c000000001a */
[----:B0-----:R-:W0:Y:S01]  /*3180*/  F2F.F32.F64 R8, R26 ;  /* 0x0000001a00087310 */ /* 0x001e220000301000 */
[----:B------:R-:W0:-:S14]  /*3190*/  DSETP.GEU.AND P4, PT, |R26|, c[0x2][0x8], PT ;  /* 0x008002001a00762a */ /* 0x000e1c0003f8e200 */
[----:B0-----:R-:W-:Y:S01]  /*31a0*/  @!P4 FMUL R8, R8, 1.175494350822287508e-38 ;  /* 0x008000000808c820 */ /* 0x001fe20000400000 */
[----:B------:R0:W2:-:S04]  /*31b0*/  DSETP.GEU.AND P4, PT, |R12|, c[0x2][0x8], PT ;  /* 0x008002000c00762a */ /* 0x0000880003f8e200 */
[----:B------:R-:W-:-:S05]  /*31c0*/  FSEL R8, R8, R31, P5 ;  /* 0x0000001f08087208 */ /* 0x000fca0002800000 */
        /* <DEDUP_REMOVED lines=29> */
.L_x_35:
[----:B------:R-:W-:Y:S05]  /*33a0*/  BSYNC B1 ;  /* 0x0000000000017941 */ /* 0x000fea0003800000 */
.L_x_34:
[----:B------:R-:W-:Y:S01]  /*33b0*/  PRMT R43, RZ, 0x5410, R43 ;  /* 0x00005410ff2b7816 */ /* 0x000fe2000000002b */
[----:B------:R-:W-:Y:S01]  /*33c0*/  DSETP.NEU.AND P5, PT, RZ, c[0x0][0xf48], PT ;  /* 0x0003d200ff00762a */ /* 0x000fe20003fad000 */
[----:B------:R-:W-:Y:S01]  /*33d0*/  PRMT R31, RZ, 0x5410, R0 ;  /* 0x00005410ff1f7816 */ /* 0x000fe20000000000 */
[----:B------:R-:W-:Y:S01]  /*33e0*/  BSSY B1, `(.L_x_36) ;  /* 0x000002e000017945 */ /* 0x000fe20003800000 */
[----:B------:R-:W-:Y:S01]  /*33f0*/  F2FP.BF16.PACK_AB R11, RZ, R11 ;  /* 0x0000000bff0b723e */ /* 0x000fe200000010ff */
[----:B------:R-:W-:Y:S01]  /*3400*/  FMUL.FTZ R40, R43, 1 ;  /* 0x3f8000002b287820 */ /* 0x000fe20000410000 */
[----:B------:R-:W-:Y:S01]  /*3410*/  PRMT R43, RZ, 0x5410, R45 ;  /* 0x00005410ff2b7816 */ /* 0x000fe2000000002d */
[----:B------:R-:W-:Y:S01]  /*3420*/  FMUL.FTZ R32, R31, 1 ;  /* 0x3f8000001f207820 */ /* 0x000fe20000410000 */
[----:B------:R-:W0:Y:S01]  /*3430*/  DADD R28, R38, -R28 ;  /* 0x00000000261c7229 */ /* 0x000e22000000081c */
[----:B------:R-:W-:-:S02]  /*3440*/  PRMT R11, R11, 0x5410, R11 ;  /* 0x000054100b0b7816 */ /* 0x000fc4000000000b */
[----:B------:R-:W-:Y:S08]  /*3450*/  F2F.F64.F32 R40, R40 ;  /* 0x0000002800287310 */ /* 0x000ff00000201800 */
[----:B------:R2:W3:Y:S02]  /*3460*/  F2F.F64.F32 R26, R32 ;  /* 0x00000020001a7310 */ /* 0x0004e40000201800 */
[----:B--2---:R-:W-:-:S06]  /*3470*/  IMAD.MOV.U32 R32, RZ, RZ, 0x1 ;  /* 0x00000001ff207424 */ /* 0x004fcc00078e00ff */
[----:B0-----:R-:W-:Y:S01]  /*3480*/  F2F.F32.F64 R42, R28 ;  /* 0x0000001c002a7310 */ /* 0x001fe20000301000 */
[----:B---3--:R-:W0:-:S07]  /*3490*/  DFMA R26, R40, c[0x0][0xf48], R26 ;  /* 0x0003d200281a7a2b */ /* 0x008e0e000000001a */
[----:B0-----:R-:W0:Y:S01]  /*34a0*/  F2F.F32.F64 R8, R26 ;  /* 0x0000001a00087310 */ /* 0x001e220000301000 */
[----:B------:R-:W0:-:S14]  /*34b0*/  DSETP.GEU.AND P4, PT, |R26|, c[0x2][0x8], PT ;  /* 0x008002001a00762a */ /* 0x000e1c0003f8e200 */
[----:B0-----:R-:W-:Y:S01]  /*34c0*/  @!P4 FMUL R8, R8, 1.175494350822287508e-38 ;  /* 0x008000000808c820 */ /* 0x001fe20000400000 */
[----:B------:R-:W0:-:S04]  /*34d0*/  DSETP.GEU.AND P4, PT, |R28|, c[0x2][0x8], PT ;  /* 0x008002001c00762a */ /* 0x000e080003f8e200 */
[----:B------:R-:W-:-:S05]  /*34e0*/  FSEL R8, R8, R31, P5 ;  /* 0x0000001f08087208 */ /* 0x000fca0002800000 */
[C---:B------:R-:W-:Y:S02]  /*34f0*/  FFMA.FTZ R43, R8.reuse, R8, R43 ;  /* 0x00000008082b7223 */ /* 0x040fe4000001002b */
[----:B------:R-:W-:Y:S02]  /*3500*/  FMUL.FTZ R8, R8, 1 ;  /* 0x3f80000008087820 */ /* 0x000fe40000410000 */
[----:B------:R-:W2:Y:S01]  /*3510*/  MUFU.SQRT R30, R43 ;  /* 0x0000002b001e7308 */ /* 0x000ea20000002000 */
        /* <DEDUP_REMOVED lines=26> */
.L_x_37:
[----:B------:R-:W-:Y:S05]  /*36c0*/  BSYNC B1 ;  /* 0x0000000000017941 */ /* 0x000fea0003800000 */
.L_x_36:
[----:B------:R0:W2:Y:S01]  /*36d0*/  DADD R32, R40, -R32 ;  /* 0x0000000028207229 */ /* 0x0000a20000000820 */
[----:B------:R-:W-:-:S04]  /*36e0*/  F2FP.BF16.PACK_AB R43, RZ, R43 ;  /* 0x0000002bff2b723e */ /* 0x000fc800000010ff */
[----:B0-----:R-:W-:Y:S01]  /*36f0*/  PRMT R40, R40, 0x5410, R43 ;  /* 0x0000541028287816 */ /* 0x001fe2000000002b */
[----:B--2---:R-:W0:Y:S01]  /*3700*/  F2F.F32.F64 R31, R32 ;  /* 0x00000020001f7310 */ /* 0x004e220000301000 */
[----:B------:R-:W0:-:S14]  /*3710*/  DSETP.GEU.AND P4, PT, |R32|, c[0x2][0x8], PT ;  /* 0x008002002000762a */ /* 0x000e1c0003f8e200 */
[----:B0-----:R-:W-:-:S05]  /*3720*/  @!P4 FMUL R31, R31, 1.175494350822287508e-38 ;  /* 0x008000001f1fc820 */ /* 0x001fca0000400000 */
[----:B------:R-:W-:Y:S02]  /*3730*/  F2FP.BF16.PACK_AB R31, RZ, R31 ;  /* 0x0000001fff1f723e */ /* 0x000fe400000010ff */
.L_x_20:
[----:B------:R-:W-:Y:S01]  /*3740*/  ISETP.NE.AND P4, PT, R57, RZ, PT ;  /* 0x000000ff3900720c */ /* 0x000fe20003f85270 */
[----:B------:R-:W-:-:S12]  /*3750*/  BSSY B0, `(.L_x_38) ;  /* 0x0000036000007945 */ /* 0x000fd80003800000 */
[----:B------:R-:W-:Y:S05]  /*3760*/  @!P4 BRA `(.L_x_39) ;  /* 0x000002100000c947 */ /* 0x000fea0003800000 */
[C---:B------:R-:W-:Y:S02]  /*3770*/  @P0 LEA R28, P4, R7.reuse, UR6, 0x1 ;  /* 0x00000006071c0c11 */ /* 0x040fe4000f8808ff */
[C---:B------:R-:W-:Y:S02]  /*3780*/  @P0 LEA R26, P5, R7.reuse, UR8, 0x1 ;  /* 0x00000008071a0c11 */ /* 0x040fe4000f8a08ff */
[----:B------:R-:W-:Y:S02]  /*3790*/  @P0 LEA R8, P6, R7, UR10, 0x1 ;  /* 0x0000000a07080c11 */ /* 0x000fe4000f8c08ff */
[----:B------:R-:W-:Y:S02]  /*37a0*/  PRMT R10, R9, 0x7610, R10 ;  /* 0x00007610090a7816 */ /* 0x000fe4000000000a */
[C-C-:B------:R-:W-:Y:S02]  /*37b0*/  @P0 LEA.HI.X R29, R7.reuse, UR7, R6.reuse, 0x1, P4 ;  /* 0x00000007071d0c11 */ /* 0x140fe4000a0f0c06 */
[----:B------:R-:W-:-:S02]  /*37c0*/  @P0 LEA.HI.X R27, R7, UR9, R6, 0x1, P5 ;  /* 0x00000009071b0c11 */ /* 0x000fc4000a8f0c06 */
[----:B------:R-:W-:Y:S01]  /*37d0*/  @P0 LEA.HI.X R9, R7, UR11, R6, 0x1, P6 ;  /* 0x0000000b07090c11 */ /* 0x000fe2000b0f0c06 */
[----:B------:R-:W-:Y:S01]  /*37e0*/  @P0 STG.E.U16 [R28.64], R10 ;  /* 0x0000000a1c000986 */ /* 0x000fe2000c101510 */
[----:B------:R-:W-:Y:S02]  /*37f0*/  @P1 IADD3 R6, P4, R4, UR8, RZ ;  /* 0x0000000804061c10 */ /* 0x000fe4000ff9e0ff */
[----:B------:R-:W-:Y:S01]  /*3800*/  @P2 IADD3 R50, P5, R50, UR8, RZ ;  /* 0x0000000832322c10 */ /* 0x000fe2000ffbe0ff */
[----:B------:R-:W-:Y:S01]  /*3810*/  @P1 STG.E.U16 [R22.64], R13 ;  /* 0x0000000d16001986 */ /* 0x000fe2000c101510 */
[----:B------:R-:W-:Y:S02]  /*3820*/  @P1 IADD3.X R7, R5, UR9, RZ, P4, !PT ;  /* 0x0000000905071c10 */ /* 0x000fe4000a7fe4ff */
[----:B------:R-:W-:Y:S01]  /*3830*/  @P3 IADD3 R46, P4, R46, UR8, RZ ;  /* 0x000000082e2e3c10 */ /* 0x000fe2000ff9e0ff */
[----:B------:R-:W-:Y:S01]  /*3840*/  @P2 STG.E.U16 [R20.64], R42 ;  /* 0x0000002a14002986 */ /* 0x000fe2000c101510 */
[----:B------:R-:W-:-:S02]  /*3850*/  @P2 IADD3.X R51, R54, UR9, RZ, P5, !PT ;  /* 0x0000000936332c10 */ /* 0x000fc4000affe4ff */
[----:B------:R-:W-:Y:S01]  /*3860*/  @P3 IADD3.X R47, R48, UR9, RZ, P4, !PT ;  /* 0x00000009302f3c10 */ /* 0x000fe2000a7fe4ff */
[----:B------:R-:W-:Y:S01]  /*3870*/  @P3 STG.E.U16 [R16.64], R31 ;  /* 0x0000001f10003986 */ /* 0x000fe2000c101510 */
[----:B------:R-:W-:Y:S02]  /*3880*/  @P1 IADD3 R4, P4, R4, UR10, RZ ;  /* 0x0000000a04041c10 */ /* 0x000fe4000ff9e0ff */
[----:B------:R-:W-:Y:S01]  /*3890*/  PRMT R11, R11, 0x7632, R11 ;  /* 0x000076320b0b7816 */ /* 0x000fe2000000000b */
[----:B------:R-:W-:Y:S01]  /*38a0*/  @P0 STG.E.U16 [R26.64], R44 ;  /* 0x0000002c1a000986 */ /* 0x000fe2000c101510 */
[----:B------:R-:W-:-:S03]  /*38b0*/  @P1 IADD3.X R5, R5, UR11, RZ, P4, !PT ;  /* 0x0000000b05051c10 */ /* 0x000fc6000a7fe4ff */
[----:B------:R0:W-:Y:S04]  /*38c0*/  @P1 STG.E.U16 [R6.64], R3 ;  /* 0x0000000306001986 */ /* 0x0001e8000c101510 */
[----:B------:R2:W-:Y:S04]  /*38d0*/  @P2 STG.E.U16 [R50.64], R2 ;  /* 0x0000000232002986 */ /* 0x0005e8000c101510 */
[----:B------:R2:W-:Y:S01]  /*38e0*/  @P3 STG.E.U16 [R46.64], R0 ;  /* 0x000000002e003986 */ /* 0x0005e2000c101510 */
[----:B0-----:R-:W-:Y:S02]  /*38f0*/  PRMT R7, R10, 0x7632, R7 ;  /* 0x000076320a077816 */ /* 0x001fe40000000007 */
[----:B------:R-:W-:-:S03]  /*3900*/  PRMT R10, R12, 0x7632, R10 ;  /* 0x000076320c0a7816 */ /* 0x000fc6000000000a */
[----:B------:R2:W-:Y:S04]  /*3910*/  @P0 STG.E.U16 [R8.64], R7 ;  /* 0x0000000708000986 */ /* 0x0005e8000c101510 */
[----:B------:R2:W-:Y:S04]  /*3920*/  @P1 STG.E.U16 [R4.64], R10 ;  /* 0x0000000a04001986 */ /* 0x0005e8000c101510 */
[----:B------:R2:W-:Y:S01]  /*3930*/  @P2 STG.E.U16 [R18.64], R11 ;  /* 0x0000000b12002986 */ /* 0x0005e2000c101510 */
[----:B------:R-:W-:Y:S05]  /*3940*/  @!P3 BRA `(.L_x_40) ;  /* 0x000001600000b947 */ /* 0x000fea0003800000 */
[----:B--2---:R-:W-:-:S05]  /*3950*/  PRMT R7, R40, 0x7632, R7 ;  /* 0x0000763228077816 */ /* 0x004fca0000000007 */
[----:B------:R0:W-:Y:S01]  /*3960*/  STG.E.U16 [R14.64], R7 ;  /* 0x000000070e007986 */ /* 0x0001e2000c101510 */
[----:B------:R-:W-:Y:S05]  /*3970*/  BRA `(.L_x_40) ;  /* 0x0000013000007947 */ /* 0x000fea0003800000 */
.L_x_39:
[C---:B------:R-:W-:Y:S02]  /*3980*/  @P0 LEA R8, P4, R7.reuse, UR6, 0x1 ;  /* 0x0000000607080c11 */ /* 0x040fe4000f8808ff */
[----:B------:R-:W-:Y:S02]  /*3990*/  @P0 LEA R2, P5, R7, UR10, 0x1 ;  /* 0x0000000a07020c11 */ /* 0x000fe4000f8a08ff */
[----:B------:R-:W-:Y:S02]  /*39a0*/  PRMT R0, R9, 0x7610, R0 ;  /* 0x0000761009007816 */ /* 0x000fe40000000000 */
[C-C-:B------:R-:W-:Y:S02]  /*39b0*/  @P0 LEA.HI.X R9, R7.reuse, UR7, R6.reuse, 0x1, P4 ;  /* 0x0000000707090c11 */ /* 0x140fe4000a0f0c06 */
[----:B------:R-:W-:Y:S02]  /*39c0*/  @P1 IADD3 R4, P4, R4, UR10, RZ ;  /* 0x0000000a04041c10 */ /* 0x000fe4000ff9e0ff */
[--C-:B------:R-:W-:Y:S01]  /*39d0*/  @P0 LEA.HI.X R3, R7, UR11, R6.reuse, 0x1, P5 ;  /* 0x0000000b07030c11 */ /* 0x100fe2000a8f0c06 */
[----:B------:R0:W-:Y:S01]  /*39e0*/  @P0 STG.E.U16 [R8.64], R0 ;  /* 0x0000000008000986 */ /* 0x0001e2000c101510 */
[----:B------:R-:W-:-:S02]  /*39f0*/  PRMT R6, R10, 0x7632, R6 ;  /* 0x000076320a067816 */ /* 0x000fc40000000006 */
[----:B------:R-:W-:Y:S01]  /*3a00*/  PRMT R7, R12, 0x7632, R7 ;  /* 0x000076320c077816 */ /* 0x000fe20000000007 */
[----:B------:R2:W-:Y:S01]  /*3a10*/  @P1 STG.E.U16 [R22.64], R13 ;  /* 0x0000000d16001986 */ /* 0x0005e2000c101510 */
[----:B------:R-:W-:Y:S02]  /*3a20*/  @P1 IADD3.X R5, R5, UR11, RZ, P4, !PT ;  /* 0x0000000b05051c10 */ /* 0x000fe4000a7fe4ff */
[----:B------:R-:W-:Y:S01]  /*3a30*/  PRMT R10, R40, 0x7632, R10 ;  /* 0x00007632280a7816 */ /* 0x000fe2000000000a */
[----:B------:R2:W-:Y:S01]  /*3a40*/  @P2 STG.E.U16 [R20.64], R42 ;  /* 0x0000002a14002986 */ /* 0x0005e2000c101510 */
[----:B0-----:R-:W-:-:S03]  /*3a50*/  PRMT R9, R11, 0x7632, R9 ;  /* 0x000076320b097816 */ /* 0x001fc60000000009 */
[----:B------:R2:W-:Y:S04]  /*3a60*/  @P3 STG.E.U16 [R16.64], R31 ;  /* 0x0000001f10003986 */ /* 0x0005e8000c101510 */
[----:B------:R2:W-:Y:S04]  /*3a70*/  @P0 STG.E.U16 [R2.64], R6 ;  /* 0x0000000602000986 */ /* 0x0005e8000c101510 */
[----:B------:R2:W-:Y:S04]  /*3a80*/  @P1 STG.E.U16 [R4.64], R7 ;  /* 0x0000000704001986 */ /* 0x0005e8000c101510 */
[----:B------:R2:W-:Y:S04]  /*3a90*/  @P2 STG.E.U16 [R18.64], R9 ;  /* 0x0000000912002986 */ /* 0x0005e8000c101510 */
[----:B------:R2:W-:Y:S02]  /*3aa0*/  @P3 STG.E.U16 [R14.64], R10 ;  /* 0x0000000a0e003986 */ /* 0x0005e4000c101510 */
.L_x_40:
[----:B------:R-:W-:Y:S05]  /*3ab0*/  BSYNC B0 ;  /* 0x0000000000007941 */ /* 0x000fea0003800000 */
.L_x_38:
[----:B------:R-:W-:Y:S02]  /*3ac0*/  ULDC UR12, c[0x0][0x0] ;  /* 0x00000000000c7ab9 */ /* 0x000fe40000000800 */
[----:B------:R-:W-:-:S04]  /*3ad0*/  UIMAD.WIDE.U32 UR4, UR12, 0x4, UR4 ;  /* 0x000000040c0478a5 */ /* 0x000fc8000f8e0004 */
[----:B------:R-:W-:Y:S02]  /*3ae0*/  UISETP.LT.U32.AND UP1, UPT, UR4, UR14, UPT ;  /* 0x0000000e0400728c */ /* 0x000fe4000bf21070 */
[----:B------:R-:W-:Y:S01]  /*3af0*/  UISETP.GE.U32.AND UP0, UPT, UR4, 0x10000, UPT ;  /* 0x000100000400788c */ /* 0x000fe2000bf06070 */
[----:B--2---:R-:W-:Y:S02]  /*3b00*/  IMAD.U32 R3, RZ, RZ, UR5 ;  /* 0x00000005ff037e24 */ /* 0x004fe4000f8e00ff */
[----:B------:R-:W-:Y:S01]  /*3b10*/  IMAD.U32 R2, RZ, RZ, UR4 ;  /* 0x00000004ff027e24 */ /* 0x000fe2000f8e00ff */
[----:B------:R-:W-:Y:S01]  /*3b20*/  UISETP.GE.U32.AND.EX UP0, UPT, UR5, URZ, UPT, UP0 ;  /* 0x0000003f0500728c */ /* 0x000fe2000bf06100 */
[----:B------:R-:W-:-:S04]  /*3b30*/  PLOP3.LUT P0, PT, PT, PT, UP1, 0x80, 0x0 ;  /* 0x000000000000781c */ /* 0x000fc80003f0f018 */
[----:B------:R-:W-:Y:S02]  /*3b40*/  ISETP.LT.AND.EX P0, PT, R3, UR13, PT, P0 ;  /* 0x0000000d03007c0c */ /* 0x000fe4000bf01300 */
[----:B------:R-:W-:-:S13]  /*3b50*/  PLOP3.LUT P1, PT, PT, PT, UP0, 0x80, 0x0 ;  /* 0x000000000000781c */ /* 0x000fda0003f2f008 */
[----:B------:R-:W-:Y:S05]  /*3b60*/  @!P1 BRA P0, `(.L_x_41) ;  /* 0xffffc9a000009947 */ /* 0x000fea000003ffff */
[----:B------:R-:W-:Y:S05]  /*3b70*/  EXIT ;  /* 0x000000000000794d */ /* 0x000fea0003800000 */
.L_x_2:
[----:B------:R-:W0:Y:S02]  /*3b80*/  S2R R3, SR_TID.X ;  /* 0x0000000000037919 */ /* 0x000e240000002100 */
[----:B0-----:R-:W-:-:S05]  /*3b90*/  IMAD.WIDE.U32 R4, R3, 0x4, RZ ;  /* 0x0000000403047825 */ /* 0x001fca00078e00ff */
[----:B------:R-:W-:-:S04]  /*3ba0*/  ISETP.GE.U32.AND P0, PT, R4, UR14, PT ;  /* 0x0000000e04007c0c */ /* 0x000fc8000bf06070 */
[----:B------:R-:W-:-:S04]  /*3bb0*/  ISETP.GE.AND.EX P0, PT, R5, UR13, PT, P0 ;  /* 0x0000000d05007c0c */ /* 0x000fc8000bf06300 */
[----:B------:R-:W-:-:S13]  /*3bc0*/  ISETP.GT.U32.OR P0, PT, R3, 0x3fff, P0 ;  /* 0x00003fff0300780c */ /* 0x000fda0000704470 */
[----:B------:R-:W-:Y:S05]  /*3bd0*/  @P0 EXIT ;  /* 0x000000000000094d */ /* 0x000fea0003800000 */
[----:B------:R-:W-:-:S04]  /*3be0*/  IMAD.MOV.U32 R2, RZ, RZ, RZ ;  /* 0x000000ffff027224 */ /* 0x000fc800078e00ff */
.L_x_77:
[C---:B------:R-:W-:Y:S01]  /*3bf0*/  IMAD.SHL.U32 R14, R3.reuse, 0x8, RZ ;  /* 0x00000008030e7824 */ /* 0x040fe200078e00ff */
[----:B------:R-:W-:-:S04]  /*3c00*/  SHF.L.U64.HI R0, R3, 0x3, R2 ;  /* 0x0000000303007819 */ /* 0x000fc80000010202 */
[C---:B------:R-:W-:Y:S02]  /*3c10*/  IADD3 R12, P1, R14.reuse, UR8, RZ ;  /* 0x000000080e0c7c10 */ /* 0x040fe4000ff3e0ff */
[C---:B------:R-:W-:Y:S02]  /*3c20*/  IADD3 R16, P0, R14.reuse, UR6, RZ ;  /* 0x000000060e107c10 */ /* 0x040fe4000ff1e0ff */
[----:B------:R-:W-:Y:S02]  /*3c30*/  IADD3 R14, P2, R14, UR10, RZ ;  /* 0x0000000a0e0e7c10 */ /* 0x000fe4000ff5e0ff */
[C---:B------:R-:W-:Y:S02]  /*3c40*/  IADD3.X R13, R0.reuse, UR9, RZ, P1, !PT ;  /* 0x00000009000d7c10 */ /* 0x040fe40008ffe4ff */
[C---:B------:R-:W-:Y:S02]  /*3c50*/  IADD3.X R17, R0.reuse, UR7, RZ, P0, !PT ;  /* 0x0000000700117c10 */ /* 0x040fe400087fe4ff */
[----:B------:R-:W-:-:S02]  /*3c60*/  IADD3.X R15, R0, UR11, RZ, P2, !PT ;  /* 0x0000000b000f7c10 */ /* 0x000fc400097fe4ff */
[----:B------:R-:W2:Y:S04]  /*3c70*/  LDG.E.64 R12, [R12.64] ;  /* 0x000000100c0c7981 */ /* 0x000ea8000c1e1b00 */
[----:B------:R-:W3:Y:S04]  /*3c80*/  LDG.E.64 R10, [R16.64] ;  /* 0x00000010100a7981 */ /* 0x000ee8000c1e1b00 */
[----:B------:R-:W4:Y:S01]  /*3c90*/  LDG.E.64 R6, [R14.64] ;  /* 0x000000100e067981 */ /* 0x000f22000c1e1b00 */
[----:B------:R-:W-:-:S04]  /*3ca0*/  ISETP.NE.U32.AND P0, PT, RZ, c[0x0][0xf60], PT ;  /* 0x0003d800ff007a0c */ /* 0x000fc80003f05070 */
[----:B------:R-:W-:Y:S02]  /*3cb0*/  ISETP.NE.AND.EX P0, PT, RZ, c[0x0][0xf64], PT, P0 ;  /* 0x0003d900ff007a0c */ /* 0x000fe40003f05300 */
[----:B--2---:R-:W-:Y:S02]  /*3cc0*/  PRMT R27, RZ, 0x5410, R12 ;  /* 0x00005410ff1b7816 */ /* 0x004fe4000000000c */
[----:B---3--:R-:W-:Y:S02]  /*3cd0*/  PRMT R9, RZ, 0x5410, R10 ;  /* 0x00005410ff097816 */ /* 0x008fe4000000000a */
[----:B----4-:R-:W-:-:S07]  /*3ce0*/  PRMT R0, RZ, 0x5410, R6 ;  /* 0x00005410ff007816 */ /* 0x010fce0000000006 */
[----:B-1----:R-:W-:Y:S05]  /*3cf0*/  @!P0 BRA `(.L_x_42) ;  /* 0x0000130000008947 */ /* 0x002fea0003800000 */
[----:B------:R-:W-:Y:S01]  /*3d00*/  MOV R22, c[0x0][0xf60] ;  /* 0x0003d80000167a02 */ /* 0x000fe20000000f00 */
[----:B------:R-:W-:-:S05]  /*3d10*/  IMAD.MOV.U32 R23, RZ, RZ, c[0x0][0xf64] ;  /* 0x0003d900ff177624 */ /* 0x000fca00078e00ff */
[----:B------:R-:W2:Y:S01]  /*3d20*/  LDG.E R22, [R22.64] ;  /* 0x0000001016167981 */ /* 0x000ea2000c1e1900 */
[----:B------:R-:W-:Y:S01]  /*3d30*/  IMAD.MOV.U32 R18, RZ, RZ, 0x1 ;  /* 0x00000001ff127424 */ /* 0x000fe200078e00ff */
[----:B------:R-:W-:Y:S01]  /*3d40*/  BSSY B1, `(.L_x_43) ;  /* 0x0000019000017945 */ /* 0x000fe20003800000 */
[----:B------:R-:W-:Y:S01]  /*3d50*/  FMUL.FTZ R26, R27, 1 ;  /* 0x3f8000001b1a7820 */ /* 0x000fe20000410000 */
[----:B------:R-:W-:-:S05]  /*3d60*/  DSETP.NEU.AND P1, PT, RZ, c[0x0][0xf48], PT ;  /* 0x0003d200ff00762a */ /* 0x000fca0003f2d000 */
[----:B------:R-:W0:Y:S02]  /*3d70*/  F2F.F64.F32 R26, R26 ;  /* 0x0000001a001a7310 */ /* 0x000e240000201800 */
[----:B0-----:R-:W-:Y:S01]  /*3d80*/  FSETP.GEU.AND P2, PT, |R27|, 6.5827683646048100446e-37, PT ;  /* 0x036000001b00780b */ /* 0x001fe20003f4e200 */
[----:B--2---:R-:W-:-:S06]  /*3d90*/  FMUL.FTZ R4, R22, 1 ;  /* 0x3f80000016047820 */ /* 0x004fcc0000410000 */
[----:B------:R-:W0:Y:S08]  /*3da0*/  F2F.F64.F32 R4, R4 ;  /* 0x0000000400047310 */ /* 0x000e300000201800 */
        /* <DEDUP_REMOVED lines=18> */
.L_x_44:
[----:B------:R-:W-:Y:S05]  /*3ed0*/  BSYNC B1 ;  /* 0x0000000000017941 */ /* 0x000fea0003800000 */
.L_x_43:
[----:B------:R-:W0:Y:S01]  /*3ee0*/  F2F.F32.F64 R22, R28 ;  /* 0x0000001c00167310 */ /* 0x000e220000301000 */
[----:B------:R-:W0:Y:S01]  /*3ef0*/  DSETP.GEU.AND P2, PT, |R28|, c[0x2][0x8], PT ;  /* 0x008002001c00762a */ /* 0x000e220003f4e200 */
[----:B------:R-:W-:Y:S01]  /*3f00*/  ULDC.S8 UR4, c[0x0][0xf58] ;  /* 0x0003d60000047ab9 */ /* 0x000fe20000000200 */
[----:B------:R-:W-:Y:S01]  /*3f10*/  FMUL.FTZ R18, R9, 1 ;  /* 0x3f80000009127820 */ /* 0x000fe20000410000 */
[----:B------:R-:W-:Y:S01]  /*3f20*/  ISETP.NE.AND P0, PT, RZ, UR4, PT ;  /* 0x00000004ff007c0c */ /* 0x000fe2000bf05270 */
[----:B------:R-:W-:Y:S04]  /*3f30*/  BSSY B1, `(.L_x_45) ;  /* 0x0000027000017945 */ /* 0x000fe80003800000 */
[----:B------:R-:W-:Y:S06]  /*3f40*/  F2F.F64.F32 R18, R18 ;  /* 0x0000001200127310 */ /* 0x000fec0000201800 */
[----:B0-----:R-:W-:-:S04]  /*3f50*/  @!P2 FMUL R22, R22, 1.175494350822287508e-38 ;  /* 0x008000001616a820 */ /* 0x001fc80000400000 */
[----:B------:R-:W-:-:S04]  /*3f60*/  @P0 FADD.FTZ R22, -R22, -RZ ;  /* 0x800000ff16160221 */ /* 0x000fc80000010100 */
[----:B------:R-:W-:-:S06]  /*3f70*/  FMUL.FTZ R8, R22, 1 ;  /* 0x3f80000016087820 */ /* 0x000fcc0000410000 */
        /* <DEDUP_REMOVED lines=8> */
[----:B0-----:R-:W-:Y:S02]  /*4000*/  FMUL.FTZ R28, R0, 1 ;  /* 0x3f800000001c7820 */ /* 0x001fe40000410000 */
[----:B------:R-:W-:-:S04]  /*4010*/  FMUL.FTZ R0, R27, 1 ;  /* 0x3f8000001b007820 */ /* 0x000fc80000410000 */
[----:B------:R-:W0:Y:S02]  /*4020*/  F2F.F64.F32 R22, R28 ;  /* 0x0000001c00167310 */ /* 0x000e240000201800 */
[----:B01----:R0:W1:Y:S02]  /*4030*/  DADD R34, R22, c[0x0][0xf50] ;  /* 0x0003d40016227629 */ /* 0x0030640000000000 */
[----:B0-----:R-:W-:-:S04]  /*4040*/  IMAD.MOV.U32 R22, RZ, RZ, 0x1 ;  /* 0x00000001ff167424 */ /* 0x001fc800078e00ff */
[----:B-1----:R-:W0:Y:S02]  /*4050*/  MUFU.RCP64H R23, R35 ;  /* 0x0000002300177308 */ /* 0x002e240000001800 */
[----:B0-----:R-:W0:-:S06]  /*4060*/  DFMA R20, -R34, R22, 1 ;  /* 0x3ff000002214742b */ /* 0x001e0c0000000116 */
[----:B0-----:R0:W1:-:S04]  /*4070*/  DFMA R26, R20, R20, R20 ;  /* 0x00000014141a722b */ /* 0x0010480000000014 */
[----:B0-----:R-:W0:Y:S02]  /*4080*/  F2F.F64.F32 R20, R0 ;  /* 0x0000000000147310 */ /* 0x001e240000201800 */
[----:B-1----:R-:W1:-:S06]  /*4090*/  DFMA R26, R22, R26, R22 ;  /* 0x0000001a161a722b */ /* 0x002e4c0000000016 */
[----:B-1----:R-:W1:-:S06]  /*40a0*/  DFMA R22, -R34, R26, 1 ;  /* 0x3ff000002216742b */ /* 0x002e4c000000011a */
[----:B-1----:R-:W-:-:S04]  /*40b0*/  DFMA R22, R26, R22, R26 ;  /* 0x000000161a16722b */ /* 0x002fc8000000001a */
[----:B0-----:R-:W0:-:S06]  /*40c0*/  DMUL R30, R20, R24 ;  /* 0x00000018141e7228 */ /* 0x001e0c0000000000 */
[----:B0-----:R-:W0:-:S04]  /*40d0*/  DMUL R20, R30, R22 ;  /* 0x000000161e147228 */ /* 0x001e080000000000 */
[----:B------:R-:W-:Y:S02]  /*40e0*/  FSETP.GEU.AND P3, PT, |R31|, 6.5827683646048100446e-37, PT ;  /* 0x036000001f00780b */ /* 0x000fe40003f6e200 */
        /* <DEDUP_REMOVED lines=10> */
[----:B------:R-:W-:Y:S05]  /*4190*/  CALL.REL.NOINC `($__internal_0_$__cuda_sm20_div_rn_f64_full) ;  /* 0x000026a000007944 */ /* 0x000fea0003c00000 */
.L_x_46:
[----:B------:R-:W-:Y:S05]  /*41a0*/  BSYNC B1 ;  /* 0x0000000000017941 */ /* 0x000fea0003800000 */
.L_x_45:
[----:B------:R-:W0:Y:S01]  /*41b0*/  MUFU.RCP64H R21, R5 ;  /* 0x0000000500157308 */ /* 0x000e220000001800 */
[----:B------:R-:W-:Y:S01]  /*41c0*/  MOV R20, 0x1 ;  /* 0x0000000100147802 */ /* 0x000fe20000000f00 */
[----:B------:R-:W2:Y:S01]  /*41d0*/  DADD R18, R18, -R28 ;  /* 0x0000000012127229 */ /* 0x000ea2000000081c */
[----:B------:R-:W-:Y:S01]  /*41e0*/  PRMT R12, RZ, 0x7610, R12 ;  /* 0x00007610ff0c7816 */ /* 0x000fe2000000000c */
[----:B------:R-:W-:Y:S01]  /*41f0*/  BSSY B1, `(.L_x_47) ;  /* 0x000001c000017945 */ /* 0x000fe20003800000 */
[----:B------:R-:W-:-:S02]  /*4200*/  F2FP.BF16.PACK_AB R9, RZ, R9 ;  /* 0x00000009ff09723e */ /* 0x000fc400000010ff */
[----:B------:R-:W-:Y:S01]  /*4210*/  PRMT R10, RZ, 0x7610, R10 ;  /* 0x00007610ff0a7816 */ /* 0x000fe2000000000a */
[----:B------:R-:W-:Y:S01]  /*4220*/  FMUL.FTZ R12, R12, 1 ;  /* 0x3f8000000c0c7820 */ /* 0x000fe20000410000 */
[----:B--2---:R-:W2:Y:S01]  /*4230*/  F2F.F32.F64 R0, R18 ;  /* 0x0000001200007310 */ /* 0x004ea20000301000 */
[----:B------:R-:W-:Y:S01]  /*4240*/  DSETP.GEU.AND P2, PT, |R18|, c[0x2][0x8], PT ;  /* 0x008002001200762a */ /* 0x000fe20003f4e200 */
[----:B------:R-:W-:-:S03]  /*4250*/  PRMT R6, RZ, 0x7610, R6 ;  /* 0x00007610ff067816 */ /* 0x000fc60000000006 */
[----:B0-----:R-:W0:-:S03]  /*4260*/  DFMA R22, -R4, R20, 1 ;  /* 0x3ff000000416742b */ /* 0x001e060000000114 */
[----:B------:R-:W3:Y:S03]  /*4270*/  F2F.F64.F32 R26, R12 ;  /* 0x0000000c001a7310 */ /* 0x000ee60000201800 */
[----:B0-----:R-:W0:-:S04]  /*4280*/  DFMA R22, R22, R22, R22 ;  /* 0x000000161616722b */ /* 0x001e080000000016 */
[----:B--2---:R-:W-:Y:S02]  /*4290*/  @!P2 FMUL R0, R0, 1.175494350822287508e-38 ;  /* 0x008000000000a820 */ /* 0x004fe40000400000 */
[----:B0-----:R-:W0:-:S03]  /*42a0*/  DFMA R22, R20, R22, R20 ;  /* 0x000000161416722b */ /* 0x001e060000000014 */
[----:B------:R-:W-:Y:S02]  /*42b0*/  F2FP.BF16.PACK_AB R0, RZ, R0 ;  /* 0x00000000ff00723e */ /* 0x000fe400000010ff */
[----:B---3--:R-:W-:Y:S01]  /*42c0*/  FSETP.GEU.AND P4, PT, |R27|, 6.5827683646048100446e-37, PT ;  /* 0x036000001b00780b */ /* 0x008fe20003f8e200 */
        /* <DEDUP_REMOVED lines=14> */
.L_x_48:
[----:B------:R-:W-:Y:S05]  /*43b0*/  BSYNC B1 ;  /* 0x0000000000017941 */ /* 0x000fea0003800000 */
.L_x_47:
[----:B------:R-:W0:Y:S01]  /*43c0*/  F2F.F32.F64 R8, R28 ;  /* 0x0000001c00087310 */ /* 0x000e220000301000 */
[----:B------:R-:W0:Y:S01]  /*43d0*/  DSETP.GEU.AND P2, PT, |R28|, c[0x2][0x8], PT ;  /* 0x008002001c00762a */ /* 0x000e220003f4e200 */
[----:B------:R-:W-:Y:S01]  /*43e0*/  FMUL.FTZ R10, R10, 1 ;  /* 0x3f8000000a0a7820 */ /* 0x000fe20000410000 */
[----:B------:R-:W-:Y:S01]  /*43f0*/  BSSY B1, `(.L_x_49) ;  /* 0x0000025000017945 */ /* 0x000fe20003800000 */
[----:B------:R-:W-:-:S04]  /*4400*/  IMAD.MOV.U32 R22, RZ, RZ, 0x1 ;  /* 0x00000001ff167424 */ /* 0x000fc800078e00ff */
[----:B------:R-:W-:Y:S07]  /*4410*/  F2F.F64.F32 R18, R10 ;  /* 0x0000000a00127310 */ /* 0x000fee0000201800 */
[----:B0-----:R-:W-:-:S04]  /*4420*/  @!P2 FMUL R8, R8, 1.175494350822287508e-38 ;  /* 0x008000000808a820 */ /* 0x001fc80000400000 */
[----:B------:R-:W-:-:S04]  /*4430*/  @P0 FADD.FTZ R8, -R8, -RZ ;  /* 0x800000ff08080221 */ /* 0x000fc80000010100 */
        /* <DEDUP_REMOVED lines=12> */
[----:B0-----:R-:W0:-:S06]  /*4500*/  DADD R26, R26, c[0x0][0xf50] ;  /* 0x0003d4001a1a7629 */ /* 0x001e0c0000000000 */
[----:B0-----:R-:W0:Y:S02]  /*4510*/  MUFU.RCP64H R23, R27 ;  /* 0x0000001b00177308 */ /* 0x001e240000001800 */
[----:B0-----:R-:W0:-:S06]  /*4520*/  DFMA R20, -R26, R22, 1 ;  /* 0x3ff000001a14742b */ /* 0x001e0c0000000116 */
[----:B0-----:R0:W2:-:S04]  /*4530*/  DFMA R28, R20, R20, R20 ;  /* 0x00000014141c722b */ /* 0x0010880000000014 */
[----:B0-----:R-:W0:Y:S02]  /*4540*/  F2F.F64.F32 R20, R8 ;  /* 0x0000000800147310 */ /* 0x001e240000201800 */
[----:B--2---:R-:W2:-:S06]  /*4550*/  DFMA R28, R22, R28, R22 ;  /* 0x0000001c161c722b */ /* 0x004e8c0000000016 */
[----:B--2---:R-:W2:-:S06]  /*4560*/  DFMA R22, -R26, R28, 1 ;  /* 0x3ff000001a16742b */ /* 0x004e8c000000011c */
[----:B--2---:R-:W-:-:S04]  /*4570*/  DFMA R22, R28, R22, R28 ;  /* 0x000000161c16722b */ /* 0x004fc8000000001c */
        /* <DEDUP_REMOVED lines=11> */
[----:B-1----:R-:W-:Y:S05]  /*4630*/  CALL.REL.NOINC `($__internal_0_$__cuda_sm20_div_rn_f64_full) ;  /* 0x0000220000007944 */ /* 0x002fea0003c00000 */
.L_x_50:
[----:B------:R-:W-:Y:S05]  /*4640*/  BSYNC B1 ;  /* 0x0000000000017941 */ /* 0x000fea0003800000 */
.L_x_49:
[----:B------:R-:W0:Y:S01]  /*4650*/  MUFU.RCP64H R21, R5 ;  /* 0x0000000500157308 */ /* 0x000e220000001800 */
[----:B------:R-:W-:Y:S01]  /*4660*/  IMAD.MOV.U32 R20, RZ, RZ, 0x1 ;  /* 0x00000001ff147424 */ /* 0x000fe200078e00ff */
[----:B------:R-:W-:Y:S01]  /*4670*/  PRMT R8, RZ, 0x5410, R13 ;  /* 0x00005410ff087816 */ /* 0x000fe2000000000d */
[----:B------:R-:W2:Y:S01]  /*4680*/  DADD R18, R18, -R28 ;  /* 0x0000000012127229 */ /* 0x000ea2000000081c */
[----:B------:R-:W-:Y:S01]  /*4690*/  BSSY B1, `(.L_x_51) ;  /* 0x000001c000017945 */ /* 0x000fe20003800000 */
[----:B------:R-:W-:Y:S02]  /*46a0*/  PRMT R12, RZ, 0x5410, R7 ;  /* 0x00005410ff0c7816 */ /* 0x000fe40000000007 */
[----:B------:R-:W-:Y:S02]  /*46b0*/  FMUL.FTZ R26, R8, 1 ;  /* 0x3f800000081a7820 */ /* 0x000fe40000410000 */
[----:B--2---:R2:W3:Y:S01]  /*46c0*/  F2F.F32.F64 R8, R18 ;  /* 0x0000001200087310 */ /* 0x0044e20000301000 */
[----:B------:R2:W-:-:S04]  /*46d0*/  DSETP.GEU.AND P2, PT, |R18|, c[0x2][0x8], PT ;  /* 0x008002001200762a */ /* 0x0005c80003f4e200 */
[----:B0-----:R-:W0:-:S03]  /*46e0*/  DFMA R22, -R4, R20, 1 ;  /* 0x3ff000000416742b */ /* 0x001e060000000114 */
[----:B------:R-:W4:Y:S01]  /*46f0*/  F2F.F64.F32 R26, R26 ;  /* 0x0000001a001a7310 */ /* 0x000f220000201800 */
[----:B--2---:R-:W-:Y:S02]  /*4700*/  PRMT R18, RZ, 0x5410, R11 ;  /* 0x00005410ff127816 */ /* 0x004fe4000000000b */
[----:B0-----:R-:W0:-:S04]  /*4710*/  DFMA R22, R22, R22, R22 ;  /* 0x000000161616722b */ /* 0x001e080000000016 */
[----:B---3--:R-:W-:Y:S02]  /*4720*/  @!P2 FMUL R8, R8, 1.175494350822287508e-38 ;  /* 0x008000000808a820 */ /* 0x008fe40000400000 */
[----:B0-----:R-:W0:Y:S01]  /*4730*/  DFMA R22, R20, R22, R20 ;  /* 0x000000161416722b */ /* 0x001e220000000014 */
[----:B----4-:R-:W-:-:S05]  /*4740*/  FSETP.GEU.AND P4, PT, |R27|, 6.5827683646048100446e-37, PT ;  /* 0x036000001b00780b */ /* 0x010fca0003f8e200 */
[----:B0-----:R-:W0:-:S06]  /*4750*/  DFMA R20, -R4, R22, 1 ;  /* 0x3ff000000414742b */ /* 0x001e0c0000000116 */
[----:B0-----:R-:W0:-:S06]  /*4760*/  DFMA R30, R22, R20, R22 ;  /* 0x00000014161e722b */ /* 0x001e0c0000000016 */
[----:B0-----:R-:W0:-:S06]  /*4770*/  DMUL R20, R30, R26 ;  /* 0x0000001a1e147228 */ /* 0x001e0c0000000000 */
[----:B0-----:R-:W0:-:S06]  /*4780*/  DFMA R22, -R4, R20, R26 ;  /* 0x000000140416722b */ /* 0x001e0c000000011a */
[----:B0-----:R-:W0:-:S10]  /*4790*/  DFMA R28, R30, R22, R20 ;  /* 0x000000161e1c722b */ /* 0x001e140000000014 */
[----:B0-----:R-:W-:-:S05]  /*47a0*/  FFMA R10, RZ, R5, R29 ;  /* 0x00000005ff0a7223 */ /* 0x001fca000000001d */
[----:B------:R-:W-:Y:S02]  /*47b0*/  FSETP.GT.AND P3, PT, |R10|, 1.469367938527859385e-39, PT ;  /* 0x001000000a00780b */ /* 0x000fe40003f64200 */
[----:B------:R-:W-:Y:S02]  /*47c0*/  F2FP.BF16.PACK_AB R10, RZ, R6 ;  /* 0x00000006ff0a723e */ /* 0x000fe400000010ff */
[----:B------:R-:W-:-:S09]  /*47d0*/  F2FP.BF16.PACK_AB R6, RZ, R8 ;  /* 0x00000008ff06723e */ /* 0x000fd200000010ff */
[----:B------:R-:W-:Y:S05]  /*47e0*/  @P3 BRA P4, `(.L_x_52) ;  /* 0x0000006000003947 */ /* 0x000fea0002000000 */
[----:B------:R-:W-:Y:S01]  /*47f0*/  IMAD.MOV.U32 R33, RZ, RZ, R26 ;  /* 0x000000ffff217224 */ /* 0x000fe200078e001a */
[----:B------:R-:W-:Y:S01]  /*4800*/  MOV R8, 0x4850 ;  /* 0x0000485000087802 */ /* 0x000fe20000000f00 */
[----:B------:R-:W-:Y:S01]  /*4810*/  IMAD.MOV.U32 R32, RZ, RZ, R27 ;  /* 0x000000ffff207224 */ /* 0x000fe200078e001b */
[----:B------:R-:W-:Y:S01]  /*4820*/  MOV R27, R5 ;  /* 0x00000005001b7202 */ /* 0x000fe20000000f00 */
[----:B------:R-:W-:Y:S02]  /*4830*/  IMAD.MOV.U32 R26, RZ, RZ, R4 ;  /* 0x000000ffff1a7224 */ /* 0x000fe400078e0004 */
[----:B-1----:R-:W-:Y:S05]  /*4840*/  CALL.REL.NOINC `($__internal_0_$__cuda_sm20_div_rn_f64_full) ;  /* 0x00001ff000007944 */ /* 0x002fea0003c00000 */
.L_x_52:
[----:B------:R-:W-:Y:S05]  /*4850*/  BSYNC B1 ;  /* 0x0000000000017941 */ /* 0x000fea0003800000 */
.L_x_51:
[----:B------:R-:W0:Y:S01]  /*4860*/  F2F.F32.F64 R8, R28 ;  /* 0x0000001c00087310 */ /* 0x000e220000301000 */
[----:B------:R-:W0:Y:S01]  /*4870*/  DSETP.GEU.AND P2, PT, |R28|, c[0x2][0x8], PT ;  /* 0x008002001c00762a */ /* 0x000e220003f4e200 */
[----:B------:R-:W-:Y:S01]  /*4880*/  FMUL.FTZ R18, R18, 1 ;  /* 0x3f80000012127820 */ /* 0x000fe20000410000 */
[----:B------:R-:W-:Y:S05]  /*4890*/  BSSY B1, `(.L_x_53) ;  /* 0x0000025000017945 */ /* 0x000fea0003800000 */
[----:B------:R-:W-:Y:S07]  /*48a0*/  F2F.F64.F32 R18, R18 ;  /* 0x0000001200127310 */ /* 0x000fee0000201800 */
[----:B0-----:R-:W-:-:S04]  /*48b0*/  @!P2 FMUL R8, R8, 1.175494350822287508e-38 ;  /* 0x008000000808a820 */ /* 0x001fc80000400000 */
[----:B------:R-:W-:-:S04]  /*48c0*/  @P0 FADD.FTZ R8, -R8, -RZ ;  /* 0x800000ff08080221 */ /* 0x000fc80000010100 */
[----:B------:R-:W-:-:S04]  /*48d0*/  FMUL.FTZ R22, R8, 1 ;  /* 0x3f80000008167820 */ /* 0x000fc80000410000 */
[----:B------:R0:W2:Y:S02]  /*48e0*/  F2F.F64.F32 R20, R22 ;  /* 0x0000001600147310 */ /* 0x0000a40000201800 */
[----:B0-----:R-:W-:Y:S01]  /*48f0*/  IMAD.MOV.U32 R22, RZ, RZ, 0x1 ;  /* 0x00000001ff167424 */ /* 0x001fe200078e00ff */
[----:B--2---:R-:W0:-:S06]  /*4900*/  DFMA R20, R18, c[0x0][0xf48], R20 ;  /* 0x0003d20012147a2b */ /* 0x004e0c0000000014 */
        /* <DEDUP_REMOVED lines=29> */
.L_x_54:
[----:B------:R-:W-:Y:S05]  /*4ae0*/  BSYNC B1 ;  /* 0x0000000000017941 */ /* 0x000fea0003800000 */
.L_x_53:
[----:B------:R-:W0:Y:S01]  /*4af0*/  MUFU.RCP64H R21, R5 ;  /* 0x0000000500157308 */ /* 0x000e220000001800 */
[----:B------:R-:W-:Y:S01]  /*4b00*/  IMAD.MOV.U32 R20, RZ, RZ, 0x1 ;  /* 0x00000001ff147424 */ /* 0x000fe200078e00ff */
[----:B------:R-:W-:Y:S01]  /*4b10*/  PRMT R13, RZ, 0x7610, R13 ;  /* 0x00007610ff0d7816 */ /* 0x000fe2000000000d */
[----:B------:R-:W2:Y:S01]  /*4b20*/  DADD R18, R18, -R28 ;  /* 0x0000000012127229 */ /* 0x000ea2000000081c */
[----:B------:R-:W-:Y:S01]  /*4b30*/  BSSY B1, `(.L_x_55) ;  /* 0x000001c000017945 */ /* 0x000fe20003800000 */
[----:B------:R-:W-:Y:S02]  /*4b40*/  F2FP.BF16.PACK_AB R12, RZ, R12 ;  /* 0x0000000cff0c723e */ /* 0x000fe400000010ff */
[----:B------:R-:W-:Y:S01]  /*4b50*/  FMUL.FTZ R26, R13, 1 ;  /* 0x3f8000000d1a7820 */ /* 0x000fe20000410000 */
[----:B------:R-:W-:Y:S01]  /*4b60*/  PRMT R11, RZ, 0x7610, R11 ;  /* 0x00007610ff0b7816 */ /* 0x000fe2000000000b */
        /* <DEDUP_REMOVED lines=24> */
.L_x_56:
[----:B------:R-:W-:Y:S05]  /*4cf0*/  BSYNC B1 ;  /* 0x0000000000017941 */ /* 0x000fea0003800000 */
.L_x_55:
        /* <DEDUP_REMOVED lines=17> */
[----:B0-----:R-:W-:Y:S02]  /*4e10*/  FMUL.FTZ R28, R20, 1 ;  /* 0x3f800000141c7820 */ /* 0x001fe40000410000 */
[----:B------:R-:W-:-:S04]  /*4e20*/  IMAD.MOV.U32 R20, RZ, RZ, 0x1 ;  /* 0x00000001ff147424 */ /* 0x000fc800078e00ff */
        /* <DEDUP_REMOVED lines=21> */
.L_x_58:
[----:B------:R-:W-:Y:S05]  /*4f80*/  BSYNC B1 ;  /* 0x0000000000017941 */ /* 0x000fea0003800000 */
.L_x_57:
[----:B------:R-:W0:Y:S01]  /*4f90*/  DADD R4, R4, -R28 ;  /* 0x0000000004047229 */ /* 0x000e22000000081c */
[----:B------:R-:W-:-:S05]  /*4fa0*/  F2FP.BF16.PACK_AB R7, RZ, R7 ;  /* 0x00000007ff07723e */ /* 0x000fca00000010ff */
[----:B0-----:R-:W0:Y:S01]  /*4fb0*/  F2F.F32.F64 R8, R4 ;  /* 0x0000000400087310 */ /* 0x001e220000301000 */
[----:B------:R-:W0:-:S14]  /*4fc0*/  DSETP.GEU.AND P0, PT, |R4|, c[0x2][0x8], PT ;  /* 0x008002000400762a */ /* 0x000e1c0003f0e200 */
[----:B0-----:R-:W-:-:S05]  /*4fd0*/  @!P0 FMUL R8, R8, 1.175494350822287508e-38 ;  /* 0x0080000008088820 */ /* 0x001fca0000400000 */
[----:B------:R-:W-:Y:S01]  /*4fe0*/  F2FP.BF16.PACK_AB R8, RZ, R8 ;  /* 0x00000008ff08723e */ /* 0x000fe200000010ff */
[----:B------:R-:W-:Y:S05]  /*4ff0*/  BRA `(.L_x_59) ;  /* 0x0000174000007947 */ /* 0x000fea0003800000 */
.L_x_42:
[----:B------:R-:W-:Y:S02]  /*5000*/  ULDC.S8 UR4, c[0x0][0xf58] ;  /* 0x0003d60000047ab9 */ /* 0x000fe40000000200 */
[----:B------:R-:W-:-:S13]  /*5010*/  ISETP.NE.AND P0, PT, RZ, UR4, PT ;  /* 0x00000004ff007c0c */ /* 0x000fda000bf05270 */
[----:B------:R-:W-:Y:S05]  /*5020*/  @!P0 BRA `(.L_x_60) ;  /* 0x00000b9000008947 */ /* 0x000fea0003800000 */
[----:B------:R-:W-:Y:S01]  /*5030*/  FMUL.FTZ R18, R9, 1 ;  /* 0x3f80000009127820 */ /* 0x000fe20000410000 */
[----:B------:R-:W-:Y:S01]  /*5040*/  DSETP.NEU.AND P0, PT, RZ, c[0x0][0xf48], PT ;  /* 0x0003d200ff00762a */ /* 0x000fe20003f0d000 */
[----:B------:R-:W-:Y:S01]  /*5050*/  FMUL.FTZ R22, R27, 1 ;  /* 0x3f8000001b167820 */ /* 0x000fe20000410000 */
[----:B------:R-:W-:Y:S03]  /*5060*/  BSSY B1, `(.L_x_61) ;  /* 0x0000024000017945 */ /* 0x000fe60003800000 */
[----:B------:R-:W-:Y:S08]  /*5070*/  F2F.F64.F32 R18, R18 ;  /* 0x0000001200127310 */ /* 0x000ff00000201800 */
[----:B------:R-:W0:Y:S02]  /*5080*/  F2F.F64.F32 R4, R22 ;  /* 0x0000001600047310 */ /* 0x000e240000201800 */
[----:B0-----:R-:W0:-:S06]  /*5090*/  DFMA R4, R18, c[0x0][0xf48], -R4 ;  /* 0x0003d20012047a2b */ /* 0x001e0c0000000804 */
[----:B0-----:R-:W0:Y:S01]  /*50a0*/  F2F.F32.F64 R23, R4 ;  /* 0x0000000400177310 */ /* 0x001e220000301000 */
[----:B------:R-:W0:-:S14]  /*50b0*/  DSETP.GEU.AND P1, PT, |R4|, c[0x2][0x8], PT ;  /* 0x008002000400762a */ /* 0x000e1c0003f2e200 */
[----:B0-----:R-:W-:Y:S02]  /*50c0*/  @!P1 FMUL R23, R23, 1.175494350822287508e-38 ;  /* 0x0080000017179820 */ /* 0x001fe40000400000 */
[----:B------:R-:W-:-:S04]  /*50d0*/  @!P0 FADD.FTZ R23, -R27, -RZ ;  /* 0x800000ff1b178221 */ /* 0x000fc80000010100 */
[----:B------:R-:W-:-:S04]  /*50e0*/  FFMA.FTZ R9, R23, R23, R0 ;  /* 0x0000001717097223 */ /* 0x000fc80000010000 */
[----:B------:R-:W0:Y:S02]  /*50f0*/  MUFU.SQRT R0, R9 ;  /* 0x0000000900007308 */ /* 0x000e240000002000 */
[----:B0-----:R-:W-:Y:S02]  /*5100*/  FMUL.FTZ R8, R0, 1 ;  /* 0x3f80000000087820 */ /* 0x001fe40000410000 */
[----:B------:R-:W-:-:S04]  /*5110*/  FMUL.FTZ R0, R23, 1 ;  /* 0x3f80000017007820 */ /* 0x000fc80000410000 */
[----:B------:R-:W0:Y:S02]  /*5120*/  F2F.F64.F32 R20, R8 ;  /* 0x0000000800147310 */ /* 0x000e240000201800 */
[----:B0-----:R0:W2:Y:S02]  /*5130*/  DADD R30, R20, c[0x0][0xf50] ;  /* 0x0003d400141e7629 */ /* 0x0010a40000000000 */
[----:B0-----:R-:W-:-:S04]  /*5140*/  MOV R20, 0x1 ;  /* 0x0000000100147802 */ /* 0x001fc80000000f00 */
[----:B--2---:R-:W0:Y:S02]  /*5150*/  MUFU.RCP64H R21, R31 ;  /* 0x0000001f00157308 */ /* 0x004e240000001800 */
        /* <DEDUP_REMOVED lines=20> */
.L_x_62:
[----:B------:R-:W-:Y:S05]  /*52a0*/  BSYNC B1 ;  /* 0x0000000000017941 */ /* 0x000fea0003800000 */
.L_x_61:
[----:B------:R-:W-:Y:S01]  /*52b0*/  PRMT R4, RZ, 0x7610, R10 ;  /* 0x00007610ff047816 */ /* 0x000fe2000000000a */
[----:B------:R-:W-:Y:S01]  /*52c0*/  DADD R18, R18, -R28 ;  /* 0x0000000012127229 */ /* 0x000fe2000000081c */
[----:B------:R-:W-:Y:S01]  /*52d0*/  PRMT R12, RZ, 0x7610, R12 ;  /* 0x00007610ff0c7816 */ /* 0x000fe2000000000c */
[----:B------:R-:W-:Y:S01]  /*52e0*/  BSSY B1, `(.L_x_63) ;  /* 0x000002a000017945 */ /* 0x000fe20003800000 */
[----:B------:R-:W-:Y:S01]  /*52f0*/  F2FP.BF16.PACK_AB R9, RZ, R9 ;  /* 0x00000009ff09723e */ /* 0x000fe200000010ff */
[----:B------:R-:W-:-:S02]  /*5300*/  FMUL.FTZ R4, R4, 1 ;  /* 0x3f80000004047820 */ /* 0x000fc40000410000 */
[----:B------:R-:W-:-:S04]  /*5310*/  FMUL.FTZ R22, R12, 1 ;  /* 0x3f8000000c167820 */ /* 0x000fc80000410000 */
[----:B------:R-:W-:Y:S08]  /*5320*/  F2F.F64.F32 R4, R4 ;  /* 0x0000000400047310 */ /* 0x000ff00000201800 */
[----:B------:R0:W2:Y:S02]  /*5330*/  F2F.F64.F32 R20, R22 ;  /* 0x0000001600147310 */ /* 0x0000a40000201800 */
[----:B0-----:R-:W-:Y:S01]  /*5340*/  IMAD.MOV.U32 R22, RZ, RZ, 0x1 ;  /* 0x00000001ff167424 */ /* 0x001fe200078e00ff */
[----:B--2---:R-:W0:-:S06]  /*5350*/  DFMA R20, R4, c[0x0][0xf48], -R20 ;  /* 0x0003d20004147a2b */ /* 0x004e0c0000000814 */
[----:B0-----:R0:W2:Y:S01]  /*5360*/  F2F.F32.F64 R0, R20 ;  /* 0x0000001400007310 */ /* 0x0010a20000301000 */
[----:B------:R0:W2:Y:S02]  /*5370*/  DSETP.GEU.AND P1, PT, |R20|, c[0x2][0x8], PT ;  /* 0x008002001400762a */ /* 0x0000a40003f2e200 */
[----:B0-----:R-:W-:-:S12]  /*5380*/  PRMT R21, RZ, 0x7610, R6 ;  /* 0x00007610ff157816 */ /* 0x001fd80000000006 */
[----:B--2---:R-:W-:Y:S01]  /*5390*/  @!P1 FMUL R0, R0, 1.175494350822287508e-38 ;  /* 0x0080000000009820 */ /* 0x004fe20000400000 */
[----:B------:R-:W-:Y:S01]  /*53a0*/  DSETP.GEU.AND P1, PT, |R18|, c[0x2][0x8], PT ;  /* 0x008002001200762a */ /* 0x000fe20003f2e200 */
[----:B------:R-:W-:-:S04]  /*53b0*/  @!P0 FADD.FTZ R0, -R12, -RZ ;  /* 0x800000ff0c008221 */ /* 0x000fc80000010100 */
[----:B------:R-:W-:-:S04]  /*53c0*/  FFMA.FTZ R10, R0, R0, R21 ;  /* 0x00000000000a7223 */ /* 0x000fc80000010015 */
[----:B------:R-:W0:Y:S02]  /*53d0*/  MUFU.SQRT R6, R10 ;  /* 0x0000000a00067308 */ /* 0x000e240000002000 */
[----:B0-----:R-:W-:Y:S02]  /*53e0*/  FMUL.FTZ R8, R6, 1 ;  /* 0x3f80000006087820 */ /* 0x001fe40000410000 */
[----:B------:R-:W-:-:S04]  /*53f0*/  FMUL.FTZ R6, R0, 1 ;  /* 0x3f80000000067820 */ /* 0x000fc80000410000 */
[----:B------:R-:W0:Y:S08]  /*5400*/  F2F.F64.F32 R26, R8 ;  /* 0x00000008001a7310 */ /* 0x000e300000201800 */
[----:B------:R-:W2:Y:S01]  /*5410*/  F2F.F32.F64 R0, R18 ;  /* 0x0000001200007310 */ /* 0x000ea20000301000 */
[----:B0-----:R-:W0:-:S07]  /*5420*/  DADD R26, R26, c[0x0][0xf50] ;  /* 0x0003d4001a1a7629 */ /* 0x001e0e0000000000 */
[----:B0-----:R-:W0:Y:S01]  /*5430*/  MUFU.RCP64H R23, R27 ;  /* 0x0000001b00177308 */ /* 0x001e220000001800 */
[----:B--2---:R-:W-:-:S05]  /*5440*/  @!P1 FMUL R0, R0, 1.175494350822287508e-38 ;  /* 0x0080000000009820 */ /* 0x004fca0000400000 */
[----:B------:R-:W-:Y:S01]  /*5450*/  F2FP.BF16.PACK_AB R0, RZ, R0 ;  /* 0x00000000ff00723e */ /* 0x000fe200000010ff */
[----:B0-----:R-:W0:-:S06]  /*5460*/  DFMA R20, -R26, R22, 1 ;  /* 0x3ff000001a14742b */ /* 0x001e0c0000000116 */
[----:B0-----:R0:W2:-:S04]  /*5470*/  DFMA R30, R20, R20, R20 ;  /* 0x00000014141e722b */ /* 0x0010880000000014 */
[----:B0-----:R-:W0:Y:S02]  /*5480*/  F2F.F64.F32 R20, R6 ;  /* 0x0000000600147310 */ /* 0x001e240000201800 */
[----:B--2---:R-:W2:-:S06]  /*5490*/  DFMA R30, R22, R30, R22 ;  /* 0x0000001e161e722b */ /* 0x004e8c0000000016 */
[----:B--2---:R-:W2:-:S06]  /*54a0*/  DFMA R22, -R26, R30, 1 ;  /* 0x3ff000001a16742b */ /* 0x004e8c000000011e */
[----:B--2---:R-:W-:-:S04]  /*54b0*/  DFMA R22, R30, R22, R30 ;  /* 0x000000161e16722b */ /* 0x004fc8000000001e */
[----:B01----:R-:W0:-:S06]  /*54c0*/  DMUL R34, R20, R24 ;  /* 0x0000001814227228 */ /* 0x003e0c0000000000 */
        /* <DEDUP_REMOVED lines=11> */
.L_x_64:
[----:B------:R-:W-:Y:S05]  /*5580*/  BSYNC B1 ;  /* 0x0000000000017941 */ /* 0x000fea0003800000 */
.L_x_63:
[----:B------:R-:W-:Y:S01]  /*5590*/  PRMT R18, RZ, 0x5410, R11 ;  /* 0x00005410ff127816 */ /* 0x000fe2000000000b */
[----:B------:R-:W-:Y:S01]  /*55a0*/  DADD R4, R4, -R28 ;  /* 0x0000000004047229 */ /* 0x000fe2000000081c */
[----:B------:R-:W-:Y:S01]  /*55b0*/  PRMT R8, RZ, 0x5410, R13 ;  /* 0x00005410ff087816 */ /* 0x000fe2000000000d */
[----:B------:R-:W-:Y:S01]  /*55c0*/  BSSY B1, `(.L_x_65) ;  /* 0x000002a000017945 */ /* 0x000fe20003800000 */
[----:B------:R-:W-:Y:S01]  /*55d0*/  F2FP.BF16.PACK_AB R10, RZ, R10 ;  /* 0x0000000aff0a723e */ /* 0x000fe200000010ff */
[----:B------:R-:W-:Y:S02]  /*55e0*/  FMUL.FTZ R18, R18, 1 ;  /* 0x3f80000012127820 */ /* 0x000fe40000410000 */
        /* <DEDUP_REMOVED lines=39> */
.L_x_66:
[----:B------:R-:W-:Y:S05]  /*5860*/  BSYNC B1 ;  /* 0x0000000000017941 */ /* 0x000fea0003800000 */
.L_x_65:
[----:B------:R-:W-:Y:S01]  /*5870*/  PRMT R4, RZ, 0x7610, R11 ;  /* 0x00007610ff047816 */ /* 0x000fe2000000000b */
[----:B------:R-:W-:Y:S01]  /*5880*/  DADD R18, R18, -R28 ;  /* 0x0000000012127229 */ /* 0x000fe2000000081c */
[----:B------:R-:W-:Y:S01]  /*5890*/  PRMT R13, RZ, 0x7610, R13 ;  /* 0x00007610ff0d7816 */ /* 0x000fe2000000000d */
[----:B------:R-:W-:Y:S01]  /*58a0*/  BSSY B1, `(.L_x_67) ;  /* 0x000002a000017945 */ /* 0x000fe20003800000 */
[----:B------:R-:W-:Y:S01]  /*58b0*/  PRMT R7, RZ, 0x7610, R7 ;  /* 0x00007610ff077816 */ /* 0x000fe20000000007 */
[----:B------:R-:W-:Y:S01]  /*58c0*/  FMUL.FTZ R4, R4, 1 ;  /* 0x3f80000004047820 */ /* 0x000fe20000410000 */
[----:B------:R-:W-:Y:S01]  /*58d0*/  F2FP.BF16.PACK_AB R12, RZ, R12 ;  /* 0x0000000cff0c723e */ /* 0x000fe200000010ff */
[----:B------:R-:W-:-:S04]  /*58e0*/  FMUL.FTZ R22, R13, 1 ;  /* 0x3f8000000d167820 */ /* 0x000fc80000410000 */
[----:B------:R-:W-:Y:S08]  /*58f0*/  F2F.F64.F32 R4, R4 ;  /* 0x0000000400047310 */ /* 0x000ff00000201800 */
[----:B------:R0:W2:Y:S02]  /*5900*/  F2F.F64.F32 R20, R22 ;  /* 0x0000001600147310 */ /* 0x0000a40000201800 */
[----:B0-----:R-:W-:Y:S01]  /*5910*/  IMAD.MOV.U32 R22, RZ, RZ, 0x1 ;  /* 0x00000001ff167424 */ /* 0x001fe200078e00ff */
[----:B--2---:R-:W0:-:S06]  /*5920*/  DFMA R20, R4, c[0x0][0xf48], -R20 ;  /* 0x0003d20004147a2b */ /* 0x004e0c0000000814 */
[----:B0-----:R-:W0:Y:S01]  /*5930*/  F2F.F32.F64 R8, R20 ;  /* 0x0000001400087310 */ /* 0x001e220000301000 */
[----:B------:R-:W0:-:S14]  /*5940*/  DSETP.GEU.AND P1, PT, |R20|, c[0x2][0x8], PT ;  /* 0x008002001400762a */ /* 0x000e1c0003f2e200 */
[----:B0-----:R-:W-:Y:S02]  /*5950*/  @!P1 FMUL R8, R8, 1.175494350822287508e-38 ;  /* 0x0080000008089820 */ /* 0x001fe40000400000 */
[----:B------:R-:W-:Y:S01]  /*5960*/  @!P0 FADD.FTZ R8, -R13, -RZ ;  /* 0x800000ff0d088221 */ /* 0x000fe20000010100 */
[----:B------:R-:W0:Y:S01]  /*5970*/  DSETP.GEU.AND P0, PT, |R18|, c[0x2][0x8], PT ;  /* 0x008002001200762a */ /* 0x000e220003f0e200 */
[----:B------:R-:W0:Y:S02]  /*5980*/  F2F.F32.F64 R13, R18 ;  /* 0x00000012000d7310 */ /* 0x000e240000301000 */
[C---:B------:R-:W-:Y:S02]  /*5990*/  FFMA.FTZ R7, R8.reuse, R8, R7 ;  /* 0x0000000808077223 */ /* 0x040fe40000010007 */
[----:B------:R-:W-:-:S04]  /*59a0*/  FMUL.FTZ R8, R8, 1 ;  /* 0x3f80000008087820 */ /* 0x000fc80000410000 */
[----:B------:R-:W2:Y:S05]  /*59b0*/  MUFU.SQRT R11, R7 ;  /* 0x00000007000b7308 */ /* 0x000eaa0000002000 */
[----:B0-----:R-:W-:-:S05]  /*59c0*/  @!P0 FMUL R13, R13, 1.175494350822287508e-38 ;  /* 0x008000000d0d8820 */ /* 0x001fca0000400000 */
[----:B------:R-:W-:Y:S01]  /*59d0*/  F2FP.BF16.PACK_AB R13, RZ, R13 ;  /* 0x0000000dff0d723e */ /* 0x000fe200000010ff */
[----:B--2---:R-:W-:-:S04]  /*59e0*/  FMUL.FTZ R11, R11, 1 ;  /* 0x3f8000000b0b7820 */ /* 0x004fc80000410000 */
        /* <DEDUP_REMOVED lines=21> */
.L_x_68:
[----:B------:R-:W-:Y:S05]  /*5b40*/  BSYNC B1 ;  /* 0x0000000000017941 */ /* 0x000fea0003800000 */
.L_x_67:
[----:B------:R-:W0:Y:S01]  /*5b50*/  DADD R4, R4, -R28 ;  /* 0x0000000004047229 */ /* 0x000e22000000081c */
[----:B------:R-:W-:-:S05]  /*5b60*/  F2FP.BF16.PACK_AB R7, RZ, R7 ;  /* 0x00000007ff07723e */ /* 0x000fca00000010ff */
[----:B0-----:R-:W0:Y:S01]  /*5b70*/  F2F.F32.F64 R8, R4 ;  /* 0x0000000400087310 */ /* 0x001e220000301000 */
[----:B------:R-:W0:-:S14]  /*5b80*/  DSETP.GEU.AND P0, PT, |R4|, c[0x2][0x8], PT ;  /* 0x008002000400762a */ /* 0x000e1c0003f0e200 */
[----:B0-----:R-:W-:-:S05]  /*5b90*/  @!P0 FMUL R8, R8, 1.175494350822287508e-38 ;  /* 0x0080000008088820 */ /* 0x001fca0000400000 */
[----:B------:R-:W-:Y:S01]  /*5ba0*/  F2FP.BF16.PACK_AB R8, RZ, R8 ;  /* 0x00000008ff08723e */ /* 0x000fe200000010ff */
[----:B------:R-:W-:Y:S05]  /*5bb0*/  BRA `(.L_x_59) ;  /* 0x00000b8000007947 */ /* 0x000fea0003800000 */
.L_x_60:
[----:B------:R-:W-:Y:S01]  /*5bc0*/  FMUL.FTZ R18, R9, 1 ;  /* 0x3f80000009127820 */ /* 0x000fe20000410000 */
[----:B------:R-:W-:Y:S01]  /*5bd0*/  DSETP.NEU.AND P0, PT, RZ, c[0x0][0xf48], PT ;  /* 0x0003d200ff00762a */ /* 0x000fe20003f0d000 */
[----:B------:R-:W-:Y:S01]  /*5be0*/  FMUL.FTZ R22, R27, 1 ;  /* 0x3f8000001b167820 */ /* 0x000fe20000410000 */
[----:B------:R-:W-:Y:S03]  /*5bf0*/  BSSY B1, `(.L_x_69) ;  /* 0x0000024000017945 */ /* 0x000fe60003800000 */
[----:B------:R-:W-:Y:S08]  /*5c00*/  F2F.F64.F32 R18, R18 ;  /* 0x0000001200127310 */ /* 0x000ff00000201800 */
        /* <DEDUP_REMOVED lines=11> */
[----:B0-----:R0:W2:Y:S02]  /*5cc0*/  DADD R30, R20, c[0x0][0xf50] ;  /* 0x0003d400141e7629 */ /* 0x0010a40000000000 */
[----:B0-----:R-:W-:-:S04]  /*5cd0*/  IMAD.MOV.U32 R20, RZ, RZ, 0x1 ;  /* 0x00000001ff147424 */ /* 0x001fc800078e00ff */
        /* <DEDUP_REMOVED lines=21> */
.L_x_70:
[----:B------:R-:W-:Y:S05]  /*5e30*/  BSYNC B1 ;  /* 0x0000000000017941 */ /* 0x000fea0003800000 */
.L_x_69:
[----:B------:R-:W-:Y:S01]  /*5e40*/  PRMT R10, RZ, 0x7610, R10 ;  /* 0x00007610ff0a7816 */ /* 0x000fe2000000000a */
[----:B------:R-:W-:Y:S01]  /*5e50*/  IMAD.MOV.U32 R22, RZ, RZ, 0x1 ;  /* 0x00000001ff167424 */ /* 0x000fe200078e00ff */
[----:B------:R-:W-:Y:S01]  /*5e60*/  PRMT R23, RZ, 0x7610, R12 ;  /* 0x00007610ff177816 */ /* 0x000fe2000000000c */
[----:B------:R-:W-:Y:S01]  /*5e70*/  DADD R18, R18, -R28 ;  /* 0x0000000012127229 */ /* 0x000fe2000000081c */
[----:B------:R-:W-:Y:S01]  /*5e80*/  BSSY B1, `(.L_x_71) ;  /* 0x0000029000017945 */ /* 0x000fe20003800000 */
[----:B------:R-:W-:Y:S01]  /*5e90*/  FMUL.FTZ R4, R10, 1 ;  /* 0x3f8000000a047820 */ /* 0x000fe20000410000 */
[----:B------:R-:W-:Y:S01]  /*5ea0*/  F2FP.BF16.PACK_AB R9, RZ, R9 ;  /* 0x00000009ff09723e */ /* 0x000fe200000010ff */
[----:B------:R-:W-:-:S04]  /*5eb0*/  FMUL.FTZ R12, R23, 1 ;  /* 0x3f800000170c7820 */ /* 0x000fc80000410000 */
[----:B------:R-:W-:Y:S08]  /*5ec0*/  F2F.F64.F32 R4, R4 ;  /* 0x0000000400047310 */ /* 0x000ff00000201800 */
[----:B------:R-:W0:Y:S02]  /*5ed0*/  F2F.F64.F32 R20, R12 ;  /* 0x0000000c00147310 */ /* 0x000e240000201800 */
[----:B0-----:R-:W0:-:S06]  /*5ee0*/  DFMA R20, R4, c[0x0][0xf48], R20 ;  /* 0x0003d20004147a2b */ /* 0x001e0c0000000014 */
[----:B0-----:R0:W2:Y:S01]  /*5ef0*/  F2F.F32.F64 R0, R20 ;  /* 0x0000001400007310 */ /* 0x0010a20000301000 */
[----:B------:R0:W2:Y:S02]  /*5f00*/  DSETP.GEU.AND P1, PT, |R20|, c[0x2][0x8], PT ;  /* 0x008002001400762a */ /* 0x0000a40003f2e200 */
[----:B0-----:R-:W-:-:S12]  /*5f10*/  PRMT R21, RZ, 0x7610, R6 ;  /* 0x00007610ff157816 */ /* 0x001fd80000000006 */
[----:B--2---:R-:W-:Y:S01]  /*5f20*/  @!P1 FMUL R0, R0, 1.175494350822287508e-38 ;  /* 0x0080000000009820 */ /* 0x004fe20000400000 */
[----:B------:R-:W-:-:S04]  /*5f30*/  DSETP.GEU.AND P1, PT, |R18|, c[0x2][0x8], PT ;  /* 0x008002001200762a */ /* 0x000fc80003f2e200 */
[----:B------:R-:W-:-:S05]  /*5f40*/  FSEL R0, R0, R23, P0 ;  /* 0x0000001700007208 */ /* 0x000fca0000000000 */
        /* <DEDUP_REMOVED lines=28> */
.L_x_72:
[----:B------:R-:W-:Y:S05]  /*6110*/  BSYNC B1 ;  /* 0x0000000000017941 */ /* 0x000fea0003800000 */
.L_x_71:
        /* <DEDUP_REMOVED lines=10> */
[----:B--2---:R-:W0:-:S06]  /*61c0*/  DFMA R20, R18, c[0x0][0xf48], R20 ;  /* 0x0003d20012147a2b */ /* 0x004e0c0000000014 */
        /* <DEDUP_REMOVED lines=31> */
[----:B------:R-:W-:Y:S02]  /*63c0*/  MOV R32, R35 ;  /* 0x0000002300207202 */ /* 0x000fe40000000f00 */
[----:B------:R-:W-:Y:S02]  /*63d0*/  MOV R8, 0x63f0 ;  /* 0x000063f000087802 */ /* 0x000fe40000000f00 */
[----:B------:R-:W-:Y:S05]  /*63e0*/  CALL.REL.NOINC `($__internal_0_$__cuda_sm20_div_rn_f64_full) ;  /* 0x0000045000007944 */ /* 0x000fea0003c00000 */
.L_x_74:
[----:B------:R-:W-:Y:S05]  /*63f0*/  BSYNC B1 ;  /* 0x0000000000017941 */ /* 0x000fea0003800000 */
.L_x_73:
        /* <DEDUP_REMOVED lines=11> */
[----:B--2---:R-:W0:-:S06]  /*64b0*/  DFMA R20, R4, c[0x0][0xf48], R20 ;  /* 0x0003d20004147a2b */ /* 0x004e0c0000000014 */
[----:B0-----:R-:W0:Y:S01]  /*64c0*/  F2F.F32.F64 R8, R20 ;  /* 0x0000001400087310 */ /* 0x001e220000301000 */
[----:B------:R-:W0:-:S14]  /*64d0*/  DSETP.GEU.AND P1, PT, |R20|, c[0x2][0x8], PT ;  /* 0x008002001400762a */ /* 0x000e1c0003f2e200 */
[----:B0-----:R-:W-:-:S05]  /*64e0*/  @!P1 FMUL R8, R8, 1.175494350822287508e-38 ;  /* 0x0080000008089820 */ /* 0x001fca0000400000 */
[----:B------:R-:W-:Y:S01]  /*64f0*/  FSEL R8, R8, R13, P0 ;  /* 0x0000000d08087208 */ /* 0x000fe20000000000 */
[----:B------:R-:W0:Y:S01]  /*6500*/  DSETP.GEU.AND P0, PT, |R18|, c[0x2][0x8], PT ;  /* 0x008002001200762a */ /* 0x000e220003f0e200 */
[----:B------:R-:W0:Y:S03]  /*6510*/  F2F.F32.F64 R13, R18 ;  /* 0x00000012000d7310 */ /* 0x000e260000301000 */
[C---:B------:R-:W-:Y:S02]  /*6520*/  FFMA.FTZ R7, R8.reuse, R8, R7 ;  /* 0x0000000808077223 */ /* 0x040fe40000010007 */
[----:B------:R-:W-:-:S03]  /*6530*/  FMUL.FTZ R8, R8, 1 ;  /* 0x3f80000008087820 */ /* 0x000fc60000410000 */
        /* <DEDUP_REMOVED lines=25> */
.L_x_76:
[----:B------:R-:W-:Y:S05]  /*66d0*/  BSYNC B1 ;  /* 0x0000000000017941 */ /* 0x000fea0003800000 */
.L_x_75:
[----:B------:R-:W0:Y:S01]  /*66e0*/  DADD R4, R4, -R28 ;  /* 0x0000000004047229 */ /* 0x000e22000000081c */
[----:B------:R-:W-:-:S05]  /*66f0*/  F2FP.BF16.PACK_AB R7, RZ, R7 ;  /* 0x00000007ff07723e */ /* 0x000fca00000010ff */
[----:B0-----:R-:W0:Y:S01]  /*6700*/  F2F.F32.F64 R8, R4 ;  /* 0x0000000400087310 */ /* 0x001e220000301000 */
[----:B------:R-:W0:-:S14]  /*6710*/  DSETP.GEU.AND P0, PT, |R4|, c[0x2][0x8], PT ;  /* 0x008002000400762a */ /* 0x000e1c0003f0e200 */
[----:B0-----:R-:W-:-:S05]  /*6720*/  @!P0 FMUL R8, R8, 1.175494350822287508e-38 ;  /* 0x0080000008088820 */ /* 0x001fca0000400000 */
[----:B------:R-:W-:Y:S02]  /*6730*/  F2FP.BF16.PACK_AB R8, RZ, R8 ;  /* 0x00000008ff08723e */ /* 0x000fe400000010ff */
.L_x_59:
[----:B------:R-:W-:Y:S02]  /*6740*/  IADD3 R3, P0, R3, c[0x0][0x0], RZ ;  /* 0x0000000003037a10 */ /* 0x000fe40007f1e0ff */
[----:B------:R-:W-:Y:S02]  /*6750*/  PRMT R4, R0, 0x5410, R6 ;  /* 0x0000541000047816 */ /* 0x000fe40000000006 */
[----:B------:R-:W-:Y:S01]  /*6760*/  PRMT R5, R13, 0x5410, R8 ;  /* 0x000054100d057816 */ /* 0x000fe20000000008 */
[----:B------:R-:W-:Y:S01]  /*6770*/  IMAD.SHL.U32 R0, R3, 0x4, RZ ;  /* 0x0000000403007824 */ /* 0x000fe200078e00ff */
[----:B------:R-:W-:Y:S01]  /*6780*/  PRMT R6, R9, 0x5410, R10 ;  /* 0x0000541009067816 */ /* 0x000fe2000000000a */
[----:B------:R-:W-:Y:S01]  /*6790*/  IMAD.X R2, RZ, RZ, R2, P0 ;  /* 0x000000ffff027224 */ /* 0x000fe200000e0602 */
[----:B------:R-:W-:Y:S01]  /*67a0*/  PRMT R7, R12, 0x5410, R7 ;  /* 0x000054100c077816 */ /* 0x000fe20000000007 */
[----:B------:R0:W-:Y:S01]  /*67b0*/  STG.E.64 [R16.64], R4 ;  /* 0x0000000410007986 */ /* 0x0001e2000c101b10 */
[----:B------:R-:W-:-:S02]  /*67c0*/  ISETP.GE.U32.AND P0, PT, R0, UR14, PT ;  /* 0x0000000e00007c0c */ /* 0x000fc4000bf06070 */
[C---:B------:R-:W-:Y:S01]  /*67d0*/  ISETP.LT.U32.AND P1, PT, R3.reuse, 0x4000, PT ;  /* 0x000040000300780c */ /* 0x040fe20003f21070 */
[----:B------:R0:W-:Y:S01]  /*67e0*/  STG.E.64 [R14.64], R6 ;  /* 0x000000060e007986 */ /* 0x0001e2000c101b10 */
[----:B------:R-:W-:Y:S02]  /*67f0*/  SHF.L.U64.HI R0, R3, 0x2, R2 ;  /* 0x0000000203007819 */ /* 0x000fe40000010202 */
[----:B------:R-:W-:Y:S02]  /*6800*/  ISETP.LT.U32.AND.EX P1, PT, R2, RZ, PT, P1 ;  /* 0x000000ff0200720c */ /* 0x000fe40003f21110 */
[----:B------:R-:W-:-:S13]  /*6810*/  ISETP.GE.AND.EX P0, PT, R0, UR13, PT, P0 ;  /* 0x0000000d00007c0c */ /* 0x000fda000bf06300 */
[----:B0-----:R-:W-:Y:S05]  /*6820*/  @!P0 BRA P1, `(.L_x_77) ;  /* 0xffffd3c000008947 */ /* 0x001fea000083ffff */
[----:B------:R-:W-:Y:S05]  /*6830*/  EXIT ;  /* 0x000000000000794d */ /* 0x000fea0003800000 */
        .weak           $__internal_0_$__cuda_sm20_div_rn_f64_full
        .type           $__internal_0_$__cuda_sm20_div_rn_f64_full,@function
        .size           $__internal_0_$__cuda_sm20_div_rn_f64_full,(.L_x_386 - $__internal_0_$__cuda_sm20_div_rn_f64_full)
$__internal_0_$__cuda_sm20_div_rn_f64_full:
[-C--:B------:R-:W-:Y:S01]  /*6840*/  LOP3.LUT R33, R33, R32.reuse, RZ, 0x3c, !PT ;  /* 0x0000002021217212 */ /* 0x080fe200078e3cff */
[----:B------:R-:W-:Y:S01]  /*6850*/  IMAD.MOV.U32 R58, RZ, RZ, 0x1ca00000 ;  /* 0x1ca00000ff3a7424 */ /* 0x000fe200078e00ff */
[----:B------:R-:W-:Y:S01]  /*6860*/  LOP3.LUT R49, R27, 0x7ff00000, RZ, 0xc0, !PT ;  /* 0x7ff000001b317812 */ /* 0x000fe200078ec0ff */
[----:B------:R-:W-:Y:S01]  /*6870*/  BSSY B0, `(.L_x_78) ;  /* 0x000005d000007945 */ /* 0x000fe20003800000 */
[----:B------:R-:W-:-:S04]  /*6880*/  LOP3.LUT R32, R33, R32, RZ, 0x3c, !PT ;  /* 0x0000002021207212 */ /* 0x000fc800078e3cff */
[----:B------:R-:W-:-:S04]  /*6890*/  LOP3.LUT R33, R33, R32, RZ, 0x3c, !PT ;  /* 0x0000002021217212 */ /* 0x000fc800078e3cff */
[----:B------:R-:W-:-:S04]  /*68a0*/  LOP3.LUT R51, R33, 0x7ff00000, RZ, 0xc0, !PT ;  /* 0x7ff0000021337812 */ /* 0x000fc800078ec0ff */
[----:B------:R-:W-:Y:S01]  /*68b0*/  ISETP.GE.U32.AND P5, PT, R51, R49, PT ;  /* 0x000000313300720c */ /* 0x000fe20003fa6070 */
[----:B------:R-:W-:-:S03]  /*68c0*/  IMAD.MOV.U32 R47, RZ, RZ, R51 ;  /* 0x000000ffff2f7224 */ /* 0x000fc600078e0033 */
[----:B------:R-:W-:Y:S02]  /*68d0*/  SEL R30, R58, 0x63400000, !P5 ;  /* 0x634000003a1e7807 */ /* 0x000fe40006800000 */
[----:B------:R-:W-:Y:S02]  /*68e0*/  FSETP.GEU.AND P5, PT, |R33|, 1.469367938527859385e-39, PT ;  /* 0x001000002100780b */ /* 0x000fe40003fae200 */
[----:B------:R-:W-:Y:S01]  /*68f0*/  LOP3.LUT R31, R30, 0x800fffff, R33, 0xf8, !PT ;  /* 0x800fffff1e1f7812 */ /* 0x000fe200078ef821 */
[----:B------:R-:W-:-:S10]  /*6900*/  IMAD.MOV.U32 R30, RZ, RZ, R32 ;  /* 0x000000ffff1e7224 */ /* 0x000fd400078e0020 */
[----:B------:R-:W-:-:S04]  /*6910*/  @!P5 LOP3.LUT R28, R27, 0x7ff00000, RZ, 0xc0, !PT ;  /* 0x7ff000001b1cd812 */ /* 0x000fc800078ec0ff */
[----:B------:R-:W-:Y:S02]  /*6920*/  @!P5 ISETP.GE.U32.AND P6, PT, R51, R28, PT ;  /* 0x0000001c3300d20c */ /* 0x000fe40003fc6070 */
[C---:B------:R-:W-:Y:S02]  /*6930*/  LOP3.LUT R28, R27.reuse, 0x800fffff, RZ, 0xc0, !PT ;  /* 0x800fffff1b1c7812 */ /* 0x040fe400078ec0ff */
[----:B------:R-:W-:Y:S02]  /*6940*/  @!P5 SEL R34, R58, 0x63400000, !P6 ;  /* 0x634000003a22d807 */ /* 0x000fe40007000000 */
[----:B------:R-:W-:Y:S02]  /*6950*/  FSETP.GEU.AND P6, PT, |R27|, 1.469367938527859385e-39, PT ;  /* 0x001000001b00780b */ /* 0x000fe40003fce200 */
[----:B------:R-:W-:Y:S02]  /*6960*/  @!P5 LOP3.LUT R34, R34, 0x80000000, R33, 0xf8, !PT ;  /* 0x800000002222d812 */ /* 0x000fe400078ef821 */
[----:B------:R-:W-:Y:S01]  /*6970*/  LOP3.LUT R29, R28, 0x3ff00000, RZ, 0xfc, !PT ;  /* 0x3ff000001c1d7812 */ /* 0x000fe200078efcff */
[----:B------:R-:W-:Y:S01]  /*6980*/  IMAD.MOV.U32 R28, RZ, RZ, R26 ;  /* 0x000000ffff1c7224 */ /* 0x000fe200078e001a */
[----:B------:R-:W-:Y:S01]  /*6990*/  @!P5 LOP3.LUT R35, R34, 0x100000, RZ, 0xfc, !PT ;  /* 0x001000002223d812 */ /* 0x000fe200078efcff */
[----:B------:R-:W-:-:S06]  /*69a0*/  @!P5 IMAD.MOV.U32 R34, RZ, RZ, RZ ;  /* 0x000000ffff22d224 */ /* 0x000fcc00078e00ff */
[----:B------:R-:W0:-:S04]  /*69b0*/  @!P6 DMUL R28, R26, 8.98846567431157953865e+307 ;  /* 0x7fe000001a1ce828 */ /* 0x000e080000000000 */
[----:B------:R0:W1:Y:S02]  /*69c0*/  @!P5 DFMA R30, R30, 2, -R34 ;  /* 0x400000001e1ed82b */ /* 0x0000640000000822 */
[----:B0-----:R-:W0:Y:S01]  /*69d0*/  MUFU.RCP64H R35, R29 ;  /* 0x0000001d00237308 */ /* 0x001e220000001800 */
[----:B------:R-:W-:-:S03]  /*69e0*/  IMAD.MOV.U32 R34, RZ, RZ, 0x1 ;  /* 0x00000001ff227424 */ /* 0x000fc600078e00ff */
[----:B------:R-:W-:-:S04]  /*69f0*/  @!P6 LOP3.LUT R49, R29, 0x7ff00000, RZ, 0xc0, !PT ;  /* 0x7ff000001d31e812 */ /* 0x000fc800078ec0ff */
[----:B-1----:R-:W-:Y:S02]  /*6a00*/  @!P5 LOP3.LUT R47, R31, 0x7ff00000, RZ, 0xc0, !PT ;  /* 0x7ff000001f2fd812 */ /* 0x002fe400078ec0ff */
[----:B------:R-:W-:Y:S02]  /*6a10*/  IADD3 R55, R49, -0x1, RZ ;  /* 0xffffffff31377810 */ /* 0x000fe40007ffe0ff */
[----:B------:R-:W-:Y:S01]  /*6a20*/  IADD3 R56, R47, -0x1, RZ ;  /* 0xffffffff2f387810 */ /* 0x000fe20007ffe0ff */
[----:B0-----:R-:W0:-:S03]  /*6a30*/  DFMA R36, R34, -R28, 1 ;  /* 0x3ff000002224742b */ /* 0x001e06000000081c */
[----:B------:R-:W-:-:S04]  /*6a40*/  ISETP.GT.U32.AND P5, PT, R56, 0x7feffffe, PT ;  /* 0x7feffffe3800780c */ /* 0x000fc80003fa4070 */
[----:B------:R-:W-:Y:S01]  /*6a50*/  ISETP.GT.U32.OR P5, PT, R55, 0x7feffffe, P5 ;  /* 0x7feffffe3700780c */ /* 0x000fe20002fa4470 */
[----:B0-----:R-:W0:-:S06]  /*6a60*/  DFMA R36, R36, R36, R36 ;  /* 0x000000242424722b */ /* 0x001e0c0000000024 */
[----:B0-----:R-:W0:-:S06]  /*6a70*/  DFMA R34, R34, R36, R34 ;  /* 0x000000242222722b */ /* 0x001e0c0000000022 */
[----:B0-----:R-:W0:-:S06]  /*6a80*/  DFMA R36, R34, -R28, 1 ;  /* 0x3ff000002224742b */ /* 0x001e0c000000081c */
[----:B0-----:R-:W0:-:S06]  /*6a90*/  DFMA R36, R34, R36, R34 ;  /* 0x000000242224722b */ /* 0x001e0c0000000022 */
[----:B0-----:R-:W0:-:S06]  /*6aa0*/  DMUL R34, R36, R30 ;  /* 0x0000001e24227228 */ /* 0x001e0c0000000000 */
[----:B0-----:R-:W0:-:S06]  /*6ab0*/  DFMA R52, R34, -R28, R30 ;  /* 0x8000001c2234722b */ /* 0x001e0c000000001e */
[----:B0-----:R0:W1:Y:S01]  /*6ac0*/  DFMA R34, R36, R52, R34 ;  /* 0x000000342422722b */ /* 0x0010620000000022 */
[----:B------:R-:W-:Y:S05]  /*6ad0*/  @P5 BRA `(.L_x_79) ;  /* 0x000001e000005947 */ /* 0x000fea0003800000 */
[----:B------:R-:W-:-:S04]  /*6ae0*/  LOP3.LUT R32, R27, 0x7ff00000, RZ, 0xc0, !PT ;  /* 0x7ff000001b207812 */ /* 0x000fc800078ec0ff */
[CC--:B------:R-:W-:Y:S02]  /*6af0*/  IADD3 R47, R51.reuse, -R32.reuse, RZ ;  /* 0x80000020332f7210 */ /* 0x0c0fe40007ffe0ff */
[----:B------:R-:W-:Y:S01]  /*6b00*/  ISETP.GE.U32.AND P5, PT, R51, R32, PT ;  /* 0x000000203300720c */ /* 0x000fe20003fa6070 */
[----:B------:R-:W-:Y:S01]  /*6b10*/  IMAD.MOV.U32 R32, RZ, RZ, RZ ;  /* 0x000000ffff207224 */ /* 0x000fe200078e00ff */
[----:B------:R-:W-:Y:S02]  /*6b20*/  IMNMX R47, R47, -0x46a00000, !PT ;  /* 0xb96000002f2f7817 */ /* 0x000fe40007800200 */
[----:B------:R-:W-:Y:S02]  /*6b30*/  SEL R33, R58, 0x63400000, !P5 ;  /* 0x634000003a217807 */ /* 0x000fe40006800000 */
[----:B------:R-:W-:-:S05]  /*6b40*/  IMNMX R47, R47, 0x46a00000, PT ;  /* 0x46a000002f2f7817 */ /* 0x000fca0003800200 */
[----:B------:R-:W-:-:S05]  /*6b50*/  IMAD.IADD R47, R47, 0x1, -R33 ;  /* 0x000000012f2f7824 */ /* 0x000fca00078e0a21 */
[----:B------:R-:W-:-:S06]  /*6b60*/  IADD3 R33, R47, 0x7fe00000, RZ ;  /* 0x7fe000002f217810 */ /* 0x000fcc0007ffe0ff */
[----:B01----:R-:W0:-:S10]  /*6b70*/  DMUL R36, R34, R32 ;  /* 0x0000002022247228 */ /* 0x003e140000000000 */
[----:B0-----:R-:W-:-:S13]  /*6b80*/  FSETP.GTU.AND P5, PT, |R37|, 1.469367938527859385e-39, PT ;  /* 0x001000002500780b */ /* 0x001fda0003fac200 */
[----:B------:R-:W-:Y:S05]  /*6b90*/  @P5 BRA `(.L_x_80) ;  /* 0x000002a000005947 */ /* 0x000fea0003800000 */
[----:B------:R-:W0:Y:S01]  /*6ba0*/  DFMA R28, R34, -R28, R30 ;  /* 0x8000001c221c722b */ /* 0x000e22000000001e */
[----:B------:R-:W-:-:S09]  /*6bb0*/  IMAD.MOV.U32 R32, RZ, RZ, RZ ;  /* 0x000000ffff207224 */ /* 0x000fd200078e00ff */
[C---:B0-----:R-:W-:Y:S02]  /*6bc0*/  FSETP.NEU.AND P5, PT, R29.reuse, RZ, PT ;  /* 0x000000ff1d00720b */ /* 0x041fe40003fad000 */
[----:B------:R-:W-:-:S04]  /*6bd0*/  LOP3.LUT R28, R29, 0x80000000, R27, 0x48, !PT ;  /* 0x800000001d1c7812 */ /* 0x000fc800078e481b */
[----:B------:R-:W-:-:S07]  /*6be0*/  LOP3.LUT R33, R28, R33, RZ, 0xfc, !PT ;  /* 0x000000211c217212 */ /* 0x000fce00078efcff */
[----:B------:R-:W-:Y:S05]  /*6bf0*/  @!P5 BRA `(.L_x_80) ;  /* 0x000002400000d947 */ /* 0x000fea0003800000 */
[----:B------:R-:W-:Y:S01]  /*6c00*/  IMAD.MOV R27, RZ, RZ, -R47 ;  /* 0x000000ffff1b7224 */ /* 0x000fe200078e0a2f */
[----:B------:R-:W0:Y:S01]  /*6c10*/  DMUL.RP R32, R34, R32 ;  /* 0x0000002022207228 */ /* 0x000e220000008000 */
[----:B------:R-:W-:Y:S01]  /*6c20*/  IMAD.MOV.U32 R26, RZ, RZ, RZ ;  /* 0x000000ffff1a7224 */ /* 0x000fe200078e00ff */
[----:B------:R-:W-:-:S05]  /*6c30*/  IADD3 R47, -R47, -0x43300000, RZ ;  /* 0xbcd000002f2f7810 */ /* 0x000fca0007ffe1ff */
[----:B------:R-:W1:-:S03]  /*6c40*/  DFMA R26, R36, -R26, R34 ;  /* 0x8000001a241a722b */ /* 0x000e460000000022 */
[----:B0-----:R-:W-:-:S07]  /*6c50*/  LOP3.LUT R28, R33, R28, RZ, 0x3c, !PT ;  /* 0x0000001c211c7212 */ /* 0x001fce00078e3cff */
[----:B-1----:R-:W-:-:S04]  /*6c60*/  FSETP.NEU.AND P5, PT, |R27|, R47, PT ;  /* 0x0000002f1b00720b */ /* 0x002fc80003fad200 */
[----:B------:R-:W-:Y:S02]  /*6c70*/  FSEL R32, R32, R36, !P5 ;  /* 0x0000002420207208 */ /* 0x000fe40006800000 */
[----:B------:R-:W-:-:S05]  /*6c80*/  FSEL R36, R28, R37, !P5 ;  /* 0x000000251c247208 */ /* 0x000fca0006800000 */
[----:B------:R-:W-:Y:S02]  /*6c90*/  IMAD.MOV.U32 R37, RZ, RZ, R36 ;  /* 0x000000ffff257224 */ /* 0x000fe400078e0024 */
[----:B------:R-:W-:Y:S01]  /*6ca0*/  IMAD.MOV.U32 R36, RZ, RZ, R32 ;  /* 0x000000ffff247224 */ /* 0x000fe200078e0020 */
[----:B------:R-:W-:Y:S05]  /*6cb0*/  BRA `(.L_x_80) ;  /* 0x0000018000007947 */ /* 0x000fea0003800000 */
.L_x_79:
[----:B------:R-:W2:-:S14]  /*6cc0*/  DSETP.NAN.AND P5, PT, R32, R32, PT ;  /* 0x000000202000722a */ /* 0x000e9c0003fa8000 */
[----:B--2---:R-:W-:Y:S05]  /*6cd0*/  @P5 BRA `(.L_x_81) ;  /* 0x0000013000005947 */ /* 0x004fea0003800000 */
[----:B------:R-:W2:-:S14]  /*6ce0*/  DSETP.NAN.AND P5, PT, R26, R26, PT ;  /* 0x0000001a1a00722a */ /* 0x000e9c0003fa8000 */
[----:B--2---:R-:W-:Y:S05]  /*6cf0*/  @P5 BRA `(.L_x_82) ;  /* 0x000000d000005947 */ /* 0x004fea0003800000 */
[----:B------:R-:W-:Y:S01]  /*6d00*/  ISETP.NE.AND P5, PT, R47, R49, PT ;  /* 0x000000312f00720c */ /* 0x000fe20003fa5270 */
[----:B0-----:R-:W-:Y:S02]  /*6d10*/  IMAD.MOV.U32 R36, RZ, RZ, 0x0 ;  /* 0x00000000ff247424 */ /* 0x001fe400078e00ff */
[----:B------:R-:W-:-:S10]  /*6d20*/  IMAD.MOV.U32 R37, RZ, RZ, -0x80000 ;  /* 0xfff80000ff257424 */ /* 0x000fd400078e00ff */
[----:B------:R-:W-:Y:S05]  /*6d30*/  @!P5 BRA `(.L_x_80) ;  /* 0x000001000000d947 */ /* 0x000fea0003800000 */
[----:B------:R-:W-:Y:S02]  /*6d40*/  ISETP.NE.AND P5, PT, R47, 0x7ff00000, PT ;  /* 0x7ff000002f00780c */ /* 0x000fe40003fa5270 */
[----:B------:R-:W-:Y:S02]  /*6d50*/  LOP3.LUT R26, R33, 0x80000000, R27, 0x48, !PT ;  /* 0x80000000211a7812 */ /* 0x000fe400078e481b */
[----:B------:R-:W-:-:S13]  /*6d60*/  ISETP.EQ.OR P5, PT, R49, RZ, !P5 ;  /* 0x000000ff3100720c */ /* 0x000fda0006fa2670 */
[----:B------:R-:W-:Y:S01]  /*6d70*/  @P5 LOP3.LUT R27, R26, 0x7ff00000, RZ, 0xfc, !PT ;  /* 0x7ff000001a1b5812 */ /* 0x000fe200078efcff */
[----:B------:R-:W-:Y:S01]  /*6d80*/  @!P5 IMAD.MOV.U32 R36, RZ, RZ, RZ ;  /* 0x000000ffff24d224 */ /* 0x000fe200078e00ff */
[----:B------:R-:W-:Y:S01]  /*6d90*/  @P5 MOV R36, RZ ;  /* 0x000000ff00245202 */ /* 0x000fe20000000f00 */
[----:B------:R-:W-:Y:S02]  /*6da0*/  @!P5 IMAD.MOV.U32 R37, RZ, RZ, R26 ;  /* 0x000000ffff25d224 */ /* 0x000fe400078e001a */
[----:B------:R-:W-:Y:S01]  /*6db0*/  @P5 IMAD.MOV.U32 R37, RZ, RZ, R27 ;  /* 0x000000ffff255224 */ /* 0x000fe200078e001b */
[----:B------:R-:W-:Y:S05]  /*6dc0*/  BRA `(.L_x_80) ;  /* 0x0000007000007947 */ /* 0x000fea0003800000 */
.L_x_82:
[----:B0-----:R-:W-:-:S05]  /*6dd0*/  LOP3.LUT R36, R27, 0x80000, RZ, 0xfc, !PT ;  /* 0x000800001b247812 */ /* 0x001fca00078efcff */
[----:B------:R-:W-:Y:S02]  /*6de0*/  IMAD.MOV.U32 R37, RZ, RZ, R36 ;  /* 0x000000ffff257224 */ /* 0x000fe400078e0024 */
[----:B------:R-:W-:Y:S01]  /*6df0*/  IMAD.MOV.U32 R36, RZ, RZ, R26 ;  /* 0x000000ffff247224 */ /* 0x000fe200078e001a */
[----:B------:R-:W-:Y:S05]  /*6e00*/  BRA `(.L_x_80) ;  /* 0x0000003000007947 */ /* 0x000fea0003800000 */
.L_x_81:
[----:B0-----:R-:W-:-:S05]  /*6e10*/  LOP3.LUT R36, R33, 0x80000, RZ, 0xfc, !PT ;  /* 0x0008000021247812 */ /* 0x001fca00078efcff */
[----:B------:R-:W-:Y:S02]  /*6e20*/  IMAD.MOV.U32 R37, RZ, RZ, R36 ;  /* 0x000000ffff257224 */ /* 0x000fe400078e0024 */
[----:B------:R-:W-:Y:S02]  /*6e30*/  IMAD.MOV.U32 R36, RZ, RZ, R32 ;  /* 0x000000ffff247224 */ /* 0x000fe400078e0020 */
.L_x_80:
[----:B------:R-:W-:Y:S05]  /*6e40*/  BSYNC B0 ;  /* 0x0000000000007941 */ /* 0x000fea0003800000 */
.L_x_78:
[----:B------:R-:W-:Y:S02]  /*6e50*/  IMAD.MOV.U32 R26, RZ, RZ, R8 ;  /* 0x000000ffff1a7224 */ /* 0x000fe400078e0008 */
[----:B------:R-:W-:Y:S02]  /*6e60*/  IMAD.MOV.U32 R27, RZ, RZ, 0x0 ;  /* 0x00000000ff1b7424 */ /* 0x000fe400078e00ff */
[----:B------:R-:W-:Y:S02]  /*6e70*/  IMAD.MOV.U32 R28, RZ, RZ, R36 ;  /* 0x000000ffff1c7224 */ /* 0x000fe400078e0024 */
[----:B------:R-:W-:Y:S01]  /*6e80*/  IMAD.MOV.U32 R29, RZ, RZ, R37 ;  /* 0x000000ffff1d7224 */ /* 0x000fe200078e0025 */
[----:B------:R-:W-:Y:S06]  /*6e90*/  RET.REL.NODEC R26 `(_ZN2at6native54_GLOBAL__N__3d75cb98_21_fused_adagrad_impl_cu_7510a93525multi_tensor_apply_kernelINS1_32FusedOptimizerTensorListMetadataILi3EEENS1_23FusedAdagradMathFunctorIN3c108BFloat16EEEJPKfddddbSA_SA_EEEvT_T0_DpT1_) ;  /* 0xffff91601a007950 */ /* 0x000fec0003c3ffff */
.L_x_83:
[----:B------:R-:W-:-:S00]  /*6ea0*/  BRA `(.L_x_83) ;  /* 0xfffffff000007947 */ /* 0x000fc0000383ffff */
[----:B------:R-:W-:-:S00]  /*6eb0*/  NOP ;  /* 0x0000000000007918 */ /* 0x000fc00000000000 */
        /* <DEDUP_REMOVED lines=12> */
.L_x_386:


//--------------------- .text._ZN2at6native54_GLOBAL__N__3d75cb98_21_fused_adagrad_impl_cu_7510a93525multi_tensor_apply_kernelINS1_32FusedOptimizerTensorListMetadataILi3EEENS1_23FusedAdagradMathFunctorIN3c104HalfEEEJPKfddddbSA_SA_EEEvT_T0_DpT1_ --------------------------
	.section	.text._ZN2at6native54_GLOBAL__N__3d75cb98_21_fused_adagrad_impl_cu_7510a93525multi_tensor_apply_kernelINS1_32FusedOptimizerTensorListMetadataILi3EEENS1_23FusedAdagradMathFunctorIN3c104HalfEEEJPKfddddbSA_SA_EEEvT_T0_DpT1_,"ax",@progbits
	.sectioninfo	@"SHI_REGISTERS=63"
	.align	128
.text._ZN2at6native54_GLOBAL__N__3d75cb98_21_fused_adagrad_impl_cu_7510a93525multi_tensor_apply_kernelINS1_32FusedOptimizerTensorListMetadataILi3EEENS1_23FusedAdagradMathFunctorIN3c104HalfEEEJPKfddddbSA_SA_EEEvT_T0_DpT1_:
        .type           _ZN2at6native54_GLOBAL__N__3d75cb98_21_fused_adagrad_impl_cu_7510a93525multi_tensor_apply_kernelINS1_32FusedOptimizerTensorListMetadataILi3EEENS1_23FusedAdagradMathFunctorIN3c104HalfEEEJPKfddddbSA_SA_EEEvT_T0_DpT1_,@function
        .size           _ZN2at6native54_GLOBAL__N__3d75cb98_21_fused_adagrad_impl_cu_7510a93525multi_tensor_apply_kernelINS1_32FusedOptimizerTensorListMetadataILi3EEENS1_23FusedAdagradMathFunctorIN3c104HalfEEEJPKfddddbSA_SA_EEEvT_T0_DpT1_,(.L_x_388 - _ZN2at6native54_GLOBAL__N__3d75cb98_21_fused_adagrad_impl_cu_7510a93525multi_tensor_apply_kernelINS1_32FusedOptimizerTensorListMetadataILi3EEENS1_23FusedAdagradMathFunctorIN3c104HalfEEEJPKfddddbSA_SA_EEEvT_T0_DpT1_)
        .other          _ZN2at6native54_GLOBAL__N__3d75cb98_21_fused_adagrad_impl_cu_7510a93525multi_tensor_apply_kernelINS1_32FusedOptimizerTensorListMetadataILi3EEENS1_23FusedAdagradMathFunctorIN3c104HalfEEEJPKfddddbSA_SA_EEEvT_T0_DpT1_,@"STO_CUDA_ENTRY STV_DEFAULT"
_ZN2at6native54_GLOBAL__N__3d75cb98_21_fused_adagrad_impl_cu_7510a93525multi_tensor_apply_kernelINS1_32FusedOptimizerTensorListMetadataILi3EEENS1_23FusedAdagradMathFunctorIN3c104HalfEEEJPKfddddbSA_SA_EEEvT_T0_DpT1_:
        /* <DEDUP_REMOVED lines=12> */
.L_x_84:
[----:B------:R-:W-:-:S12]  /*00c0*/  USHF.L.U32 UR13, UR4, 0x3, URZ ;  /* 0x00000003040d7899 */ /* 0x000fd8000800063f */
[----:B------:R-:W-:Y:S02]  /*00d0*/  ULDC.64 UR6, c[0x0][UR13+0x760] ;  /* 0x0001d8000d067abb */ /* 0x000fe40008000a00 */
[----:B------:R-:W-:Y:S01]  /*00e0*/  MOV R8, UR6 ;  /* 0x0000000600087c02 */ /* 0x000fe20008000f00 */
[----:B------:R-:W-:-:S05]  /*00f0*/  IMAD.U32 R9, RZ, RZ, UR7 ;  /* 0x00000007ff097e24 */ /* 0x000fca000f8e00ff */
[----:B------:R-:W2:Y:S01]  /*0100*/  LDG.E R8, [R8.64] ;  /* 0x0000001008087981 */ /* 0x000ea2000c1e1900 */
[----:B------:R-:W-:-:S04]  /*0110*/  ISETP.NE.U32.AND P0, PT, RZ, c[0x0][0xf30], PT ;  /* 0x0003cc00ff007a0c */ /* 0x000fc80003f05070 */
[----:B------:R-:W-:-:S13]  /*0120*/  ISETP.NE.AND.EX P0, PT, RZ, c[0x0][0xf34], PT, P0 ;  /* 0x0003cd00ff007a0c */ /* 0x000fda0003f05300 */
[----:B------:R-:W-:Y:S02]  /*0130*/  @P0 IMAD.MOV.U32 R4, RZ, RZ, c[0x0][0xf30] ;  /* 0x0003cc00ff040624 */ /* 0x000fe400078e00ff */
[----:B------:R-:W-:-:S05]  /*0140*/  @P0 IMAD.MOV.U32 R5, RZ, RZ, c[0x0][0xf34] ;  /* 0x0003cd00ff050624 */ /* 0x000fca00078e00ff */
[----:B------:R-:W3:Y:S01]  /*0150*/  @P0 LDG.E R4, [R4.64] ;  /* 0x0000001004040981 */ /* 0x000ee2000c1e1900 */
[----:B------:R-:W-:Y:S01]  /*0160*/  MOV R26, c[0x0][0xf40] ;  /* 0x0003d000001a7a02 */ /* 0x000fe20000000f00 */
[----:B------:R-:W-:Y:S01]  /*0170*/  IMAD.MOV.U32 R27, RZ, RZ, c[0x0][0xf44] ;  /* 0x0003d100ff1b7624 */ /* 0x000fe200078e00ff */
[----:B------:R-:W-:Y:S01]  /*0180*/  UMOV UR4, 0x4 ;  /* 0x0000000400047882 */ /* 0x000fe20000000000 */
[----:B------:R-:W-:Y:S01]  /*0190*/  IMAD.MOV.U32 R6, RZ, RZ, 0x1 ;  /* 0x00000001ff067424 */ /* 0x000fe200078e00ff */
[----:B------:R-:W-:Y:S02]  /*01a0*/  ULDC UR6, c[0x2][0x0] ;  /* 0x0080000000067ab9 */ /* 0x000fe40000000800 */
        /* <DEDUP_REMOVED lines=19> */
[----:B0-----:R-:W-:Y:S01]  /*02e0*/  IMAD.MOV.U32 R2, RZ, RZ, c[0x0][0xf38] ;  /* 0x0003ce00ff027624 */ /* 0x001fe200078e00ff */
[----:B------:R-:W-:-:S03]  /*02f0*/  MOV R3, c[0x0][0xf3c] ;  /* 0x0003cf0000037a02 */ /* 0x000fc60000000f00 */
[----:B-1----:R-:W0:-:S03]  /*0300*/  DFMA R8, R6, R8, R6 ;  /* 0x000000080608722b */ /* 0x002e060000000006 */
[----:B------:R-:W1:Y:S03]  /*0310*/  @P0 F2F.F64.F32 R2, R0 ;  /* 0x0000000000020310 */ /* 0x000e660000201800 */
        /* <DEDUP_REMOVED lines=12> */
[----:B------:R-:W-:Y:S05]  /*03e0*/  CALL.REL.NOINC `($__internal_1_$__cuda_sm20_div_rn_f64_full) ;  /* 0x0000671000007944 */ /* 0x000fea0003c00000 */
[----:B------:R-:W-:Y:S01]  /*03f0*/  IMAD.MOV.U32 R14, RZ, RZ, R13 ;  /* 0x000000ffff0e7224 */ /* 0x000fe200078e000d */
[----:B------:R-:W-:Y:S02]  /*0400*/  MOV R15, R28 ;  /* 0x0000001c000f7202 */ /* 0x000fe40000000f00 */
.L_x_85:
        /* <DEDUP_REMOVED lines=16> */
.L_x_125:
[----:B0-----:R-:W-:Y:S02]  /*0510*/  IADD3 R2, P1, R60, UR4, RZ ;  /* 0x000000043c027c10 */ /* 0x001fe4000ff3e0ff */
[----:B------:R-:W-:Y:S02]  /*0520*/  PRMT R0, RZ, 0x7610, R0 ;  /* 0x00007610ff007816 */ /* 0x000fe40000000000 */
[C---:B------:R-:W-:Y:S01]  /*0530*/  ISETP.GE.U32.AND P0, PT, R2.reuse, 0x10000, PT ;  /* 0x000100000200780c */ /* 0x040fe20003f06070 */
[----:B------:R-:W-:Y:S01]  /*0540*/  IMAD.X R3, RZ, RZ, UR5, P1 ;  /* 0x00000005ff037e24 */ /* 0x000fe200088e06ff */
[----:B------:R-:W-:-:S02]  /*0550*/  ISETP.LT.U32.AND P1, PT, R2, UR14, PT ;  /* 0x0000000e02007c0c */ /* 0x000fc4000bf21070 */
[----:B------:R-:W-:Y:S02]  /*0560*/  IADD3 R5, P2, R2, c[0x0][0x0], RZ ;  /* 0x0000000002057a10 */ /* 0x000fe40007f5e0ff */
[----:B------:R-:W-:Y:S01]  /*0570*/  ISETP.GE.U32.AND.EX P0, PT, R3, RZ, PT, P0 ;  /* 0x000000ff0300720c */ /* 0x000fe20003f06100 */
[----:B------:R-:W-:Y:S02]  /*0580*/  IMAD R47, R59, 0x3, RZ ;  /* 0x000000033b2f7824 */ /* 0x000fe400078e02ff */
[----:B------:R-:W-:Y:S01]  /*0590*/  IMAD.X R4, RZ, RZ, R3, P2 ;  /* 0x000000ffff047224 */ /* 0x000fe200010e0603 */
[----:B------:R-:W-:Y:S02]  /*05a0*/  ISETP.LT.AND.EX P0, PT, R3, UR13, !P0, P1 ;  /* 0x0000000d03007c0c */ /* 0x000fe4000c701310 */
[----:B------:R-:W-:Y:S02]  /*05b0*/  ISETP.LT.U32.AND P2, PT, R5, UR14, PT ;  /* 0x0000000e05007c0c */ /* 0x000fe4000bf41070 */
[----:B------:R-:W-:-:S09]  /*05c0*/  IADD3 R47, P3, R47, R2, RZ ;  /* 0x000000022f2f7210 */ /* 0x000fd20007f7e0ff */
[----:B------:R-:W-:-:S04]  /*05d0*/  @P0 LEA R6, P1, R2, UR6, 0x1 ;  /* 0x0000000602060c11 */ /* 0x000fc8000f8208ff */
[--C-:B------:R-:W-:Y:S02]  /*05e0*/  @P0 LEA.HI.X R7, R2, UR7, R3.reuse, 0x1, P1 ;  /* 0x0000000702070c11 */ /* 0x100fe400088f0c03 */
[----:B------:R-:W-:Y:S02]  /*05f0*/  ISETP.GE.U32.AND P1, PT, R5, 0x10000, PT ;  /* 0x000100000500780c */ /* 0x000fe40003f26070 */
[----:B------:R-:W-:Y:S01]  /*0600*/  LEA R50, P4, R59, R2, 0x1 ;  /* 0x000000023b327211 */ /* 0x000fe200078808ff */
[----:B------:R0:W2:Y:S01]  /*0610*/  @P0 LDG.E.U16 R0, [R6.64] ;  /* 0x0000001006000981 */ /* 0x0000a2000c1e1500 */
[----:B------:R-:W-:Y:S01]  /*0620*/  ISETP.GE.U32.AND.EX P1, PT, R4, RZ, PT, P1 ;  /* 0x000000ff0400720c */ /* 0x000fe20003f26110 */
[----:B------:R-:W-:Y:S01]  /*0630*/  IMAD.X R48, RZ, RZ, R3, P3 ;  /* 0x000000ffff307224 */ /* 0x000fe200018e0603 */
[----:B------:R-:W-:Y:S02]  /*0640*/  ISETP.GE.U32.AND P6, PT, R50, 0x10000, PT ;  /* 0x000100003200780c */ /* 0x000fe40003fc6070 */
[----:B------:R-:W-:-:S02]  /*0650*/  ISETP.LT.AND.EX P1, PT, R4, UR13, !P1, P2 ;  /* 0x0000000d04007c0c */ /* 0x000fc4000cf21320 */
[C---:B------:R-:W-:Y:S02]  /*0660*/  @P0 LEA R8, P2, R2.reuse, UR8, 0x1 ;  /* 0x0000000802080c11 */ /* 0x040fe4000f8408ff */
[C---:B------:R-:W-:Y:S01]  /*0670*/  ISETP.LT.U32.AND P3, PT, R47.reuse, UR14, PT ;  /* 0x0000000e2f007c0c */ /* 0x040fe2000bf61070 */
[--C-:B0-----:R-:W-:Y:S01]  /*0680*/  IMAD.X R7, RZ, RZ, R3.reuse, P4 ;  /* 0x000000ffff077224 */ /* 0x101fe200020e0603 */
[----:B------:R-:W-:Y:S02]  /*0690*/  ISETP.GE.U32.AND P4, PT, R47, 0x10000, PT ;  /* 0x000100002f00780c */ /* 0x000fe40003f86070 */
[----:B------:R-:W-:Y:S02]  /*06a0*/  @P0 LEA.HI.X R9, R2, UR9, R3, 0x1, P2 ;  /* 0x0000000902090c11 */ /* 0x000fe400090f0c03 */
[----:B------:R-:W-:Y:S02]  /*06b0*/  ISETP.LT.U32.AND P2, PT, R50, UR14, PT ;  /* 0x0000000e32007c0c */ /* 0x000fe4000bf41070 */
[----:B------:R-:W-:-:S02]  /*06c0*/  ISETP.GE.U32.AND.EX P6, PT, R7, RZ, PT, P6 ;  /* 0x000000ff0700720c */ /* 0x000fc40003fc6160 */
[C---:B------:R-:W-:Y:S02]  /*06d0*/  ISETP.GE.U32.AND.EX P4, PT, R48.reuse, RZ, PT, P4 ;  /* 0x000000ff3000720c */ /* 0x040fe40003f86140 */
[----:B------:R-:W-:Y:S02]  /*06e0*/  ISETP.LT.AND.EX P2, PT, R7, UR13, !P6, P2 ;  /* 0x0000000d07007c0c */ /* 0x000fe4000f741320 */
[----:B------:R-:W-:Y:S02]  /*06f0*/  ISETP.LT.AND.EX P3, PT, R48, UR13, !P4, P3 ;  /* 0x0000000d30007c0c */ /* 0x000fe4000e761330 */
[C---:B------:R-:W-:Y:S02]  /*0700*/  SHF.L.U64.HI R4, R5.reuse, 0x1, R4 ;  /* 0x0000000105047819 */ /* 0x040fe40000010204 */
[----:B------:R-:W-:Y:S02]  /*0710*/  @P0 LEA R12, P5, R2, UR10, 0x1 ;  /* 0x0000000a020c0c11 */ /* 0x000fe4000f8a08ff */
[----:B------:R-:W-:-:S02]  /*0720*/  SHF.L.U32 R5, R5, 0x1, RZ ;  /* 0x0000000105057819 */ /* 0x000fc400000006ff */
[----:B------:R-:W-:Y:S02]  /*0730*/  @P0 LEA.HI.X R13, R2, UR11, R3, 0x1, P5 ;  /* 0x0000000b020d0c11 */ /* 0x000fe4000a8f0c03 */
[C---:B------:R-:W-:Y:S01]  /*0740*/  SHF.L.U64.HI R54, R50.reuse, 0x1, R7 ;  /* 0x0000000132367819 */ /* 0x040fe20000010207 */
[----:B------:R-:W-:Y:S01]  /*0750*/  IMAD.SHL.U32 R50, R50, 0x2, RZ ;  /* 0x0000000232327824 */ /* 0x000fe200078e00ff */
[----:B------:R-:W-:Y:S02]  /*0760*/  @P1 IADD3 R16, P5, R5, UR8, RZ ;  /* 0x0000000805101c10 */ /* 0x000fe4000ffbe0ff */
[C---:B------:R-:W-:Y:S02]  /*0770*/  SHF.L.U64.HI R48, R47.reuse, 0x1, R48 ;  /* 0x000000012f307819 */ /* 0x040fe40000010230 */
[----:B------:R-:W-:Y:S02]  /*0780*/  SHF.L.U32 R47, R47, 0x1, RZ ;  /* 0x000000012f2f7819 */ /* 0x000fe400000006ff */
[----:B------:R-:W-:-:S02]  /*0790*/  PRMT R6, RZ, 0x7610, R6 ;  /* 0x00007610ff067816 */ /* 0x000fc40000000006 */
[----:B------:R-:W-:Y:S02]  /*07a0*/  @P1 IADD3.X R17, R4, UR9, RZ, P5, !PT ;  /* 0x0000000904111c10 */ /* 0x000fe4000affe4ff */
[----:B------:R-:W-:Y:S02]  /*07b0*/  @P1 IADD3 R22, P4, R5, UR10, RZ ;  /* 0x0000000a05161c10 */ /* 0x000fe4000ff9e0ff */
[----:B------:R-:W-:Y:S01]  /*07c0*/  @P2 IADD3 R24, P5, R50, UR8, RZ ;  /* 0x0000000832182c10 */ /* 0x000fe2000ffbe0ff */
[----:B------:R0:W5:Y:S01]  /*07d0*/  @P1 LDG.E.U16 R6, [R16.64] ;  /* 0x0000001010061981 */ /* 0x000162000c1e1500 */
[----:B------:R-:W-:Y:S02]  /*07e0*/  @P3 IADD3 R26, P6, R47, UR8, RZ ;  /* 0x000000082f1a3c10 */ /* 0x000fe4000ffde0ff */
[----:B------:R-:W-:Y:S02]  /*07f0*/  PRMT R11, RZ, 0x7610, R11 ;  /* 0x00007610ff0b7816 */ /* 0x000fe4000000000b */
[----:B------:R-:W-:-:S02]  /*0800*/  PRMT R10, RZ, 0x7610, R10 ;  /* 0x00007610ff0a7816 */ /* 0x000fc4000000000a */
[----:B------:R-:W-:Y:S02]  /*0810*/  @P1 IADD3.X R23, R4, UR11, RZ, P4, !PT ;  /* 0x0000000b04171c10 */ /* 0x000fe4000a7fe4ff */
[----:B------:R-:W-:Y:S02]  /*0820*/  @P2 IADD3.X R25, R54, UR9, RZ, P5, !PT ;  /* 0x0000000936192c10 */ /* 0x000fe4000affe4ff */
[----:B------:R-:W-:Y:S01]  /*0830*/  @P3 IADD3.X R27, R48, UR9, RZ, P6, !PT ;  /* 0x00000009301b3c10 */ /* 0x000fe2000b7fe4ff */
[----:B------:R3:W5:Y:S01]  /*0840*/  @P1 LDG.E.U16 R11, [R22.64] ;  /* 0x00000010160b1981 */ /* 0x000762000c1e1500 */
[----:B0-----:R-:W-:Y:S02]  /*0850*/  IADD3 R16, P6, R5, UR6, RZ ;  /* 0x0000000605107c10 */ /* 0x001fe4000ffde0ff */
[----:B------:R-:W-:Y:S01]  /*0860*/  IADD3 R18, P4, R50, UR6, RZ ;  /* 0x0000000632127c10 */ /* 0x000fe2000ff9e0ff */
[----:B------:R0:W5:Y:S01]  /*0870*/  @P2 LDG.E.U16 R10, [R24.64] ;  /* 0x00000010180a2981 */ /* 0x000162000c1e1500 */
[----:B------:R-:W-:-:S02]  /*0880*/  PRMT R40, RZ, 0x7610, R40 ;  /* 0x00007610ff287816 */ /* 0x000fc40000000028 */
[----:B------:R-:W-:Y:S02]  /*0890*/  PRMT R45, RZ, 0x7610, R45 ;  /* 0x00007610ff2d7816 */ /* 0x000fe4000000002d */
[----:B------:R-:W-:Y:S02]  /*08a0*/  IADD3.X R17, R4, UR7, RZ, P6, !PT ;  /* 0x0000000704117c10 */ /* 0x000fe4000b7fe4ff */
[----:B------:R-:W-:Y:S01]  /*08b0*/  IADD3.X R19, R54, UR7, RZ, P4, !PT ;  /* 0x0000000736137c10 */ /* 0x000fe2000a7fe4ff */
[----:B------:R4:W2:Y:S01]  /*08c0*/  @P0 LDG.E.U16 R40, [R12.64] ;  /* 0x000000100c280981 */ /* 0x0008a2000c1e1500 */
[----:B------:R-:W-:Y:S02]  /*08d0*/  IADD3 R20, P5, R50, UR10, RZ ;  /* 0x0000000a32147c10 */ /* 0x000fe4000ffbe0ff */
[C---:B---3--:R-:W-:Y:S01]  /*08e0*/  IADD3 R22, P6, R47.reuse, UR6, RZ ;  /* 0x000000062f167c10 */ /* 0x048fe2000ffde0ff */
[----:B------:R2:W3:Y:S01]  /*08f0*/  @P0 LDG.E.U16 R45, [R8.64] ;  /* 0x00000010082d0981 */ /* 0x0004e2000c1e1500 */
[----:B0-----:R-:W-:-:S02]  /*0900*/  IADD3 R24, P4, R47, UR10, RZ ;  /* 0x0000000a2f187c10 */ /* 0x001fc4000ff9e0ff */
[----:B------:R-:W-:Y:S02]  /*0910*/  PRMT R7, RZ, 0x7610, R7 ;  /* 0x00007610ff077816 */ /* 0x000fe40000000007 */
[----:B------:R-:W-:Y:S02]  /*0920*/  PRMT R42, RZ, 0x7610, R42 ;  /* 0x00007610ff2a7816 */ /* 0x000fe4000000002a */
[----:B----4-:R-:W-:Y:S02]  /*0930*/  PRMT R12, RZ, 0x7610, R12 ;  /* 0x00007610ff0c7816 */ /* 0x010fe4000000000c */
[----:B------:R-:W-:Y:S01]  /*0940*/  PRMT R43, RZ, 0x7610, R43 ;  /* 0x00007610ff2b7816 */ /* 0x000fe2000000002b */
[----:B------:R0:W5:Y:S01]  /*0950*/  @P3 LDG.E.U16 R7, [R26.64] ;  /* 0x000000101a073981 */ /* 0x000162000c1e1500 */
[----:B------:R-:W-:Y:S02]  /*0960*/  PRMT R44, RZ, 0x7610, R44 ;  /* 0x00007610ff2c7816 */ /* 0x000fe4000000002c */
[----:B------:R-:W-:Y:S01]  /*0970*/  PRMT R46, RZ, 0x7610, R46 ;  /* 0x00007610ff2e7816 */ /* 0x000fe2000000002e */
[----:B------:R0:W5:Y:S01]  /*0980*/  @P1 LDG.E.U16 R12, [R16.64] ;  /* 0x00000010100c1981 */ /* 0x000162000c1e1500 */
[----:B------:R-:W-:-:S02]  /*0990*/  IADD3.X R21, R54, UR11, RZ, P5, !PT ;  /* 0x0000000b36157c10 */ /* 0x000fc4000affe4ff */
[C---:B------:R-:W-:Y:S01]  /*09a0*/  IADD3.X R23, R48.reuse, UR7, RZ, P6, !PT ;  /* 0x0000000730177c10 */ /* 0x040fe2000b7fe4ff */
[----:B------:R0:W5:Y:S01]  /*09b0*/  @P2 LDG.E.U16 R42, [R18.64] ;  /* 0x00000010122a2981 */ /* 0x000162000c1e1500 */
[----:B------:R-:W-:-:S03]  /*09c0*/  IADD3.X R25, R48, UR11, RZ, P4, !PT ;  /* 0x0000000b30197c10 */ /* 0x000fc6000a7fe4ff */
[----:B------:R0:W5:Y:S04]  /*09d0*/  @P2 LDG.E.U16 R43, [R20.64] ;  /* 0x00000010142b2981 */ /* 0x000168000c1e1500 */
[----:B------:R0:W5:Y:S04]  /*09e0*/  @P3 LDG.E.U16 R44, [R22.64] ;  /* 0x00000010162c3981 */ /* 0x000168000c1e1500 */
[----:B------:R0:W5:Y:S01]  /*09f0*/  @P3 LDG.E.U16 R46, [R24.64] ;  /* 0x00000010182e3981 */ /* 0x000162000c1e1500 */
[----:B------:R-:W-:-:S04]  /*0a00*/  ISETP.NE.U32.AND P4, PT, RZ, c[0x0][0xf60], PT ;  /* 0x0003d800ff007a0c */ /* 0x000fc80003f85070 */
[----:B------:R-:W-:-:S04]  /*0a10*/  ISETP.NE.AND.EX P5, PT, RZ, c[0x0][0xf64], PT, P4 ;  /* 0x0003d900ff007a0c */ /* 0x000fc80003fa5340 */
[----:B------:R-:W-:Y:S01]  /*0a20*/  P2R R57, PR, RZ, 0x20 ;  /* 0x00000020ff397803 */ /* 0x000fe20000000000 */
[----:B--2---:R-:W-:Y:S02]  /*0a30*/  HADD2.F32 R8, -RZ, R0.H0_H0 ;  /* 0x20000000ff087230 */ /* 0x004fe40000004100 */
[----:B------:R-:W-:Y:S02]  /*0a40*/  HADD2.F32 R40, -RZ, R40.H0_H0 ;  /* 0x20000028ff287230 */ /* 0x000fe40000004100 */
[----:B---3--:R-:W-:-:S04]  /*0a50*/  HADD2.F32 R0, -RZ, R45.H0_H0 ;  /* 0x2000002dff007230 */ /* 0x008fc80000004100 */
[----:B-1----:R-:W-:Y:S05]  /*0a60*/  @!P5 BRA `(.L_x_87) ;  /* 0x000014900000d947 */ /* 0x002fea0003800000 */
[----:B0-----:R-:W-:Y:S02]  /*0a70*/  IMAD.MOV.U32 R32, RZ, RZ, c[0x0][0xf60] ;  /* 0x0003d800ff207624 */ /* 0x001fe400078e00ff */
        /* <DEDUP_REMOVED lines=10> */
[----:B0-----:R0:W2:-:S04]  /*0b20*/  DFMA R28, R28, R26, R28 ;  /* 0x0000001a1c1c722b */ /* 0x001088000000001c */
[----:B0-----:R-:W0:Y:S02]  /*0b30*/  F2F.F64.F32 R26, R0 ;  /* 0x00000000001a7310 */ /* 0x001e240000201800 */
        /* <DEDUP_REMOVED lines=11> */
[----:B------:R-:W-:Y:S01]  /*0bf0*/  MOV R0, 0xc30 ;  /* 0x00000c3000007802 */ /* 0x000fe20000000f00 */
[----:B------:R-:W-:Y:S02]  /*0c00*/  IMAD.MOV.U32 R26, RZ, RZ, R38 ;  /* 0x000000ffff1a7224 */ /* 0x000fe400078e0026 */
[----:B------:R-:W-:Y:S02]  /*0c10*/  IMAD.MOV.U32 R27, RZ, RZ, R39 ;  /* 0x000000ffff1b7224 */ /* 0x000fe400078e0027 */
[----:B-1---5:R-:W-:Y:S05]  /*0c20*/  CALL.REL.NOINC `($__internal_1_$__cuda_sm20_div_rn_f64_full) ;  /* 0x00005ed000007944 */ /* 0x022fea0003c00000 */
[----:B------:R-:W-:Y:S01]  /*0c30*/  MOV R29, R28 ;  /* 0x0000001c001d7202 */ /* 0x000fe20000000f00 */
[----:B------:R-:W-:Y:S02]  /*0c40*/  IMAD.MOV.U32 R28, RZ, RZ, R13 ;  /* 0x000000ffff1c7224 */ /* 0x000fe400078e000d */
.L_x_89:
[----:B------:R-:W-:Y:S05]  /*0c50*/  BSYNC B1 ;  /* 0x0000000000017941 */ /* 0x000fea0003800000 */
.L_x_88:
[----:B------:R-:W0:Y:S01]  /*0c60*/  F2F.F32.F64 R41, R28 ;  /* 0x0000001c00297310 */ /* 0x000e220000301000 */
[----:B------:R-:W0:Y:S01]  /*0c70*/  DSETP.GEU.AND P4, PT, |R28|, c[0x2][0x8], PT ;  /* 0x008002001c00762a */ /* 0x000e220003f8e200 */
[----:B------:R-:W-:Y:S01]  /*0c80*/  ULDC.S8 UR12, c[0x0][0xf58] ;  /* 0x0003d600000c7ab9 */ /* 0x000fe20000000200 */
[----:B------:R-:W-:Y:S01]  /*0c90*/  FMUL.FTZ R8, R8, 1 ;  /* 0x3f80000008087820 */ /* 0x000fe20000410000 */
[----:B------:R-:W-:Y:S01]  /*0ca0*/  BSSY B1, `(.L_x_90) ;  /* 0x000002a000017945 */ /* 0x000fe20003800000 */
[----:B------:R-:W-:Y:S01]  /*0cb0*/  DSETP.NEU.AND P6, PT, RZ, c[0x0][0xf48], PT ;  /* 0x0003d200ff00762a */ /* 0x000fe20003fcd000 */
[----:B------:R-:W-:-:S03]  /*0cc0*/  IMAD.MOV.U32 R30, RZ, RZ, 0x1 ;  /* 0x00000001ff1e7424 */ /* 0x000fc600078e00ff */
[----:B------:R-:W-:Y:S06]  /*0cd0*/  F2F.F64.F32 R8, R8 ;  /* 0x0000000800087310 */ /* 0x000fec0000201800 */
[----:B0-----:R-:W-:Y:S01]  /*0ce0*/  @!P4 FMUL R41, R41, 1.175494350822287508e-38 ;  /* 0x008000002929c820 */ /* 0x001fe20000400000 */
[----:B------:R-:W-:-:S03]  /*0cf0*/  ISETP.NE.AND P4, PT, RZ, UR12, PT ;  /* 0x0000000cff007c0c */ /* 0x000fc6000bf85270 */
        /* <DEDUP_REMOVED lines=33> */
[----:B-----5:R-:W-:Y:S05]  /*0f10*/  CALL.REL.NOINC `($__internal_1_$__cuda_sm20_div_rn_f64_full) ;  /* 0x00005be000007944 */ /* 0x020fea0003c00000 */
[----:B------:R-:W-:Y:S02]  /*0f20*/  IMAD.MOV.U32 R30, RZ, RZ, R13 ;  /* 0x000000ffff1e7224 */ /* 0x000fe400078e000d */
[----:B------:R-:W-:Y:S02]  /*0f30*/  IMAD.MOV.U32 R31, RZ, RZ, R28 ;  /* 0x000000ffff1f7224 */ /* 0x000fe400078e001c */
.L_x_91:
[----:B------:R-:W-:Y:S05]  /*0f40*/  BSYNC B1 ;  /* 0x0000000000017941 */ /* 0x000fea0003800000 */
.L_x_90:
[----:B------:R0:W2:Y:S01]  /*0f50*/  DADD R30, R8, -R30 ;  /* 0x00000000081e7229 */ /* 0x0000a2000000081e */
[----:B-----5:R-:W-:Y:S01]  /*0f60*/  HADD2.F32 R6, -RZ, R6.H0_H0 ;  /* 0x20000006ff067230 */ /* 0x020fe20000004100 */
[----:B0-----:R-:W0:Y:S01]  /*0f70*/  MUFU.RCP64H R9, R39 ;  /* 0x0000002700097308 */ /* 0x001e220000001800 */
[----:B------:R-:W-:Y:S01]  /*0f80*/  IMAD.MOV.U32 R8, RZ, RZ, 0x1 ;  /* 0x00000001ff087424 */ /* 0x000fe200078e00ff */
[----:B------:R-:W-:Y:S01]  /*0f90*/  BSSY B1, `(.L_x_92) ;  /* 0x000001f000017945 */ /* 0x000fe20003800000 */
[----:B------:R-:W-:Y:S01]  /*0fa0*/  HADD2.F32 R11, -RZ, R11.H0_H0 ;  /* 0x2000000bff0b7230 */ /* 0x000fe20000004100 */
[----:B------:R-:W-:Y:S01]  /*0fb0*/  FMUL.FTZ R28, R6, 1 ;  /* 0x3f800000061c7820 */ /* 0x000fe20000410000 */
[----:B--2---:R-:W-:Y:S01]  /*0fc0*/  DSETP.GEU.AND P5, PT, |R30|, c[0x2][0x8], PT ;  /* 0x008002001e00762a */ /* 0x004fe20003fae200 */
[----:B------:R-:W-:-:S02]  /*0fd0*/  HADD2.F32 R6, -RZ, R12.H0_H0 ;  /* 0x2000000cff067230 */ /* 0x000fc40000004100 */
[----:B------:R-:W2:Y:S01]  /*0fe0*/  F2F.F32.F64 R0, R30 ;  /* 0x0000001e00007310 */ /* 0x000ea20000301000 */
[----:B0-----:R-:W0:-:S07]  /*0ff0*/  DFMA R26, -R38, R8, 1 ;  /* 0x3ff00000261a742b */ /* 0x001e0e0000000108 */
[----:B------:R-:W3:Y:S01]  /*1000*/  F2F.F64.F32 R28, R28 ;  /* 0x0000001c001c7310 */ /* 0x000ee20000201800 */
[----:B0-----:R-:W0:Y:S02]  /*1010*/  DFMA R26, R26, R26, R26 ;  /* 0x0000001a1a1a722b */ /* 0x001e24000000001a */
[----:B--2---:R-:W-:-:S04]  /*1020*/  @!P5 FMUL R0, R0, 1.175494350822287508e-38 ;  /* 0x008000000000d820 */ /* 0x004fc80000400000 */
[----:B0-----:R-:W0:Y:S01]  /*1030*/  DFMA R8, R8, R26, R8 ;  /* 0x0000001a0808722b */ /* 0x001e220000000008 */
[----:B---3--:R-:W-:-:S05]  /*1040*/  FSETP.GEU.AND P6, PT, |R29|, 6.5827683646048100446e-37, PT ;  /* 0x036000001d00780b */ /* 0x008fca0003fce200 */
[----:B0-----:R-:W0:-:S06]  /*1050*/  DFMA R26, -R38, R8, 1 ;  /* 0x3ff00000261a742b */ /* 0x001e0c0000000108 */
[----:B0-----:R-:W0:-:S06]  /*1060*/  DFMA R26, R8, R26, R8 ;  /* 0x0000001a081a722b */ /* 0x001e0c0000000008 */
[----:B0-----:R-:W0:-:S06]  /*1070*/  DMUL R8, R26, R28 ;  /* 0x0000001c1a087228 */ /* 0x001e0c0000000000 */
[----:B0-----:R-:W0:-:S06]  /*1080*/  DFMA R30, -R38, R8, R28 ;  /* 0x00000008261e722b */ /* 0x001e0c000000011c */
[----:B0-----:R0:W2:Y:S02]  /*1090*/  DFMA R26, R26, R30, R8 ;  /* 0x0000001e1a1a722b */ /* 0x0010a40000000008 */
[----:B0-----:R-:W-:Y:S02]  /*10a0*/  F2FP.PACK_AB R8, R40, R41 ;  /* 0x000000292808723e */ /* 0x001fe400000000ff */
[----:B------:R-:W-:Y:S02]  /*10b0*/  F2FP.PACK_AB R9, RZ, R0 ;  /* 0x00000000ff09723e */ /* 0x000fe400000000ff */
[----:B------:R-:W-:-:S04]  /*10c0*/  PRMT R45, R8, 0x7610, R45 ;  /* 0x00007610082d7816 */ /* 0x000fc8000000002d */
[----:B--2---:R-:W-:-:S05]  /*10d0*/  FFMA R13, RZ, R39, R27 ;  /* 0x00000027ff0d7223 */ /* 0x004fca000000001b */
[----:B------:R-:W-:-:S13]  /*10e0*/  FSETP.GT.AND P5, PT, |R13|, 1.469367938527859385e-39, PT ;  /* 0x001000000d00780b */ /* 0x000fda0003fa4200 */
[----:B------:R-:W-:Y:S05]  /*10f0*/  @P5 BRA P6, `(.L_x_93) ;  /* 0x0000008000005947 */ /* 0x000fea0003000000 */
[----:B------:R-:W-:Y:S01]  /*1100*/  MOV R33, R28 ;  /* 0x0000001c00217202 */ /* 0x000fe20000000f00 */
[----:B------:R-:W-:Y:S01]  /*1110*/  IMAD.MOV.U32 R32, RZ, RZ, R29 ;  /* 0x000000ffff207224 */ /* 0x000fe200078e001d */
[----:B------:R-:W-:Y:S01]  /*1120*/  MOV R0, 0x1160 ;  /* 0x0000116000007802 */ /* 0x000fe20000000f00 */
[----:B------:R-:W-:Y:S02]  /*1130*/  IMAD.MOV.U32 R26, RZ, RZ, R38 ;  /* 0x000000ffff1a7224 */ /* 0x000fe400078e0026 */
[----:B------:R-:W-:Y:S02]  /*1140*/  IMAD.MOV.U32 R27, RZ, RZ, R39 ;  /* 0x000000ffff1b7224 */ /* 0x000fe400078e0027 */
[----:B-1----:R-:W-:Y:S05]  /*1150*/  CALL.REL.NOINC `($__internal_1_$__cuda_sm20_div_rn_f64_full) ;  /* 0x000059a000007944 */ /* 0x002fea0003c00000 */
[----:B------:R-:W-:Y:S01]  /*1160*/  MOV R26, R13 ;  /* 0x0000000d001a7202 */ /* 0x000fe20000000f00 */
[----:B------:R-:W-:Y:S02]  /*1170*/  IMAD.MOV.U32 R27, RZ, RZ, R28 ;  /* 0x000000ffff1b7224 */ /* 0x000fe400078e001c */
.L_x_93:
[----:B------:R-:W-:Y:S05]  /*1180*/  BSYNC B1 ;  /* 0x0000000000017941 */ /* 0x000fea0003800000 */
.L_x_92:
        /* <DEDUP_REMOVED lines=19> */
[----:B------:R-:W0:Y:S08]  /*12c0*/  MUFU.SQRT R11, R6 ;  /* 0x00000006000b7308 */ /* 0x000e300000002000 */
[----:B------:R-:W2:Y:S01]  /*12d0*/  F2F.F64.F32 R28, R0 ;  /* 0x00000000001c7310 */ /* 0x000ea20000201800 */
[----:B0-----:R-:W-:-:S07]  /*12e0*/  FMUL.FTZ R11, R11, 1 ;  /* 0x3f8000000b0b7820 */ /* 0x001fce0000410000 */
[----:B------:R-:W0:Y:S01]  /*12f0*/  F2F.F64.F32 R26, R11 ;  /* 0x0000000b001a7310 */ /* 0x000e220000201800 */
[----:B--2---:R-:W2:-:S10]  /*1300*/  DMUL R28, R28, R14 ;  /* 0x0000000e1c1c7228 */ /* 0x004e940000000000 */
[----:B--2---:R-:W-:Y:S01]  /*1310*/  FSETP.GEU.AND P5, PT, |R29|, 6.5827683646048100446e-37, PT ;  /* 0x036000001d00780b */ /* 0x004fe20003fae200 */
        /* <DEDUP_REMOVED lines=8> */
[----:B01----:R-:W0:-:S06]  /*13a0*/  DFMA R34, -R26, R32, R28 ;  /* 0x000000201a22722b */ /* 0x003e0c000000011c */
[----:B0-----:R-:W0:-:S10]  /*13b0*/  DFMA R30, R30, R34, R32 ;  /* 0x000000221e1e722b */ /* 0x001e140000000020 */
[----:B0-----:R-:W-:-:S05]  /*13c0*/  FFMA R11, RZ, R27, R31 ;  /* 0x0000001bff0b7223 */ /* 0x001fca000000001f */
[----:B------:R-:W-:-:S13]  /*13d0*/  FSETP.GT.AND P6, PT, |R11|, 1.469367938527859385e-39, PT ;  /* 0x001000000b00780b */ /* 0x000fda0003fc4200 */
[----:B------:R-:W-:Y:S05]  /*13e0*/  @P6 BRA P5, `(.L_x_95) ;  /* 0x0000006000006947 */ /* 0x000fea0002800000 */
[----:B------:R-:W-:Y:S01]  /*13f0*/  IMAD.MOV.U32 R33, RZ, RZ, R28 ;  /* 0x000000ffff217224 */ /* 0x000fe200078e001c */
[----:B------:R-:W-:Y:S02]  /*1400*/  MOV R32, R29 ;  /* 0x0000001d00207202 */ /* 0x000fe40000000f00 */
[----:B------:R-:W-:Y:S02]  /*1410*/  MOV R0, 0x1430 ;  /* 0x0000143000007802 */ /* 0x000fe40000000f00 */
[----:B------:R-:W-:Y:S05]  /*1420*/  CALL.REL.NOINC `($__internal_1_$__cuda_sm20_div_rn_f64_full) ;  /* 0x000056d000007944 */ /* 0x000fea0003c00000 */
[----:B------:R-:W-:Y:S02]  /*1430*/  IMAD.MOV.U32 R30, RZ, RZ, R13 ;  /* 0x000000ffff1e7224 */ /* 0x000fe400078e000d */
[----:B------:R-:W-:Y:S02]  /*1440*/  IMAD.MOV.U32 R31, RZ, RZ, R28 ;  /* 0x000000ffff1f7224 */ /* 0x000fe400078e001c */
.L_x_95:
[----:B------:R-:W-:Y:S05]  /*1450*/  BSYNC B1 ;  /* 0x0000000000017941 */ /* 0x000fea0003800000 */
.L_x_94:
[----:B------:R-:W0:Y:S01]  /*1460*/  MUFU.RCP64H R27, R39 ;  /* 0x00000027001b7308 */ /* 0x000e220000001800 */
[----:B------:R-:W-:Y:S01]  /*1470*/  IMAD.MOV.U32 R26, RZ, RZ, 0x1 ;  /* 0x00000001ff1a7424 */ /* 0x000fe200078e00ff */
[----:B------:R-:W-:Y:S01]  /*1480*/  HADD2.F32 R10, -RZ, R10.H0_H0 ;  /* 0x2000000aff0a7230 */ /* 0x000fe20000004100 */
[----:B------:R-:W2:Y:S01]  /*1490*/  DADD R30, R40, -R30 ;  /* 0x00000000281e7229 */ /* 0x000ea2000000081e */
[----:B------:R-:W-:Y:S01]  /*14a0*/  F2FP.PACK_AB R12, R6, R12 ;  /* 0x0000000c060c723e */ /* 0x000fe200000000ff */
[----:B------:R-:W-:Y:S01]  /*14b0*/  BSSY B1, `(.L_x_96) ;  /* 0x000001e000017945 */ /* 0x000fe20003800000 */
[----:B------:R-:W-:Y:S01]  /*14c0*/  HADD2.F32 R43, -RZ, R43.H0_H0 ;  /* 0x2000002bff2b7230 */ /* 0x000fe20000004100 */
[----:B------:R-:W-:Y:S01]  /*14d0*/  FMUL.FTZ R13, R10, 1 ;  /* 0x3f8000000a0d7820 */ /* 0x000fe20000410000 */
[----:B------:R-:W-:Y:S01]  /*14e0*/  PRMT R6, R12, 0x7610, R6 ;  /* 0x000076100c067816 */ /* 0x000fe20000000006 */
[----:B--2---:R-:W2:Y:S01]  /*14f0*/  F2F.F32.F64 R0, R30 ;  /* 0x0000001e00007310 */ /* 0x004ea20000301000 */
[----:B------:R-:W-:-:S04]  /*1500*/  DSETP.GEU.AND P5, PT, |R30|, c[0x2][0x8], PT ;  /* 0x008002001e00762a */ /* 0x000fc80003fae200 */
[----:B0-----:R-:W0:-:S06]  /*1510*/  DFMA R28, -R38, R26, 1 ;  /* 0x3ff00000261c742b */ /* 0x001e0c000000011a */
[----:B0-----:R-:W0:-:S04]  /*1520*/  DFMA R28, R28, R28, R28 ;  /* 0x0000001c1c1c722b */ /* 0x001e08000000001c */
[----:B--2---:R-:W-:Y:S02]  /*1530*/  @!P5 FMUL R0, R0, 1.175494350822287508e-38 ;  /* 0x008000000000d820 */ /* 0x004fe40000400000 */
[----:B0-----:R0:W2:-:S04]  /*1540*/  DFMA R26, R26, R28, R26 ;  /* 0x0000001c1a1a722b */ /* 0x001088000000001a */
[----:B0-----:R-:W0:Y:S02]  /*1550*/  F2F.F64.F32 R28, R13 ;  /* 0x0000000d001c7310 */ /* 0x001e240000201800 */
[----:B--2---:R-:W2:-:S06]  /*1560*/  DFMA R10, -R38, R26, 1 ;  /* 0x3ff00000260a742b */ /* 0x004e8c000000011a */
[----:B--2---:R-:W0:-:S06]  /*1570*/  DFMA R26, R26, R10, R26 ;  /* 0x0000000a1a1a722b */ /* 0x004e0c000000001a */
[----:B0-----:R-:W0:Y:S01]  /*1580*/  DMUL R10, R26, R28 ;  /* 0x0000001c1a0a7228 */ /* 0x001e220000000000 */
[----:B------:R-:W-:-:S05]  /*1590*/  FSETP.GEU.AND P6, PT, |R29|, 6.5827683646048100446e-37, PT ;  /* 0x036000001d00780b */ /* 0x000fca0003fce200 */
[----:B0-----:R-:W0:-:S06]  /*15a0*/  DFMA R30, -R38, R10, R28 ;  /* 0x0000000a261e722b */ /* 0x001e0c000000011c */
[----:B0-----:R0:W2:Y:S02]  /*15b0*/  DFMA R26, R26, R30, R10 ;  /* 0x0000001e1a1a722b */ /* 0x0010a4000000000a */
[----:B0-----:R-:W-:Y:S01]  /*15c0*/  F2FP.PACK_AB R11, RZ, R0 ;  /* 0x00000000ff0b723e */ /* 0x001fe200000000ff */
[----:B------:R-:W-:-:S07]  /*15d0*/  HADD2.F32 R10, -RZ, R42.H0_H0 ;  /* 0x2000002aff0a7230 */ /* 0x000fce0000004100 */
        /* <DEDUP_REMOVED lines=11> */
.L_x_97:
[----:B------:R-:W-:Y:S05]  /*1690*/  BSYNC B1 ;  /* 0x0000000000017941 */ /* 0x000fea0003800000 */
.L_x_96:
        /* <DEDUP_REMOVED lines=44> */
.L_x_99:
[----:B------:R-:W-:Y:S05]  /*1960*/  BSYNC B1 ;  /* 0x0000000000017941 */ /* 0x000fea0003800000 */
.L_x_98:
[----:B------:R-:W0:Y:S01]  /*1970*/  MUFU.RCP64H R27, R39 ;  /* 0x00000027001b7308 */ /* 0x000e220000001800 */
[----:B------:R-:W-:Y:S01]  /*1980*/  IMAD.MOV.U32 R26, RZ, RZ, 0x1 ;  /* 0x00000001ff1a7424 */ /* 0x000fe200078e00ff */
[----:B------:R-:W-:Y:S01]  /*1990*/  HADD2.F32 R7, -RZ, R7.H0_H0 ;  /* 0x20000007ff077230 */ /* 0x000fe20000004100 */
[----:B------:R2:W3:Y:S01]  /*19a0*/  DADD R30, R40, -R30 ;  /* 0x00000000281e7229 */ /* 0x0004e2000000081e */
[----:B------:R-:W-:Y:S01]  /*19b0*/  F2FP.PACK_AB R42, R10, R42 ;  /* 0x0000002a0a2a723e */ /* 0x000fe200000000ff */
[----:B------:R-:W-:Y:S01]  /*19c0*/  BSSY B1, `(.L_x_100) ;  /* 0x000001e000017945 */ /* 0x000fe20003800000 */
[----:B------:R-:W-:Y:S01]  /*19d0*/  HADD2.F32 R44, -RZ, R44.H0_H0 ;  /* 0x2000002cff2c7230 */ /* 0x000fe20000004100 */
[----:B------:R-:W-:Y:S01]  /*19e0*/  FMUL.FTZ R7, R7, 1 ;  /* 0x3f80000007077820 */ /* 0x000fe20000410000 */
[----:B--2---:R-:W-:Y:S01]  /*19f0*/  HADD2.F32 R40, -RZ, R46.H0_H0 ;  /* 0x2000002eff287230 */ /* 0x004fe20000004100 */
[----:B---3--:R-:W2:Y:S01]  /*1a00*/  F2F.F32.F64 R43, R30 ;  /* 0x0000001e002b7310 */ /* 0x008ea20000301000 */
[----:B------:R-:W-:Y:S01]  /*1a10*/  DSETP.GEU.AND P5, PT, |R30|, c[0x2][0x8], PT ;  /* 0x008002001e00762a */ /* 0x000fe20003fae200 */
[----:B------:R-:W-:-:S03]  /*1a20*/  PRMT R10, R42, 0x7610, R10 ;  /* 0x000076102a0a7816 */ /* 0x000fc6000000000a */
[----:B0-----:R-:W0:-:S06]  /*1a30*/  DFMA R28, -R38, R26, 1 ;  /* 0x3ff00000261c742b */ /* 0x001e0c000000011a */
[----:B0-----:R-:W0:-:S04]  /*1a40*/  DFMA R28, R28, R28, R28 ;  /* 0x0000001c1c1c722b */ /* 0x001e08000000001c */
[----:B--2---:R-:W-:Y:S02]  /*1a50*/  @!P5 FMUL R43, R43, 1.175494350822287508e-38 ;  /* 0x008000002b2bd820 */ /* 0x004fe40000400000 */
[----:B0-----:R0:W2:-:S03]  /*1a60*/  DFMA R26, R26, R28, R26 ;  /* 0x0000001c1a1a722b */ /* 0x001086000000001a */
[----:B------:R-:W-:Y:S01]  /*1a70*/  F2FP.PACK_AB R43, RZ, R43 ;  /* 0x0000002bff2b723e */ /* 0x000fe200000000ff */
        /* <DEDUP_REMOVED lines=18> */
.L_x_101:
[----:B------:R-:W-:Y:S05]  /*1ba0*/  BSYNC B1 ;  /* 0x0000000000017941 */ /* 0x000fea0003800000 */
.L_x_100:
        /* <DEDUP_REMOVED lines=44> */
.L_x_103:
[----:B------:R-:W-:Y:S05]  /*1e70*/  BSYNC B1 ;  /* 0x0000000000017941 */ /* 0x000fea0003800000 */
.L_x_102:
[----:B------:R-:W0:Y:S01]  /*1e80*/  DADD R30, R38, -R30 ;  /* 0x00000000261e7229 */ /* 0x000e22000000081e */
[----:B------:R-:W-:-:S04]  /*1e90*/  F2FP.PACK_AB R40, R40, R7 ;  /* 0x000000072828723e */ /* 0x000fc800000000ff */
[----:B------:R-:W-:Y:S01]  /*1ea0*/  PRMT R7, R40, 0x7610, R7 ;  /* 0x0000761028077816 */ /* 0x000fe20000000007 */
[----:B0-----:R-:W0:Y:S01]  /*1eb0*/  F2F.F32.F64 R0, R30 ;  /* 0x0000001e00007310 */ /* 0x001e220000301000 */
[----:B------:R-:W0:-:S14]  /*1ec0*/  DSETP.GEU.AND P4, PT, |R30|, c[0x2][0x8], PT ;  /* 0x008002001e00762a */ /* 0x000e1c0003f8e200 */
[----:B0-----:R-:W-:-:S05]  /*1ed0*/  @!P4 FMUL R0, R0, 1.175494350822287508e-38 ;  /* 0x008000000000c820 */ /* 0x001fca0000400000 */
[----:B------:R-:W-:Y:S01]  /*1ee0*/  F2FP.PACK_AB R0, RZ, R0 ;  /* 0x00000000ff00723e */ /* 0x000fe200000000ff */
[----:B------:R-:W-:Y:S05]  /*1ef0*/  BRA `(.L_x_104) ;  /* 0x0000192000007947 */ /* 0x000fea0003800000 */
.L_x_87:
        /* <DEDUP_REMOVED lines=8> */
[----:B------:R0:W2:Y:S02]  /*1f80*/  F2F.F64.F32 R26, R28 ;  /* 0x0000001c001a7310 */ /* 0x0000a40000201800 */
[----:B0-----:R-:W-:Y:S01]  /*1f90*/  IMAD.MOV.U32 R28, RZ, RZ, 0x1 ;  /* 0x00000001ff1c7424 */ /* 0x001fe200078e00ff */
[----:B--2---:R-:W0:-:S06]  /*1fa0*/  DFMA R30, R8, c[0x0][0xf48], -R26 ;  /* 0x0003d200081e7a2b */ /* 0x004e0c000000081a */
[----:B0-----:R-:W0:Y:S01]  /*1fb0*/  F2F.F32.F64 R13, R30 ;  /* 0x0000001e000d7310 */ /* 0x001e220000301000 */
[----:B------:R-:W0:-:S14]  /*1fc0*/  DSETP.GEU.AND P4, PT, |R30|, c[0x2][0x8], PT ;  /* 0x008002001e00762a */ /* 0x000e1c0003f8e200 */
[----:B0-----:R-:W-:Y:S02]  /*1fd0*/  @!P4 FMUL R13, R13, 1.175494350822287508e-38 ;  /* 0x008000000d0dc820 */ /* 0x001fe40000400000 */
[----:B------:R-:W-:-:S04]  /*1fe0*/  @!P5 FADD.FTZ R13, -R0, -RZ ;  /* 0x800000ff000dd221 */ /* 0x000fc80000010100 */
        /* <DEDUP_REMOVED lines=21> */
[----:B------:R-:W-:Y:S01]  /*2140*/  MOV R33, R30 ;  /* 0x0000001e00217202 */ /* 0x000fe20000000f00 */
[----:B------:R-:W-:Y:S01]  /*2150*/  IMAD.MOV.U32 R32, RZ, RZ, R31 ;  /* 0x000000ffff207224 */ /* 0x000fe200078e001f */
[----:B------:R-:W-:Y:S02]  /*2160*/  MOV R0, 0x2180 ;  /* 0x0000218000007802 */ /* 0x000fe40000000f00 */
[----:B-----5:R-:W-:Y:S05]  /*2170*/  CALL.REL.NOINC `($__internal_1_$__cuda_sm20_div_rn_f64_full) ;  /* 0x0000498000007944 */ /* 0x020fea0003c00000 */
[----:B------:R-:W-:Y:S02]  /*2180*/  IMAD.MOV.U32 R29, RZ, RZ, R28 ;  /* 0x000000ffff1d7224 */ /* 0x000fe400078e001c */
[----:B------:R-:W-:Y:S02]  /*2190*/  IMAD.MOV.U32 R28, RZ, RZ, R13 ;  /* 0x000000ffff1c7224 */ /* 0x000fe400078e000d */
.L_x_107:
[----:B------:R-:W-:Y:S05]  /*21a0*/  BSYNC B1 ;  /* 0x0000000000017941 */ /* 0x000fea0003800000 */
.L_x_106:
[----:B-----5:R-:W-:Y:S01]  /*21b0*/  HADD2.F32 R40, -RZ, R12.H0_H0 ;  /* 0x2000000cff287230 */ /* 0x020fe20000004100 */
[----:B------:R-:W-:Y:S01]  /*21c0*/  DSETP.NEU.AND P5, PT, RZ, c[0x0][0xf48], PT ;  /* 0x0003d200ff00762a */ /* 0x000fe20003fad000 */
[----:B------:R-:W-:Y:S01]  /*21d0*/  HADD2.F32 R26, -RZ, R6.H0_H0 ;  /* 0x20000006ff1a7230 */ /* 0x000fe20000004100 */
[----:B------:R-:W-:Y:S01]  /*21e0*/  MOV R30, 0x1 ;  /* 0x00000001001e7802 */ /* 0x000fe20000000f00 */
[----:B------:R-:W-:Y:S01]  /*21f0*/  HADD2.F32 R11, -RZ, R11.H0_H0 ;  /* 0x2000000bff0b7230 */ /* 0x000fe20000004100 */
[----:B------:R-:W-:Y:S01]  /*2200*/  FMUL.FTZ R40, R40, 1 ;  /* 0x3f80000028287820 */ /* 0x000fe20000410000 */
[----:B------:R-:W-:Y:S01]  /*2210*/  DADD R8, R8, -R28 ;  /* 0x0000000008087229 */ /* 0x000fe2000000081c */
[----:B------:R-:W-:Y:S01]  /*2220*/  FMUL.FTZ R27, R26, 1 ;  /* 0x3f8000001a1b7820 */ /* 0x000fe20000410000 */
[----:B------:R-:W-:Y:S01]  /*2230*/  F2FP.PACK_AB R38, RZ, R38 ;  /* 0x00000026ff26723e */ /* 0x000fe200000000ff */
        /* <DEDUP_REMOVED lines=10> */
[----:B-1----:R-:W-:Y:S02]  /*22e0*/  FMUL.FTZ R34, R0, 1 ;  /* 0x3f80000000227820 */ /* 0x002fe40000410000 */
[----:B------:R-:W1:Y:S08]  /*22f0*/  MUFU.SQRT R26, R11 ;  /* 0x0000000b001a7308 */ /* 0x000e700000002000 */
[----:B------:R0:W2:Y:S01]  /*2300*/  F2F.F32.F64 R0, R8 ;  /* 0x0000000800007310 */ /* 0x0000a20000301000 */
[----:B-1----:R-:W-:-:S07]  /*2310*/  FMUL.FTZ R35, R26, 1 ;  /* 0x3f8000001a237820 */ /* 0x002fce0000410000 */
[----:B------:R-:W1:Y:S01]  /*2320*/  F2F.F64.F32 R26, R34 ;  /* 0x00000022001a7310 */ /* 0x000e620000201800 */
[----:B0-----:R-:W-:Y:S01]  /*2330*/  PRMT R8, R8, 0x5410, R38 ;  /* 0x0000541008087816 */ /* 0x001fe20000000026 */
[----:B--2---:R-:W-:-:S06]  /*2340*/  @!P4 FMUL R0, R0, 1.175494350822287508e-38 ;  /* 0x008000000000c820 */ /* 0x004fcc0000400000 */
[----:B------:R-:W0:Y:S01]  /*2350*/  F2F.F64.F32 R12, R35 ;  /* 0x00000023000c7310 */ /* 0x000e220000201800 */
[----:B------:R-:W-:Y:S01]  /*2360*/  F2FP.PACK_AB R9, RZ, R0 ;  /* 0x00000000ff09723e */ /* 0x000fe200000000ff */
[----:B-1----:R-:W1:-:S04]  /*2370*/  DMUL R26, R26, R14 ;  /* 0x0000000e1a1a7228 */ /* 0x002e480000000000 */
[----:B0-----:R-:W0:-:S06]  /*2380*/  DADD R12, R12, c[0x0][0xf50] ;  /* 0x0003d4000c0c7629 */ /* 0x001e0c0000000000 */
[----:B-1----:R-:W-:Y:S01]  /*2390*/  FSETP.GEU.AND P5, PT, |R27|, 6.5827683646048100446e-37, PT ;  /* 0x036000001b00780b */ /* 0x002fe20003fae200 */
        /* <DEDUP_REMOVED lines=14> */
[----:B------:R-:W-:Y:S01]  /*2480*/  IMAD.MOV.U32 R32, RZ, RZ, R27 ;  /* 0x000000ffff207224 */ /* 0x000fe200078e001b */
[----:B------:R-:W-:Y:S01]  /*2490*/  MOV R27, R13 ;  /* 0x0000000d001b7202 */ /* 0x000fe20000000f00 */
[----:B------:R-:W-:Y:S02]  /*24a0*/  IMAD.MOV.U32 R26, RZ, RZ, R12 ;  /* 0x000000ffff1a7224 */ /* 0x000fe400078e000c */
[----:B------:R-:W-:Y:S05]  /*24b0*/  CALL.REL.NOINC `($__internal_1_$__cuda_sm20_div_rn_f64_full) ;  /* 0x0000464000007944 */ /* 0x000fea0003c00000 */
[----:B------:R-:W-:Y:S02]  /*24c0*/  IMAD.MOV.U32 R29, RZ, RZ, R28 ;  /* 0x000000ffff1d7224 */ /* 0x000fe400078e001c */
[----:B------:R-:W-:Y:S02]  /*24d0*/  IMAD.MOV.U32 R28, RZ, RZ, R13 ;  /* 0x000000ffff1c7224 */ /* 0x000fe400078e000d */
.L_x_109:
[----:B------:R-:W-:Y:S05]  /*24e0*/  BSYNC B1 ;  /* 0x0000000000017941 */ /* 0x000fea0003800000 */
.L_x_108:
[----:B------:R-:W-:Y:S01]  /*24f0*/  HADD2.F32 R38, -RZ, R42.H0_H0 ;  /* 0x2000002aff267230 */ /* 0x000fe20000004100 */
[----:B------:R-:W-:Y:S01]  /*2500*/  DSETP.NEU.AND P5, PT, RZ, c[0x0][0xf48], PT ;  /* 0x0003d200ff00762a */ /* 0x000fe20003fad000 */
[----:B------:R-:W-:Y:S01]  /*2510*/  HADD2.F32 R26, -RZ, R10.H0_H0 ;  /* 0x2000000aff1a7230 */ /* 0x000fe20000004100 */
[----:B------:R-:W-:Y:S01]  /*2520*/  F2FP.PACK_AB R11, RZ, R11 ;  /* 0x0000000bff0b723e */ /* 0x000fe200000000ff */
[----:B------:R-:W-:Y:S01]  /*2530*/  HADD2.F32 R43, -RZ, R43.H0_H0 ;  /* 0x2000002bff2b7230 */ /* 0x000fe20000004100 */
[----:B------:R-:W-:Y:S01]  /*2540*/  FMUL.FTZ R38, R38, 1 ;  /* 0x3f80000026267820 */ /* 0x000fe20000410000 */
[----:B------:R-:W-:Y:S01]  /*2550*/  DADD R28, R40, -R28 ;  /* 0x00000000281c7229 */ /* 0x000fe2000000081c */
[----:B------:R-:W-:Y:S01]  /*2560*/  FMUL.FTZ R30, R26, 1 ;  /* 0x3f8000001a1e7820 */ /* 0x000fe20000410000 */
[----:B------:R-:W-:Y:S03]  /*2570*/  BSSY B1, `(.L_x_110) ;  /* 0x0000029000017945 */ /* 0x000fe60003800000 */
[----:B------:R-:W-:Y:S08]  /*2580*/  F2F.F64.F32 R38, R38 ;  /* 0x0000002600267310 */ /* 0x000ff00000201800 */
[----:B------:R-:W0:Y:S02]  /*2590*/  F2F.F64.F32 R12, R30 ;  /* 0x0000001e000c7310 */ /* 0x000e240000201800 */
[----:B0-----:R-:W0:-:S06]  /*25a0*/  DFMA R12, R38, c[0x0][0xf48], -R12 ;  /* 0x0003d200260c7a2b */ /* 0x001e0c000000080c */
[----:B0-----:R0:W2:Y:S01]  /*25b0*/  F2F.F32.F64 R0, R12 ;  /* 0x0000000c00007310 */ /* 0x0010a20000301000 */
[----:B------:R0:W2:Y:S02]  /*25c0*/  DSETP.GEU.AND P4, PT, |R12|, c[0x2][0x8], PT ;  /* 0x008002000c00762a */ /* 0x0000a40003f8e200 */
[----:B0-----:R-:W-:-:S12]  /*25d0*/  IMAD.MOV.U32 R12, RZ, RZ, 0x1 ;  /* 0x00000001ff0c7424 */ /* 0x001fd800078e00ff */
[----:B--2---:R-:W-:Y:S01]  /*25e0*/  @!P4 FMUL R0, R0, 1.175494350822287508e-38 ;  /* 0x008000000000c820 */ /* 0x004fe20000400000 */
[----:B------:R-:W0:Y:S01]  /*25f0*/  DSETP.GEU.AND P4, PT, |R28|, c[0x2][0x8], PT ;  /* 0x008002001c00762a */ /* 0x000e220003f8e200 */
[----:B------:R-:W-:-:S04]  /*2600*/  @!P5 FADD.FTZ R0, -R26, -RZ ;  /* 0x800000ff1a00d221 */ /* 0x000fc80000010100 */
[C---:B------:R-:W-:Y:S02]  /*2610*/  FFMA.FTZ R42, R0.reuse, R0, R43 ;  /* 0x00000000002a7223 */ /* 0x040fe4000001002b */
[----:B------:R-:W-:Y:S02]  /*2620*/  FMUL.FTZ R36, R0, 1 ;  /* 0x3f80000000247820 */ /* 0x000fe40000410000 */
[----:B------:R-:W2:Y:S08]  /*2630*/  MUFU.SQRT R26, R42 ;  /* 0x0000002a001a7308 */ /* 0x000eb00000002000 */
[----:B------:R-:W3:Y:S01]  /*2640*/  F2F.F64.F32 R30, R36 ;  /* 0x00000024001e7310 */ /* 0x000ee20000201800 */
[----:B-12---:R-:W-:-:S07]  /*2650*/  FMUL.FTZ R34, R26, 1 ;  /* 0x3f8000001a227820 */ /* 0x006fce0000410000 */
[----:B------:R-:W0:Y:S01]  /*2660*/  F2F.F32.F64 R0, R28 ;  /* 0x0000001c00007310 */ /* 0x000e220000301000 */
[----:B---3--:R-:W1:-:S07]  /*2670*/  DMUL R30, R30, R14 ;  /* 0x0000000e1e1e7228 */ /* 0x008e4e0000000000 */
[----:B------:R-:W2:Y:S01]  /*2680*/  F2F.F64.F32 R26, R34 ;  /* 0x00000022001a7310 */ /* 0x000ea20000201800 */
[----:B0-----:R-:W-:Y:S02]  /*2690*/  @!P4 FMUL R0, R0, 1.175494350822287508e-38 ;  /* 0x008000000000c820 */ /* 0x001fe40000400000 */
[----:B-1----:R-:W-:Y:S01]  /*26a0*/  FSETP.GEU.AND P5, PT, |R31|, 6.5827683646048100446e-37, PT ;  /* 0x036000001f00780b */ /* 0x002fe20003fae200 */
[----:B--2---:R-:W0:-:S06]  /*26b0*/  DADD R26, R26, c[0x0][0xf50] ;  /* 0x0003d4001a1a7629 */ /* 0x004e0c0000000000 */
        /* <DEDUP_REMOVED lines=8> */
[----:B0-----:R0:W1:Y:S02]  /*2740*/  DFMA R28, R32, R34, R12 ;  /* 0x00000022201c722b */ /* 0x001064000000000c */
[----:B0-----:R-:W-:Y:S02]  /*2750*/  PRMT R12, R12, 0x5410, R11 ;  /* 0x000054100c0c7816 */ /* 0x001fe4000000000b */
[----:B------:R-:W-:-:S06]  /*2760*/  F2FP.PACK_AB R11, RZ, R0 ;  /* 0x00000000ff0b723e */ /* 0x000fcc00000000ff */
[----:B-1----:R-:W-:-:S05]  /*2770*/  FFMA R13, RZ, R27, R29 ;  /* 0x0000001bff0d7223 */ /* 0x002fca000000001d */
[----:B------:R-:W-:-:S13]  /*2780*/  FSETP.GT.AND P4, PT, |R13|, 1.469367938527859385e-39, PT ;  /* 0x001000000d00780b */ /* 0x000fda0003f84200 */
[----:B------:R-:W-:Y:S05]  /*2790*/  @P4 BRA P5, `(.L_x_111) ;  /* 0x0000006000004947 */ /* 0x000fea0002800000 */
[----:B------:R-:W-:Y:S01]  /*27a0*/  MOV R33, R30 ;  /* 0x0000001e00217202 */ /* 0x000fe20000000f00 */
[----:B------:R-:W-:Y:S01]  /*27b0*/  IMAD.MOV.U32 R32, RZ, RZ, R31 ;  /* 0x000000ffff207224 */ /* 0x000fe200078e001f */
[----:B------:R-:W-:Y:S02]  /*27c0*/  MOV R0, 0x27e0 ;  /* 0x000027e000007802 */ /* 0x000fe40000000f00 */
[----:B------:R-:W-:Y:S05]  /*27d0*/  CALL.REL.NOINC `($__internal_1_$__cuda_sm20_div_rn_f64_full) ;  /* 0x0000432000007944 */ /* 0x000fea0003c00000 */
[----:B------:R-:W-:Y:S02]  /*27e0*/  IMAD.MOV.U32 R29, RZ, RZ, R28 ;  /* 0x000000ffff1d7224 */ /* 0x000fe400078e001c */
[----:B------:R-:W-:Y:S02]  /*27f0*/  IMAD.MOV.U32 R28, RZ, RZ, R13 ;  /* 0x000000ffff1c7224 */ /* 0x000fe400078e000d */
.L_x_111:
[----:B------:R-:W-:Y:S05]  /*2800*/  BSYNC B1 ;  /* 0x0000000000017941 */ /* 0x000fea0003800000 */
.L_x_110:
[----:B------:R-:W-:Y:S01]  /*2810*/  HADD2.F32 R40, -RZ, R44.H0_H0 ;  /* 0x2000002cff287230 */ /* 0x000fe20000004100 */
[----:B------:R-:W-:Y:S01]  /*2820*/  DSETP.NEU.AND P5, PT, RZ, c[0x0][0xf48], PT ;  /* 0x0003d200ff00762a */ /* 0x000fe20003fad000 */
[----:B------:R-:W-:Y:S01]  /*2830*/  HADD2.F32 R31, -RZ, R7.H0_H0 ;  /* 0x20000007ff1f7230 */ /* 0x000fe20000004100 */
[----:B------:R-:W-:Y:S01]  /*2840*/  MOV R32, 0x1 ;  /* 0x0000000100207802 */ /* 0x000fe20000000f00 */
[----:B------:R-:W-:Y:S01]  /*2850*/  HADD2.F32 R13, -RZ, R46.H0_H0 ;  /* 0x2000002eff0d7230 */ /* 0x000fe20000004100 */
[----:B------:R-:W-:Y:S01]  /*2860*/  FMUL.FTZ R40, R40, 1 ;  /* 0x3f80000028287820 */ /* 0x000fe20000410000 */
[----:B------:R-:W0:Y:S01]  /*2870*/  DADD R28, R38, -R28 ;  /* 0x00000000261c7229 */ /* 0x000e22000000081c */
[----:B------:R-:W-:Y:S01]  /*2880*/  FMUL.FTZ R30, R31, 1 ;  /* 0x3f8000001f1e7820 */ /* 0x000fe20000410000 */
[----:B------:R-:W-:Y:S01]  /*2890*/  F2FP.PACK_AB R42, RZ, R42 ;  /* 0x0000002aff2a723e */ /* 0x000fe200000000ff */
        /* <DEDUP_REMOVED lines=14> */
[----:B0-----:R-:W-:-:S03]  /*2980*/  @!P4 FMUL R43, R43, 1.175494350822287508e-38 ;  /* 0x008000002b2bc820 */ /* 0x001fc60000400000 */
[----:B------:R-:W0:Y:S02]  /*2990*/  F2F.F64.F32 R30, R0 ;  /* 0x00000000001e7310 */ /* 0x000e240000201800 */
[----:B------:R-:W-:Y:S01]  /*29a0*/  F2FP.PACK_AB R43, RZ, R43 ;  /* 0x0000002bff2b723e */ /* 0x000fe200000000ff */
[----:B--2---:R-:W-:-:S05]  /*29b0*/  FMUL.FTZ R13, R13, 1 ;  /* 0x3f8000000d0d7820 */ /* 0x004fca0000410000 */
[----:B------:R-:W2:Y:S01]  /*29c0*/  F2F.F64.F32 R26, R13 ;  /* 0x0000000d001a7310 */ /* 0x000ea20000201800 */
[----:B0-----:R-:W0:-:S10]  /*29d0*/  DMUL R30, R30, R14 ;  /* 0x0000000e1e1e7228 */ /* 0x001e140000000000 */
[----:B0-----:R-:W-:Y:S01]  /*29e0*/  FSETP.GEU.AND P5, PT, |R31|, 6.5827683646048100446e-37, PT ;  /* 0x036000001f00780b */ /* 0x001fe20003fae200 */
[----:B--2---:R-:W0:-:S06]  /*29f0*/  DADD R26, R26, c[0x0][0xf50] ;  /* 0x0003d4001a1a7629 */ /* 0x004e0c0000000000 */
        /* <DEDUP_REMOVED lines=18> */
.L_x_113:
[----:B------:R-:W-:Y:S05]  /*2b20*/  BSYNC B1 ;  /* 0x0000000000017941 */ /* 0x000fea0003800000 */
.L_x_112:
[----:B------:R0:W2:Y:S01]  /*2b30*/  DADD R32, R40, -R32 ;  /* 0x0000000028207229 */ /* 0x0000a20000000820 */
[----:B------:R-:W-:-:S04]  /*2b40*/  F2FP.PACK_AB R44, RZ, R44 ;  /* 0x0000002cff2c723e */ /* 0x000fc800000000ff */
[----:B0-----:R-:W-:Y:S01]  /*2b50*/  PRMT R40, R40, 0x5410, R44 ;  /* 0x0000541028287816 */ /* 0x001fe2000000002c */
[----:B--2---:R-:W0:Y:S01]  /*2b60*/  F2F.F32.F64 R0, R32 ;  /* 0x0000002000007310 */ /* 0x004e220000301000 */
[----:B------:R-:W0:-:S14]  /*2b70*/  DSETP.GEU.AND P4, PT, |R32|, c[0x2][0x8], PT ;  /* 0x008002002000762a */ /* 0x000e1c0003f8e200 */
[----:B0-----:R-:W-:-:S05]  /*2b80*/  @!P4 FMUL R0, R0, 1.175494350822287508e-38 ;  /* 0x008000000000c820 */ /* 0x001fca0000400000 */
[----:B------:R-:W-:Y:S01]  /*2b90*/  F2FP.PACK_AB R0, RZ, R0 ;  /* 0x00000000ff00723e */ /* 0x000fe200000000ff */
[----:B------:R-:W-:Y:S05]  /*2ba0*/  BRA `(.L_x_104) ;  /* 0x00000c7000007947 */ /* 0x000fea0003800000 */
.L_x_105:
[----:B------:R-:W-:Y:S01]  /*2bb0*/  FMUL.FTZ R8, R8, 1 ;  /* 0x3f80000008087820 */ /* 0x000fe20000410000 */
[----:B------:R-:W-:Y:S01]  /*2bc0*/  DSETP.NEU.AND P5, PT, RZ, c[0x0][0xf48], PT ;  /* 0x0003d200ff00762a */ /* 0x000fe20003fad000 */
[----:B------:R-:W-:Y:S01]  /*2bd0*/  FMUL.FTZ R28, R0, 1 ;  /* 0x3f800000001c7820 */ /* 0x000fe20000410000 */
[----:B------:R-:W-:Y:S03]  /*2be0*/  BSSY B1, `(.L_x_114) ;  /* 0x0000024000017945 */ /* 0x000fe60003800000 */
[----:B------:R-:W-:Y:S08]  /*2bf0*/  F2F.F64.F32 R8, R8 ;  /* 0x0000000800087310 */ /* 0x000ff00000201800 */
        /* <DEDUP_REMOVED lines=29> */
[----:B------:R-:W-:Y:S01]  /*2dd0*/  MOV R0, 0x2e00 ;  /* 0x00002e0000007802 */ /* 0x000fe20000000f00 */
[----:B------:R-:W-:Y:S02]  /*2de0*/  IMAD.MOV.U32 R32, RZ, RZ, R31 ;  /* 0x000000ffff207224 */ /* 0x000fe400078e001f */
[----:B-----5:R-:W-:Y:S05]  /*2df0*/  CALL.REL.NOINC `($__internal_1_$__cuda_sm20_div_rn_f64_full) ;  /* 0x00003d0000007944 */ /* 0x020fea0003c00000 */
[----:B------:R-:W-:Y:S01]  /*2e00*/  MOV R29, R28 ;  /* 0x0000001c001d7202 */ /* 0x000fe20000000f00 */
[----:B------:R-:W-:Y:S02]  /*2e10*/  IMAD.MOV.U32 R28, RZ, RZ, R13 ;  /* 0x000000ffff1c7224 */ /* 0x000fe400078e000d */
.L_x_115:
[----:B------:R-:W-:Y:S05]  /*2e20*/  BSYNC B1 ;  /* 0x0000000000017941 */ /* 0x000fea0003800000 */
.L_x_114:
[----:B-----5:R-:W-:Y:S01]  /*2e30*/  HADD2.F32 R12, -RZ, R12.H0_H0 ;  /* 0x2000000cff0c7230 */ /* 0x020fe20000004100 */
        /* <DEDUP_REMOVED lines=14> */
[----:B0-----:R-:W-:Y:S01]  /*2f20*/  @!P4 FMUL R0, R0, 1.175494350822287508e-38 ;  /* 0x008000000000c820 */ /* 0x001fe20000400000 */
[----:B------:R0:W2:-:S04]  /*2f30*/  DSETP.GEU.AND P4, PT, |R8|, c[0x2][0x8], PT ;  /* 0x008002000800762a */ /* 0x0000880003f8e200 */
[----:B------:R-:W-:-:S05]  /*2f40*/  FSEL R0, R0, R27, P5 ;  /* 0x0000001b00007208 */ /* 0x000fca0002800000 */
        /* <DEDUP_REMOVED lines=26> */
[----:B------:R-:W-:Y:S01]  /*30f0*/  MOV R32, R27 ;  /* 0x0000001b00207202 */ /* 0x000fe20000000f00 */
[----:B------:R-:W-:Y:S01]  /*3100*/  IMAD.MOV.U32 R26, RZ, RZ, R12 ;  /* 0x000000ffff1a7224 */ /* 0x000fe200078e000c */
[----:B------:R-:W-:Y:S01]  /*3110*/  MOV R0, 0x3140 ;  /* 0x0000314000007802 */ /* 0x000fe20000000f00 */
[----:B------:R-:W-:Y:S02]  /*3120*/  IMAD.MOV.U32 R27, RZ, RZ, R13 ;  /* 0x000000ffff1b7224 */ /* 0x000fe400078e000d */
[----:B------:R-:W-:Y:S05]  /*3130*/  CALL.REL.NOINC `($__internal_1_$__cuda_sm20_div_rn_f64_full) ;  /* 0x000039c000007944 */ /* 0x000fea0003c00000 */
[----:B------:R-:W-:Y:S01]  /*3140*/  IMAD.MOV.U32 R29, RZ, RZ, R28 ;  /* 0x000000ffff1d7224 */ /* 0x000fe200078e001c */
[----:B------:R-:W-:Y:S02]  /*3150*/  MOV R28, R13 ;  /* 0x0000000d001c7202 */ /* 0x000fe40000000f00 */
.L_x_117:
[----:B------:R-:W-:Y:S05]  /*3160*/  BSYNC B1 ;  /* 0x0000000000017941 */ /* 0x000fea0003800000 */
.L_x_116:
        /* <DEDUP_REMOVED lines=11> */
[----:B0-----:R-:W0:-:S06]  /*3220*/  DFMA R12, R38, c[0x0][0xf48], R12 ;  /* 0x0003d200260c7a2b */ /* 0x001e0c000000000c */
[----:B0-----:R0:W2:Y:S01]  /*3230*/  F2F.F32.F64 R0, R12 ;  /* 0x0000000c00007310 */ /* 0x0010a20000301000 */
[----:B------:R0:W2:Y:S02]  /*3240*/  DSETP.GEU.AND P4, PT, |R12|, c[0x2][0x8], PT ;  /* 0x008002000c00762a */ /* 0x0000a40003f8e200 */
[----:B0-----:R-:W-:-:S12]  /*3250*/  IMAD.MOV.U32 R12, RZ, RZ, 0x1 ;  /* 0x00000001ff0c7424 */ /* 0x001fd800078e00ff */
[----:B--2---:R-:W-:Y:S01]  /*3260*/  @!P4 FMUL R0, R0, 1.175494350822287508e-38 ;  /* 0x008000000000c820 */ /* 0x004fe20000400000 */
[----:B------:R-:W0:-:S04]  /*3270*/  DSETP.GEU.AND P4, PT, |R28|, c[0x2][0x8], PT ;  /* 0x008002001c00762a */ /* 0x000e080003f8e200 */
[----:B------:R-:W-:-:S05]  /*3280*/  FSEL R0, R0, R27, P5 ;  /* 0x0000001b00007208 */ /* 0x000fca0002800000 */
        /* <DEDUP_REMOVED lines=25> */
[----:B------:R-:W-:Y:S01]  /*3420*/  IMAD.MOV.U32 R33, RZ, RZ, R30 ;  /* 0x000000ffff217224 */ /* 0x000fe200078e001e */
[----:B------:R-:W-:Y:S01]  /*3430*/  MOV R0, 0x3460 ;  /* 0x0000346000007802 */ /* 0x000fe20000000f00 */
[----:B------:R-:W-:Y:S02]  /*3440*/  IMAD.MOV.U32 R32, RZ, RZ, R31 ;  /* 0x000000ffff207224 */ /* 0x000fe400078e001f */
[----:B------:R-:W-:Y:S05]  /*3450*/  CALL.REL.NOINC `($__internal_1_$__cuda_sm20_div_rn_f64_full) ;  /* 0x000036a000007944 */ /* 0x000fea0003c00000 */
[----:B------:R-:W-:Y:S01]  /*3460*/  MOV R29, R28 ;  /* 0x0000001c001d7202 */ /* 0x000fe20000000f00 */
[----:B------:R-:W-:Y:S02]  /*3470*/  IMAD.MOV.U32 R28, RZ, RZ, R13 ;  /* 0x000000ffff1c7224 */ /* 0x000fe400078e000d */
.L_x_119:
[----:B------:R-:W-:Y:S05]  /*3480*/  BSYNC B1 ;  /* 0x0000000000017941 */ /* 0x000fea0003800000 */
.L_x_118:
[----:B------:R-:W-:Y:S01]  /*3490*/  HADD2.F32 R44, -RZ, R44.H0_H0 ;  /* 0x2000002cff2c7230 */ /* 0x000fe20000004100 */
[----:B------:R-:W-:Y:S01]  /*34a0*/  DSETP.NEU.AND P5, PT, RZ, c[0x0][0xf48], PT ;  /* 0x0003d200ff00762a */ /* 0x000fe20003fad000 */
[----:B------:R-:W-:Y:S01]  /*34b0*/  HADD2.F32 R13, -RZ, R7.H0_H0 ;  /* 0x20000007ff0d7230 */ /* 0x000fe20000004100 */
[----:B------:R-:W-:Y:S01]  /*34c0*/  IMAD.MOV.U32 R32, RZ, RZ, 0x1 ;  /* 0x00000001ff207424 */ /* 0x000fe200078e00ff */
        /* <DEDUP_REMOVED lines=10> */
[----:B--2---:R-:W0:-:S07]  /*3570*/  DFMA R26, R40, c[0x0][0xf48], R26 ;  /* 0x0003d200281a7a2b */ /* 0x004e0e000000001a */
        /* <DEDUP_REMOVED lines=9> */
[----:B------:R-:W-:Y:S02]  /*3610*/  F2FP.PACK_AB R43, RZ, R43 ;  /* 0x0000002bff2b723e */ /* 0x000fe400000000ff */
[----:B------:R-:W0:Y:S01]  /*3620*/  F2F.F64.F32 R30, R0 ;  /* 0x00000000001e7310 */ /* 0x000e220000201800 */
[----:B--2---:R-:W-:-:S07]  /*3630*/  FMUL.FTZ R13, R13, 1 ;  /* 0x3f8000000d0d7820 */ /* 0x004fce0000410000 */
        /* <DEDUP_REMOVED lines=22> */
.L_x_121:
[----:B------:R-:W-:Y:S05]  /*37a0*/  BSYNC B1 ;  /* 0x0000000000017941 */ /* 0x000fea0003800000 */
.L_x_120:
[----:B------:R0:W2:Y:S01]  /*37b0*/  DADD R32, R40, -R32 ;  /* 0x0000000028207229 */ /* 0x0000a20000000820 */
[----:B------:R-:W-:-:S04]  /*37c0*/  F2FP.PACK_AB R44, RZ, R44 ;  /* 0x0000002cff2c723e */ /* 0x000fc800000000ff */
[----:B0-----:R-:W-:Y:S01]  /*37d0*/  PRMT R40, R40, 0x5410, R44 ;  /* 0x0000541028287816 */ /* 0x001fe2000000002c */
[----:B--2---:R-:W0:Y:S01]  /*37e0*/  F2F.F32.F64 R0, R32 ;  /* 0x0000002000007310 */ /* 0x004e220000301000 */
[----:B------:R-:W0:-:S14]  /*37f0*/  DSETP.GEU.AND P4, PT, |R32|, c[0x2][0x8], PT ;  /* 0x008002002000762a */ /* 0x000e1c0003f8e200 */
[----:B0-----:R-:W-:-:S05]  /*3800*/  @!P4 FMUL R0, R0, 1.175494350822287508e-38 ;  /* 0x008000000000c820 */ /* 0x001fca0000400000 */
[----:B------:R-:W-:Y:S02]  /*3810*/  F2FP.PACK_AB R0, RZ, R0 ;  /* 0x00000000ff00723e */ /* 0x000fe400000000ff */
.L_x_104:
[----:B------:R-:W-:Y:S01]  /*3820*/  ISETP.NE.AND P4, PT, R57, RZ, PT ;  /* 0x000000ff3900720c */ /* 0x000fe20003f85270 */
[----:B------:R-:W-:-:S12]  /*3830*/  BSSY B0, `(.L_x_122) ;  /* 0x0000034000007945 */ /* 0x000fd80003800000 */
[----:B------:R-:W-:Y:S05]  /*3840*/  @!P4 BRA `(.L_x_123) ;  /* 0x000002000000c947 */ /* 0x000fea0003800000 */
[C---:B------:R-:W-:Y:S02]  /*3850*/  @P0 LEA R30, P4, R2.reuse, UR6, 0x1 ;  /* 0x00000006021e0c11 */ /* 0x040fe4000f8808ff */
[C---:B------:R-:W-:Y:S02]  /*3860*/  @P0 LEA R28, P5, R2.reuse, UR8, 0x1 ;  /* 0x00000008021c0c11 */ /* 0x040fe4000f8a08ff */
[C---:B------:R-:W-:Y:S02]  /*3870*/  @P0 LEA R26, P6, R2.reuse, UR10, 0x1 ;  /* 0x0000000a021a0c11 */ /* 0x040fe4000f8c08ff */
[C-C-:B------:R-:W-:Y:S02]  /*3880*/  @P0 LEA.HI.X R31, R2.reuse, UR7, R3.reuse, 0x1, P4 ;  /* 0x00000007021f0c11 */ /* 0x140fe4000a0f0c03 */
[C-C-:B------:R-:W-:Y:S02]  /*3890*/  @P0 LEA.HI.X R29, R2.reuse, UR9, R3.reuse, 0x1, P5 ;  /* 0x00000009021d0c11 */ /* 0x140fe4000a8f0c03 */
[----:B------:R-:W-:Y:S01]  /*38a0*/  @P0 LEA.HI.X R27, R2, UR11, R3, 0x1, P6 ;  /* 0x0000000b021b0c11 */ /* 0x000fe2000b0f0c03 */
[----:B------:R-:W-:Y:S01]  /*38b0*/  @P0 STG.E.U16 [R30.64], R9 ;  /* 0x000000091e000986 */ /* 0x000fe2000c101510 */
[----:B------:R-:W-:-:S02]  /*38c0*/  @P1 IADD3 R2, P4, R5, UR8, RZ ;  /* 0x0000000805021c10 */ /* 0x000fc4000ff9e0ff */
[----:B------:R-:W-:Y:S01]  /*38d0*/  @P2 IADD3 R50, P5, R50, UR8, RZ ;  /* 0x0000000832322c10 */ /* 0x000fe2000ffbe0ff */
[----:B------:R0:W-:Y:S01]  /*38e0*/  @P1 STG.E.U16 [R16.64], R11 ;  /* 0x0000000b10001986 */ /* 0x0001e2000c101510 */
[----:B------:R-:W-:Y:S02]  /*38f0*/  @P1 IADD3.X R3, R4, UR9, RZ, P4, !PT ;  /* 0x0000000904031c10 */ /* 0x000fe4000a7fe4ff */
[----:B------:R-:W-:Y:S01]  /*3900*/  @P3 IADD3 R32, P4, R47, UR8, RZ ;  /* 0x000000082f203c10 */ /* 0x000fe2000ff9e0ff */
[----:B------:R-:W-:Y:S01]  /*3910*/  @P2 STG.E.U16 [R18.64], R43 ;  /* 0x0000002b12002986 */ /* 0x000fe2000c101510 */
[----:B------:R-:W-:Y:S02]  /*3920*/  @P2 IADD3.X R51, R54, UR9, RZ, P5, !PT ;  /* 0x0000000936332c10 */ /* 0x000fe4000affe4ff */
[----:B------:R-:W-:Y:S01]  /*3930*/  @P3 IADD3.X R33, R48, UR9, RZ, P4, !PT ;  /* 0x0000000930213c10 */ /* 0x000fe2000a7fe4ff */
[----:B------:R2:W-:Y:S01]  /*3940*/  @P3 STG.E.U16 [R22.64], R0 ;  /* 0x0000000016003986 */ /* 0x0005e2000c101510 */
[----:B------:R-:W-:-:S02]  /*3950*/  PRMT R13, R8, 0x7632, R13 ;  /* 0x00007632080d7816 */ /* 0x000fc4000000000d */
[----:B------:R-:W-:Y:S01]  /*3960*/  PRMT R8, R12, 0x7632, R8 ;  /* 0x000076320c087816 */ /* 0x000fe20000000008 */
[----:B------:R3:W-:Y:S01]  /*3970*/  @P0 STG.E.U16 [R28.64], R45 ;  /* 0x0000002d1c000986 */ /* 0x0007e2000c101510 */
[----:B0-----:R-:W-:-:S03]  /*3980*/  @P1 IADD3 R16, P4, R5, UR10, RZ ;  /* 0x0000000a05101c10 */ /* 0x001fc6000ff9e0ff */
[----:B------:R3:W-:Y:S01]  /*3990*/  @P1 STG.E.U16 [R2.64], R6 ;  /* 0x0000000602001986 */ /* 0x0007e2000c101510 */
[----:B------:R-:W-:Y:S02]  /*39a0*/  @P1 IADD3.X R17, R4, UR11, RZ, P4, !PT ;  /* 0x0000000b04111c10 */ /* 0x000fe4000a7fe4ff */
[----:B--2---:R-:W-:Y:S01]  /*39b0*/  PRMT R0, R42, 0x7632, R0 ;  /* 0x000076322a007816 */ /* 0x004fe20000000000 */
[----:B------:R3:W-:Y:S04]  /*39c0*/  @P2 STG.E.U16 [R50.64], R10 ;  /* 0x0000000a32002986 */ /* 0x0007e8000c101510 */
[----:B------:R3:W-:Y:S04]  /*39d0*/  @P3 STG.E.U16 [R32.64], R7 ;  /* 0x0000000720003986 */ /* 0x0007e8000c101510 */
[----:B------:R3:W-:Y:S04]  /*39e0*/  @P0 STG.E.U16 [R26.64], R13 ;  /* 0x0000000d1a000986 */ /* 0x0007e8000c101510 */
[----:B------:R3:W-:Y:S04]  /*39f0*/  @P1 STG.E.U16 [R16.64], R8 ;  /* 0x0000000810001986 */ /* 0x0007e8000c101510 */
[----:B------:R3:W-:Y:S01]  /*3a00*/  @P2 STG.E.U16 [R20.64], R0 ;  /* 0x0000000014002986 */ /* 0x0007e2000c101510 */
[----:B------:R-:W-:Y:S05]  /*3a10*/  @!P3 BRA `(.L_x_124) ;  /* 0x000001500000b947 */ /* 0x000fea0003800000 */
[----:B------:R-:W-:-:S05]  /*3a20*/  PRMT R12, R40, 0x7632, R12 ;  /* 0x00007632280c7816 */ /* 0x000fca000000000c */
[----:B------:R0:W-:Y:S01]  /*3a30*/  STG.E.U16 [R24.64], R12 ;  /* 0x0000000c18007986 */ /* 0x0001e2000c101510 */
[----:B------:R-:W-:Y:S05]  /*3a40*/  BRA `(.L_x_124) ;  /* 0x0000012000007947 */ /* 0x000fea0003800000 */
.L_x_123:
[C---:B------:R-:W-:Y:S02]  /*3a50*/  @P0 LEA R26, P4, R2.reuse, UR6, 0x1 ;  /* 0x00000006021a0c11 */ /* 0x040fe4000f8808ff */
[C---:B------:R-:W-:Y:S02]  /*3a60*/  @P0 LEA R6, P5, R2.reuse, UR10, 0x1 ;  /* 0x0000000a02060c11 */ /* 0x040fe4000f8a08ff */
[C-C-:B------:R-:W-:Y:S02]  /*3a70*/  @P0 LEA.HI.X R27, R2.reuse, UR7, R3.reuse, 0x1, P4 ;  /* 0x00000007021b0c11 */ /* 0x140fe4000a0f0c03 */
[----:B------:R-:W-:Y:S02]  /*3a80*/  @P0 LEA.HI.X R7, R2, UR11, R3, 0x1, P5 ;  /* 0x0000000b02070c11 */ /* 0x000fe4000a8f0c03 */
[----:B------:R-:W-:Y:S01]  /*3a90*/  @P1 IADD3 R2, P4, R5, UR10, RZ ;  /* 0x0000000a05021c10 */ /* 0x000fe2000ff9e0ff */
[----:B------:R0:W-:Y:S01]  /*3aa0*/  @P0 STG.E.U16 [R26.64], R9 ;  /* 0x000000091a000986 */ /* 0x0001e2000c101510 */
[----:B------:R-:W-:-:S02]  /*3ab0*/  PRMT R5, R8, 0x7632, R5 ;  /* 0x0000763208057816 */ /* 0x000fc40000000005 */
[----:B------:R-:W-:Y:S01]  /*3ac0*/  PRMT R8, R12, 0x7632, R8 ;  /* 0x000076320c087816 */ /* 0x000fe20000000008 */
[----:B------:R0:W-:Y:S01]  /*3ad0*/  @P1 STG.E.U16 [R16.64], R11 ;  /* 0x0000000b10001986 */ /* 0x0001e2000c101510 */
[----:B------:R-:W-:Y:S02]  /*3ae0*/  @P1 IADD3.X R3, R4, UR11, RZ, P4, !PT ;  /* 0x0000000b04031c10 */ /* 0x000fe4000a7fe4ff */
[----:B------:R-:W-:Y:S01]  /*3af0*/  PRMT R10, R42, 0x7632, R10 ;  /* 0x000076322a0a7816 */ /* 0x000fe2000000000a */
[----:B------:R0:W-:Y:S01]  /*3b00*/  @P2 STG.E.U16 [R18.64], R43 ;  /* 0x0000002b12002986 */ /* 0x0001e2000c101510 */
[----:B------:R-:W-:-:S03]  /*3b10*/  PRMT R12, R40, 0x7632, R12 ;  /* 0x00007632280c7816 */ /* 0x000fc6000000000c */
[----:B------:R0:W-:Y:S04]  /*3b20*/  @P3 STG.E.U16 [R22.64], R0 ;  /* 0x0000000016003986 */ /* 0x0001e8000c101510 */
[----:B------:R0:W-:Y:S04]  /*3b30*/  @P0 STG.E.U16 [R6.64], R5 ;  /* 0x0000000506000986 */ /* 0x0001e8000c101510 */
[----:B------:R0:W-:Y:S04]  /*3b40*/  @P1 STG.E.U16 [R2.64], R8 ;  /* 0x0000000802001986 */ /* 0x0001e8000c101510 */
[----:B------:R0:W-:Y:S04]  /*3b50*/  @P2 STG.E.U16 [R20.64], R10 ;  /* 0x0000000a14002986 */ /* 0x0001e8000c101510 */
[----:B------:R0:W-:Y:S02]  /*3b60*/  @P3 STG.E.U16 [R24.64], R12 ;  /* 0x0000000c18003986 */ /* 0x0001e4000c101510 */
.L_x_124:
[----:B------:R-:W-:Y:S05]  /*3b70*/  BSYNC B0 ;  /* 0x0000000000007941 */ /* 0x000fea0003800000 */
.L_x_122:
[----:B------:R-:W-:Y:S02]  /*3b80*/  ULDC UR12, c[0x0][0x0] ;  /* 0x00000000000c7ab9 */ /* 0x000fe40000000800 */
[----:B------:R-:W-:-:S04]  /*3b90*/  UIMAD.WIDE.U32 UR4, UR12, 0x4, UR4 ;  /* 0x000000040c0478a5 */ /* 0x000fc8000f8e0004 */
[----:B------:R-:W-:Y:S02]  /*3ba0*/  UISETP.LT.U32.AND UP1, UPT, UR4, UR14, UPT ;  /* 0x0000000e0400728c */ /* 0x000fe4000bf21070 */
[----:B------:R-:W-:Y:S01]  /*3bb0*/  UISETP.GE.U32.AND UP0, UPT, UR4, 0x10000, UPT ;  /* 0x000100000400788c */ /* 0x000fe2000bf06070 */
[----:B0--3--:R-:W-:Y:S01]  /*3bc0*/  MOV R3, UR5 ;  /* 0x0000000500037c02 */ /* 0x009fe20008000f00 */
[----:B------:R-:W-:Y:S02]  /*3bd0*/  IMAD.U32 R2, RZ, RZ, UR4 ;  /* 0x00000004ff027e24 */ /* 0x000fe4000f8e00ff */
[----:B------:R-:W-:Y:S01]  /*3be0*/  UISETP.GE.U32.AND.EX UP0, UPT, UR5, URZ, UPT, UP0 ;  /* 0x0000003f0500728c */ /* 0x000fe2000bf06100 */
[----:B------:R-:W-:-:S04]  /*3bf0*/  PLOP3.LUT P0, PT, PT, PT, UP1, 0x80, 0x0 ;  /* 0x000000000000781c */ /* 0x000fc80003f0f018 */
[----:B------:R-:W-:Y:S02]  /*3c00*/  ISETP.LT.AND.EX P0, PT, R3, UR13, PT, P0 ;  /* 0x0000000d03007c0c */ /* 0x000fe4000bf01300 */
[----:B------:R-:W-:-:S13]  /*3c10*/  PLOP3.LUT P1, PT, PT, PT, UP0, 0x80, 0x0 ;  /* 0x000000000000781c */ /* 0x000fda0003f2f008 */
[----:B------:R-:W-:Y:S05]  /*3c20*/  @!P1 BRA P0, `(.L_x_125) ;  /* 0xffffc8e000009947 */ /* 0x000fea000003ffff */
[----:B------:R-:W-:Y:S05]  /*3c30*/  EXIT ;  /* 0x000000000000794d */ /* 0x000fea0003800000 */
.L_x_86:
[----:B------:R-:W0:Y:S02]  /*3c40*/  S2R R3, SR_TID.X ;  /* 0x0000000000037919 */ /* 0x000e240000002100 */
[----:B0-----:R-:W-:-:S05]  /*3c50*/  IMAD.WIDE.U32 R4, R3, 0x4, RZ ;  /* 0x0000000403047825 */ /* 0x001fca00078e00ff */
[----:B------:R-:W-:-:S04]  /*3c60*/  ISETP.GE.U32.AND P0, PT, R4, UR14, PT ;  /* 0x0000000e04007c0c */ /* 0x000fc8000bf06070 */
[----:B------:R-:W-:-:S04]  /*3c70*/  ISETP.GE.AND.EX P0, PT, R5, UR13, PT, P0 ;  /* 0x0000000d05007c0c */ /* 0x000fc8000bf06300 */
[----:B------:R-:W-:-:S13]  /*3c80*/  ISETP.GT.U32.OR P0, PT, R3, 0x3fff, P0 ;  /* 0x00003fff0300780c */ /* 0x000fda0000704470 */
[----:B------:R-:W-:Y:S05]  /*3c90*/  @P0 EXIT ;  /* 0x000000000000094d */ /* 0x000fea0003800000 */
[----:B------:R-:W-:-:S04]  /*3ca0*/  IMAD.MOV.U32 R2, RZ, RZ, RZ ;  /* 0x000000ffff027224 */ /* 0x000fc800078e00ff */
.L_x_161:
        /* <DEDUP_REMOVED lines=12> */
[----:B------:R-:W-:Y:S01]  /*3d70*/  ISETP.NE.AND.EX P0, PT, RZ, c[0x0][0xf64], PT, P0 ;  /* 0x0003d900ff007a0c */ /* 0x000fe20003f05300 */
[----:B--2---:R-:W-:Y:S02]  /*3d80*/  HADD2.F32 R29, -RZ, R10.H0_H0 ;  /* 0x2000000aff1d7230 */ /* 0x004fe40000004100 */
[----:B---3--:R-:W-:Y:S02]  /*3d90*/  HADD2.F32 R20, -RZ, R8.H0_H0 ;  /* 0x20000008ff147230 */ /* 0x008fe40000004100 */
[----:B----4-:R-:W-:-:S08]  /*3da0*/  HADD2.F32 R12, -RZ, R6.H0_H0 ;  /* 0x20000006ff0c7230 */ /* 0x010fd00000004100 */
[----:B-1----:R-:W-:Y:S05]  /*3db0*/  @!P0 BRA `(.L_x_126) ;  /* 0x0000140000008947 */ /* 0x002fea0003800000 */
[----:B------:R-:W-:Y:S01]  /*3dc0*/  IMAD.MOV.U32 R26, RZ, RZ, c[0x0][0xf60] ;  /* 0x0003d800ff1a7624 */ /* 0x000fe200078e00ff */
[----:B------:R-:W-:-:S05]  /*3dd0*/  MOV R27, c[0x0][0xf64] ;  /* 0x0003d900001b7a02 */ /* 0x000fca0000000f00 */
        /* <DEDUP_REMOVED lines=26> */
[----:B-1----:R-:W-:Y:S05]  /*3f80*/  CALL.REL.NOINC `($__internal_1_$__cuda_sm20_div_rn_f64_full) ;  /* 0x00002b7000007944 */ /* 0x002fea0003c00000 */
[----:B------:R-:W-:Y:S02]  /*3f90*/  IMAD.MOV.U32 R22, RZ, RZ, R13 ;  /* 0x000000ffff167224 */ /* 0x000fe400078e000d */
[----:B------:R-:W-:Y:S02]  /*3fa0*/  IMAD.MOV.U32 R23, RZ, RZ, R28 ;  /* 0x000000ffff177224 */ /* 0x000fe400078e001c */
.L_x_128:
[----:B------:R-:W-:Y:S05]  /*3fb0*/  BSYNC B1 ;  /* 0x0000000000017941 */ /* 0x000fea0003800000 */
.L_x_127:
[----:B------:R-:W0:Y:S01]  /*3fc0*/  F2F.F32.F64 R0, R22 ;  /* 0x0000001600007310 */ /* 0x000e220000301000 */
[----:B------:R-:W0:Y:S01]  /*3fd0*/  DSETP.GEU.AND P2, PT, |R22|, c[0x2][0x8], PT ;  /* 0x008002001600762a */ /* 0x000e220003f4e200 */
[----:B------:R-:W-:Y:S01]  /*3fe0*/  ULDC.S8 UR4, c[0x0][0xf58] ;  /* 0x0003d60000047ab9 */ /* 0x000fe20000000200 */
[----:B------:R-:W-:Y:S01]  /*3ff0*/  FMUL.FTZ R20, R20, 1 ;  /* 0x3f80000014147820 */ /* 0x000fe20000410000 */
[----:B------:R-:W-:Y:S01]  /*4000*/  ISETP.NE.AND P0, PT, RZ, UR4, PT ;  /* 0x00000004ff007c0c */ /* 0x000fe2000bf05270 */
[----:B------:R-:W-:Y:S01]  /*4010*/  BSSY B1, `(.L_x_129) ;  /* 0x0000029000017945 */ /* 0x000fe20003800000 */
[----:B------:R-:W-:-:S03]  /*4020*/  MOV R26, 0x1 ;  /* 0x00000001001a7802 */ /* 0x000fc60000000f00 */
[----:B------:R-:W-:Y:S06]  /*4030*/  F2F.F64.F32 R20, R20 ;  /* 0x0000001400147310 */ /* 0x000fec0000201800 */
        /* <DEDUP_REMOVED lines=38> */
.L_x_130:
[----:B------:R-:W-:Y:S05]  /*42a0*/  BSYNC B1 ;  /* 0x0000000000017941 */ /* 0x000fea0003800000 */
.L_x_129:
[----:B------:R-:W0:Y:S01]  /*42b0*/  MUFU.RCP64H R25, R5 ;  /* 0x0000000500197308 */ /* 0x000e220000001800 */
[----:B------:R-:W-:Y:S01]  /*42c0*/  IMAD.MOV.U32 R24, RZ, RZ, 0x1 ;  /* 0x00000001ff187424 */ /* 0x000fe200078e00ff */
[----:B------:R-:W-:Y:S01]  /*42d0*/  HADD2.F32 R10, -RZ, R10.H1_H1 ;  /* 0x3000000aff0a7230 */ /* 0x000fe20000004100 */
[----:B------:R-:W2:Y:S01]  /*42e0*/  DADD R20, R20, -R22 ;  /* 0x0000000014147229 */ /* 0x000ea20000000816 */
[----:B------:R-:W-:Y:S01]  /*42f0*/  BSSY B1, `(.L_x_131) ;  /* 0x000001e000017945 */ /* 0x000fe20003800000 */
[----:B------:R-:W-:Y:S01]  /*4300*/  F2FP.PACK_AB R12, RZ, R12 ;  /* 0x0000000cff0c723e */ /* 0x000fe200000000ff */
[----:B------:R-:W-:Y:S01]  /*4310*/  HADD2.F32 R8, -RZ, R8.H1_H1 ;  /* 0x30000008ff087230 */ /* 0x000fe20000004100 */
[----:B------:R-:W-:Y:S01]  /*4320*/  FMUL.FTZ R0, R10, 1 ;  /* 0x3f8000000a007820 */ /* 0x000fe20000410000 */
[----:B------:R-:W-:Y:S01]  /*4330*/  HADD2.F32 R6, -RZ, R6.H1_H1 ;  /* 0x30000006ff067230 */ /* 0x000fe20000004100 */
[----:B--2---:R-:W2:Y:S01]  /*4340*/  F2F.F32.F64 R10, R20 ;  /* 0x00000014000a7310 */ /* 0x004ea20000301000 */
[----:B------:R-:W-:-:S04]  /*4350*/  DSETP.GEU.AND P2, PT, |R20|, c[0x2][0x8], PT ;  /* 0x008002001400762a */ /* 0x000fc80003f4e200 */
        /* <DEDUP_REMOVED lines=23> */
.L_x_132:
[----:B------:R-:W-:Y:S05]  /*44d0*/  BSYNC B1 ;  /* 0x0000000000017941 */ /* 0x000fea0003800000 */
.L_x_131:
        /* <DEDUP_REMOVED lines=39> */
[----:B-1----:R-:W-:Y:S05]  /*4750*/  CALL.REL.NOINC `($__internal_1_$__cuda_sm20_div_rn_f64_full) ;  /* 0x000023a000007944 */ /* 0x002fea0003c00000 */
[----:B------:R-:W-:Y:S02]  /*4760*/  IMAD.MOV.U32 R22, RZ, RZ, R13 ;  /* 0x000000ffff167224 */ /* 0x000fe400078e000d */
[----:B------:R-:W-:Y:S02]  /*4770*/  IMAD.MOV.U32 R23, RZ, RZ, R28 ;  /* 0x000000ffff177224 */ /* 0x000fe400078e001c */
.L_x_134:
[----:B------:R-:W-:Y:S05]  /*4780*/  BSYNC B1 ;  /* 0x0000000000017941 */ /* 0x000fea0003800000 */
.L_x_133:
[----:B------:R-:W0:Y:S01]  /*4790*/  MUFU.RCP64H R25, R5 ;  /* 0x0000000500197308 */ /* 0x000e220000001800 */
[----:B------:R-:W-:Y:S01]  /*47a0*/  MOV R24, 0x1 ;  /* 0x0000000100187802 */ /* 0x000fe20000000f00 */
[----:B------:R-:W-:Y:S01]  /*47b0*/  HADD2.F32 R0, -RZ, R11.H0_H0 ;  /* 0x2000000bff007230 */ /* 0x000fe20000004100 */
[----:B------:R-:W-:Y:S04]  /*47c0*/  BSSY B1, `(.L_x_135) ;  /* 0x000001f000017945 */ /* 0x000fe80003800000 */
[----:B------:R-:W-:-:S06]  /*47d0*/  FMUL.FTZ R28, R0, 1 ;  /* 0x3f800000001c7820 */ /* 0x000fcc0000410000 */
[----:B------:R-:W2:Y:S01]  /*47e0*/  F2F.F64.F32 R28, R28 ;  /* 0x0000001c001c7310 */ /* 0x000ea20000201800 */
[----:B0-----:R-:W0:-:S06]  /*47f0*/  DFMA R26, -R4, R24, 1 ;  /* 0x3ff00000041a742b */ /* 0x001e0c0000000118 */
[----:B0-----:R-:W0:-:S06]  /*4800*/  DFMA R26, R26, R26, R26 ;  /* 0x0000001a1a1a722b */ /* 0x001e0c000000001a */
[----:B0-----:R-:W0:Y:S01]  /*4810*/  DFMA R26, R24, R26, R24 ;  /* 0x0000001a181a722b */ /* 0x001e220000000018 */
[----:B--2---:R-:W-:-:S05]  /*4820*/  FSETP.GEU.AND P3, PT, |R29|, 6.5827683646048100446e-37, PT ;  /* 0x036000001d00780b */ /* 0x004fca0003f6e200 */
[----:B0-----:R-:W0:-:S06]  /*4830*/  DFMA R24, -R4, R26, 1 ;  /* 0x3ff000000418742b */ /* 0x001e0c000000011a */
[----:B0-----:R-:W0:-:S04]  /*4840*/  DFMA R30, R26, R24, R26 ;  /* 0x000000181a1e722b */ /* 0x001e08000000001a */
[----:B------:R2:W3:Y:S02]  /*4850*/  DADD R24, R20, -R22 ;  /* 0x0000000014187229 */ /* 0x0004e40000000816 */
[----:B--2---:R-:W-:Y:S02]  /*4860*/  HADD2.F32 R22, -RZ, R7.H0_H0 ;  /* 0x20000007ff167230 */ /* 0x004fe40000004100 */
[----:B0-----:R-:W0:Y:S02]  /*4870*/  DMUL R26, R30, R28 ;  /* 0x0000001c1e1a7228 */ /* 0x001e240000000000 */
[----:B---3--:R-:W2:Y:S02]  /*4880*/  F2F.F32.F64 R0, R24 ;  /* 0x0000001800007310 */ /* 0x008ea40000301000 */
[----:B------:R-:W-:-:S04]  /*4890*/  DSETP.GEU.AND P2, PT, |R24|, c[0x2][0x8], PT ;  /* 0x008002001800762a */ /* 0x000fc80003f4e200 */
[----:B0-----:R-:W0:-:S06]  /*48a0*/  DFMA R20, -R4, R26, R28 ;  /* 0x0000001a0414722b */ /* 0x001e0c000000011c */
[----:B0-----:R0:W3:Y:S02]  /*48b0*/  DFMA R26, R30, R20, R26 ;  /* 0x000000141e1a722b */ /* 0x0010e4000000001a */
[----:B0-----:R-:W-:Y:S02]  /*48c0*/  HADD2.F32 R20, -RZ, R9.H0_H0 ;  /* 0x20000009ff147230 */ /* 0x001fe40000004100 */
[----:B--2---:R-:W-:-:S06]  /*48d0*/  @!P2 FMUL R0, R0, 1.175494350822287508e-38 ;  /* 0x008000000000a820 */ /* 0x004fcc0000400000 */
[----:B---3--:R-:W-:-:S05]  /*48e0*/  FFMA R8, RZ, R5, R27 ;  /* 0x00000005ff087223 */ /* 0x008fca000000001b */
[----:B------:R-:W-:Y:S02]  /*48f0*/  FSETP.GT.AND P2, PT, |R8|, 1.469367938527859385e-39, PT ;  /* 0x001000000800780b */ /* 0x000fe40003f44200 */
[----:B------:R-:W-:Y:S02]  /*4900*/  F2FP.PACK_AB R8, RZ, R6 ;  /* 0x00000006ff08723e */ /* 0x000fe400000000ff */
[----:B------:R-:W-:-:S09]  /*4910*/  F2FP.PACK_AB R6, RZ, R0 ;  /* 0x00000000ff06723e */ /* 0x000fd200000000ff */
[----:B------:R-:W-:Y:S05]  /*4920*/  @P2 BRA P3, `(.L_x_136) ;  /* 0x0000008000002947 */ /* 0x000fea0001800000 */
[----:B------:R-:W-:Y:S01]  /*4930*/  IMAD.MOV.U32 R33, RZ, RZ, R28 ;  /* 0x000000ffff217224 */ /* 0x000fe200078e001c */
[----:B------:R-:W-:Y:S01]  /*4940*/  MOV R26, R4 ;  /* 0x00000004001a7202 */ /* 0x000fe20000000f00 */
[----:B------:R-:W-:Y:S01]  /*4950*/  IMAD.MOV.U32 R32, RZ, RZ, R29 ;  /* 0x000000ffff207224 */ /* 0x000fe200078e001d */
[----:B------:R-:W-:Y:S01]  /*4960*/  MOV R0, 0x4990 ;  /* 0x0000499000007802 */ /* 0x000fe20000000f00 */
[----:B------:R-:W-:Y:S02]  /*4970*/  IMAD.MOV.U32 R27, RZ, RZ, R5 ;  /* 0x000000ffff1b7224 */ /* 0x000fe400078e0005 */
[----:B-1----:R-:W-:Y:S05]  /*4980*/  CALL.REL.NOINC `($__internal_1_$__cuda_sm20_div_rn_f64_full) ;  /* 0x0000217000007944 */ /* 0x002fea0003c00000 */
[----:B------:R-:W-:Y:S01]  /*4990*/  IMAD.MOV.U32 R26, RZ, RZ, R13 ;  /* 0x000000ffff1a7224 */ /* 0x000fe200078e000d */
[----:B------:R-:W-:Y:S02]  /*49a0*/  MOV R27, R28 ;  /* 0x0000001c001b7202 */ /* 0x000fe40000000f00 */
.L_x_136:
[----:B------:R-:W-:Y:S05]  /*49b0*/  BSYNC B1 ;  /* 0x0000000000017941 */ /* 0x000fea0003800000 */
.L_x_135:
        /* <DEDUP_REMOVED lines=18> */
[----:B0-----:R-:W-:-:S06]  /*4ae0*/  FMUL.FTZ R0, R0, 1 ;  /* 0x3f80000000007820 */ /* 0x001fcc0000410000 */
        /* <DEDUP_REMOVED lines=23> */
.L_x_138:
[----:B------:R-:W-:Y:S05]  /*4c60*/  BSYNC B1 ;  /* 0x0000000000017941 */ /* 0x000fea0003800000 */
.L_x_137:
[----:B------:R-:W0:Y:S01]  /*4c70*/  MUFU.RCP64H R27, R5 ;  /* 0x00000005001b7308 */ /* 0x000e220000001800 */
[----:B------:R-:W-:Y:S01]  /*4c80*/  MOV R26, 0x1 ;  /* 0x00000001001a7802 */ /* 0x000fe20000000f00 */
[----:B------:R-:W-:Y:S01]  /*4c90*/  HADD2.F32 R11, -RZ, R11.H1_H1 ;  /* 0x3000000bff0b7230 */ /* 0x000fe20000004100 */
[----:B------:R-:W2:Y:S01]  /*4ca0*/  DADD R20, R20, -R24 ;  /* 0x0000000014147229 */ /* 0x000ea20000000818 */
[----:B------:R-:W-:Y:S01]  /*4cb0*/  BSSY B1, `(.L_x_139) ;  /* 0x000001e000017945 */ /* 0x000fe20003800000 */
[----:B------:R-:W-:-:S02]  /*4cc0*/  F2FP.PACK_AB R22, RZ, R22 ;  /* 0x00000016ff16723e */ /* 0x000fc400000000ff */
[----:B------:R-:W-:Y:S02]  /*4cd0*/  FMUL.FTZ R11, R11, 1 ;  /* 0x3f8000000b0b7820 */ /* 0x000fe40000410000 */
[----:B--2---:R-:W2:Y:S01]  /*4ce0*/  F2F.F32.F64 R0, R20 ;  /* 0x0000001400007310 */ /* 0x004ea20000301000 */
[----:B------:R-:W-:-:S04]  /*4cf0*/  DSETP.GEU.AND P2, PT, |R20|, c[0x2][0x8], PT ;  /* 0x008002001400762a */ /* 0x000fc80003f4e200 */
[----:B0-----:R-:W0:-:S03]  /*4d00*/  DFMA R28, -R4, R26, 1 ;  /* 0x3ff00000041c742b */ /* 0x001e06000000011a */
[----:B------:R3:W4:Y:S03]  /*4d10*/  F2F.F64.F32 R30, R11 ;  /* 0x0000000b001e7310 */ /* 0x0007260000201800 */
[----:B0-----:R-:W0:-:S04]  /*4d20*/  DFMA R28, R28, R28, R28 ;  /* 0x0000001c1c1c722b */ /* 0x001e08000000001c */
[----:B--2---:R-:W-:Y:S01]  /*4d30*/  @!P2 FMUL R0, R0, 1.175494350822287508e-38 ;  /* 0x008000000000a820 */ /* 0x004fe20000400000 */
[----:B---3--:R-:W-:Y:S01]  /*4d40*/  HADD2.F32 R11, -RZ, R9.H1_H1 ;  /* 0x30000009ff0b7230 */ /* 0x008fe20000004100 */
[----:B0-----:R-:W0:Y:S01]  /*4d50*/  DFMA R28, R26, R28, R26 ;  /* 0x0000001c1a1c722b */ /* 0x001e22000000001a */
[----:B------:R-:W-:Y:S02]  /*4d60*/  HADD2.F32 R9, -RZ, R7.H1_H1 ;  /* 0x30000007ff097230 */ /* 0x000fe40000004100 */
[----:B------:R-:W-:Y:S02]  /*4d70*/  F2FP.PACK_AB R7, RZ, R0 ;  /* 0x00000000ff07723e */ /* 0x000fe400000000ff */
[----:B----4-:R-:W-:Y:S01]  /*4d80*/  FSETP.GEU.AND P4, PT, |R31|, 6.5827683646048100446e-37, PT ;  /* 0x036000001f00780b */ /* 0x010fe20003f8e200 */
        /* <DEDUP_REMOVED lines=16> */
.L_x_140:
[----:B------:R-:W-:Y:S05]  /*4e90*/  BSYNC B1 ;  /* 0x0000000000017941 */ /* 0x000fea0003800000 */
.L_x_139:
        /* <DEDUP_REMOVED lines=42> */
.L_x_142:
[----:B------:R-:W-:Y:S05]  /*5140*/  BSYNC B1 ;  /* 0x0000000000017941 */ /* 0x000fea0003800000 */
.L_x_141:
[----:B------:R-:W0:Y:S01]  /*5150*/  DADD R4, R4, -R20 ;  /* 0x0000000004047229 */ /* 0x000e220000000814 */
[----:B------:R-:W-:-:S05]  /*5160*/  F2FP.PACK_AB R11, RZ, R9 ;  /* 0x00000009ff0b723e */ /* 0x000fca00000000ff */
[----:B0-----:R-:W0:Y:S01]  /*5170*/  F2F.F32.F64 R0, R4 ;  /* 0x0000000400007310 */ /* 0x001e220000301000 */
[----:B------:R-:W0:-:S14]  /*5180*/  DSETP.GEU.AND P0, PT, |R4|, c[0x2][0x8], PT ;  /* 0x008002000400762a */ /* 0x000e1c0003f0e200 */
[----:B0-----:R-:W-:-:S05]  /*5190*/  @!P0 FMUL R0, R0, 1.175494350822287508e-38 ;  /* 0x0080000000008820 */ /* 0x001fca0000400000 */
[----:B------:R-:W-:Y:S01]  /*51a0*/  F2FP.PACK_AB R0, RZ, R0 ;  /* 0x00000000ff00723e */ /* 0x000fe200000000ff */
[----:B------:R-:W-:Y:S05]  /*51b0*/  BRA `(.L_x_143) ;  /* 0x0000184000007947 */ /* 0x000fea0003800000 */
.L_x_126:
        /* <DEDUP_REMOVED lines=14> */
[C---:B------:R-:W-:Y:S02]  /*52a0*/  FFMA.FTZ R12, R13.reuse, R13, R12 ;  /* 0x0000000d0d0c7223 */ /* 0x040fe4000001000c */
[----:B------:R-:W-:Y:S02]  /*52b0*/  FMUL.FTZ R13, R13, 1 ;  /* 0x3f8000000d0d7820 */ /* 0x000fe40000410000 */
[----:B------:R-:W0:Y:S02]  /*52c0*/  MUFU.SQRT R0, R12 ;  /* 0x0000000c00007308 */ /* 0x000e240000002000 */
[----:B0-----:R-:W-:-:S06]  /*52d0*/  FMUL.FTZ R0, R0, 1 ;  /* 0x3f80000000007820 */ /* 0x001fcc0000410000 */
        /* <DEDUP_REMOVED lines=26> */
.L_x_146:
[----:B------:R-:W-:Y:S05]  /*5480*/  BSYNC B1 ;  /* 0x0000000000017941 */ /* 0x000fea0003800000 */
.L_x_145:
[----:B------:R-:W-:Y:S01]  /*5490*/  HADD2.F32 R4, -RZ, R8.H1_H1 ;  /* 0x30000008ff047230 */ /* 0x000fe20000004100 */
[----:B------:R-:W-:Y:S01]  /*54a0*/  DADD R20, R20, -R22 ;  /* 0x0000000014147229 */ /* 0x000fe20000000816 */
[----:B------:R-:W-:Y:S01]  /*54b0*/  HADD2.F32 R10, -RZ, R10.H1_H1 ;  /* 0x3000000aff0a7230 */ /* 0x000fe20000004100 */
[----:B------:R-:W-:Y:S01]  /*54c0*/  BSSY B1, `(.L_x_147) ;  /* 0x000002c000017945 */ /* 0x000fe20003800000 */
[----:B------:R-:W-:Y:S01]  /*54d0*/  HADD2.F32 R13, -RZ, R6.H1_H1 ;  /* 0x30000006ff0d7230 */ /* 0x000fe20000004100 */
[----:B------:R-:W-:Y:S01]  /*54e0*/  FMUL.FTZ R4, R4, 1 ;  /* 0x3f80000004047820 */ /* 0x000fe20000410000 */
[----:B------:R-:W-:Y:S01]  /*54f0*/  F2FP.PACK_AB R12, RZ, R12 ;  /* 0x0000000cff0c723e */ /* 0x000fe200000000ff */
[----:B------:R-:W-:-:S04]  /*5500*/  FMUL.FTZ R28, R10, 1 ;  /* 0x3f8000000a1c7820 */ /* 0x000fc80000410000 */
[----:B------:R-:W-:Y:S08]  /*5510*/  F2F.F64.F32 R4, R4 ;  /* 0x0000000400047310 */ /* 0x000ff00000201800 */
[----:B------:R0:W2:Y:S02]  /*5520*/  F2F.F64.F32 R24, R28 ;  /* 0x0000001c00187310 */ /* 0x0000a40000201800 */
[----:B0-----:R-:W-:Y:S01]  /*5530*/  IMAD.MOV.U32 R28, RZ, RZ, 0x1 ;  /* 0x00000001ff1c7424 */ /* 0x001fe200078e00ff */
[----:B--2---:R-:W0:-:S06]  /*5540*/  DFMA R24, R4, c[0x0][0xf48], -R24 ;  /* 0x0003d20004187a2b */ /* 0x004e0c0000000818 */
[----:B0-----:R-:W0:Y:S01]  /*5550*/  F2F.F32.F64 R0, R24 ;  /* 0x0000001800007310 */ /* 0x001e220000301000 */
[----:B------:R-:W0:-:S14]  /*5560*/  DSETP.GEU.AND P1, PT, |R24|, c[0x2][0x8], PT ;  /* 0x008002001800762a */ /* 0x000e1c0003f2e200 */
[----:B0-----:R-:W-:Y:S01]  /*5570*/  @!P1 FMUL R0, R0, 1.175494350822287508e-38 ;  /* 0x0080000000009820 */ /* 0x001fe20000400000 */
[----:B------:R-:W0:Y:S01]  /*5580*/  DSETP.GEU.AND P1, PT, |R20|, c[0x2][0x8], PT ;  /* 0x008002001400762a */ /* 0x000e220003f2e200 */
[----:B------:R-:W-:Y:S02]  /*5590*/  @!P0 FADD.FTZ R0, -R10, -RZ ;  /* 0x800000ff0a008221 */ /* 0x000fe40000010100 */
[----:B------:R-:W0:Y:S02]  /*55a0*/  F2F.F32.F64 R10, R20 ;  /* 0x00000014000a7310 */ /* 0x000e240000301000 */
[C---:B------:R-:W-:Y:S02]  /*55b0*/  FFMA.FTZ R8, R0.reuse, R0, R13 ;  /* 0x0000000000087223 */ /* 0x040fe4000001000d */
[----:B------:R-:W-:-:S04]  /*55c0*/  FMUL.FTZ R0, R0, 1 ;  /* 0x3f80000000007820 */ /* 0x000fc80000410000 */
[----:B------:R-:W2:Y:S03]  /*55d0*/  MUFU.SQRT R6, R8 ;  /* 0x0000000800067308 */ /* 0x000ea60000002000 */
[----:B0-----:R-:W-:-:S05]  /*55e0*/  @!P1 FMUL R10, R10, 1.175494350822287508e-38 ;  /* 0x008000000a0a9820 */ /* 0x001fca0000400000 */
[----:B------:R-:W-:Y:S01]  /*55f0*/  F2FP.PACK_AB R10, RZ, R10 ;  /* 0x0000000aff0a723e */ /* 0x000fe200000000ff */
        /* <DEDUP_REMOVED lines=24> */
.L_x_148:
[----:B------:R-:W-:Y:S05]  /*5780*/  BSYNC B1 ;  /* 0x0000000000017941 */ /* 0x000fea0003800000 */
.L_x_147:
[----:B------:R-:W-:Y:S01]  /*5790*/  HADD2.F32 R20, -RZ, R9.H0_H0 ;  /* 0x20000009ff147230 */ /* 0x000fe20000004100 */
[----:B------:R-:W-:Y:S01]  /*57a0*/  MOV R30, 0x1 ;  /* 0x00000001001e7802 */ /* 0x000fe20000000f00 */
[----:B------:R-:W-:Y:S01]  /*57b0*/  HADD2.F32 R6, -RZ, R11.H0_H0 ;  /* 0x2000000bff067230 */ /* 0x000fe20000004100 */
[----:B------:R-:W-:Y:S01]  /*57c0*/  DADD R4, R4, -R24 ;  /* 0x0000000004047229 */ /* 0x000fe20000000818 */
[----:B------:R-:W-:Y:S01]  /*57d0*/  HADD2.F32 R13, -RZ, R7.H0_H0 ;  /* 0x20000007ff0d7230 */ /* 0x000fe20000004100 */
[----:B------:R-:W-:Y:S01]  /*57e0*/  FMUL.FTZ R20, R20, 1 ;  /* 0x3f80000014147820 */ /* 0x000fe20000410000 */
[----:B------:R-:W-:Y:S01]  /*57f0*/  BSSY B1, `(.L_x_149) ;  /* 0x0000029000017945 */ /* 0x000fe20003800000 */
[----:B------:R-:W-:Y:S01]  /*5800*/  FMUL.FTZ R23, R6, 1 ;  /* 0x3f80000006177820 */ /* 0x000fe20000410000 */
[----:B------:R-:W-:-:S03]  /*5810*/  F2FP.PACK_AB R8, RZ, R8 ;  /* 0x00000008ff08723e */ /* 0x000fc600000000ff */
        /* <DEDUP_REMOVED lines=8> */
[C---:B------:R-:W-:Y:S02]  /*58a0*/  FFMA.FTZ R22, R0.reuse, R0, R13 ;  /* 0x0000000000167223 */ /* 0x040fe4000001000d */
[----:B------:R-:W-:Y:S02]  /*58b0*/  FMUL.FTZ R0, R0, 1 ;  /* 0x3f80000000007820 */ /* 0x000fe40000410000 */
[----:B------:R-:W0:Y:S02]  /*58c0*/  MUFU.SQRT R6, R22 ;  /* 0x0000001600067308 */ /* 0x000e240000002000 */
[----:B0-----:R-:W-:-:S06]  /*58d0*/  FMUL.FTZ R6, R6, 1 ;  /* 0x3f80000006067820 */ /* 0x001fcc0000410000 */
[----:B------:R-:W0:Y:S08]  /*58e0*/  F2F.F64.F32 R26, R6 ;  /* 0x00000006001a7310 */ /* 0x000e300000201800 */
[----:B------:R-:W2:Y:S01]  /*58f0*/  F2F.F32.F64 R6, R4 ;  /* 0x0000000400067310 */ /* 0x000ea20000301000 */
[----:B0-----:R-:W0:-:S07]  /*5900*/  DADD R26, R26, c[0x0][0xf50] ;  /* 0x0003d4001a1a7629 */ /* 0x001e0e0000000000 */
[----:B0-----:R-:W0:Y:S01]  /*5910*/  MUFU.RCP64H R31, R27 ;  /* 0x0000001b001f7308 */ /* 0x001e220000001800 */
[----:B--2---:R-:W-:-:S05]  /*5920*/  @!P1 FMUL R6, R6, 1.175494350822287508e-38 ;  /* 0x0080000006069820 */ /* 0x004fca0000400000 */
[----:B------:R-:W-:Y:S01]  /*5930*/  F2FP.PACK_AB R6, RZ, R6 ;  /* 0x00000006ff06723e */ /* 0x000fe200000000ff */
        /* <DEDUP_REMOVED lines=20> */
.L_x_150:
[----:B------:R-:W-:Y:S05]  /*5a80*/  BSYNC B1 ;  /* 0x0000000000017941 */ /* 0x000fea0003800000 */
.L_x_149:
[----:B------:R-:W-:Y:S01]  /*5a90*/  HADD2.F32 R4, -RZ, R9.H1_H1 ;  /* 0x30000009ff047230 */ /* 0x000fe20000004100 */
[----:B------:R-:W-:Y:S01]  /*5aa0*/  IMAD.MOV.U32 R30, RZ, RZ, 0x1 ;  /* 0x00000001ff1e7424 */ /* 0x000fe200078e00ff */
[----:B------:R-:W-:Y:S01]  /*5ab0*/  HADD2.F32 R11, -RZ, R11.H1_H1 ;  /* 0x3000000bff0b7230 */ /* 0x000fe20000004100 */
[----:B------:R-:W-:Y:S01]  /*5ac0*/  DADD R20, R20, -R24 ;  /* 0x0000000014147229 */ /* 0x000fe20000000818 */
[----:B------:R-:W-:Y:S01]  /*5ad0*/  HADD2.F32 R9, -RZ, R7.H1_H1 ;  /* 0x30000007ff097230 */ /* 0x000fe20000004100 */
        /* <DEDUP_REMOVED lines=9> */
[----:B0-----:R-:W-:Y:S02]  /*5b70*/  @!P1 FMUL R0, R0, 1.175494350822287508e-38 ;  /* 0x0080000000009820 */ /* 0x001fe40000400000 */
[----:B------:R-:W-:Y:S01]  /*5b80*/  @!P0 FADD.FTZ R0, -R11, -RZ ;  /* 0x800000ff0b008221 */ /* 0x000fe20000010100 */
[----:B------:R-:W-:-:S03]  /*5b90*/  DSETP.GEU.AND P0, PT, |R20|, c[0x2][0x8], PT ;  /* 0x008002001400762a */ /* 0x000fc60003f0e200 */
        /* <DEDUP_REMOVED lines=27> */
[----:B------:R-:W-:Y:S05]  /*5d50*/  CALL.REL.NOINC `($__internal_1_$__cuda_sm20_div_rn_f64_full) ;  /* 0x00000da000007944 */ /* 0x000fea0003c00000 */
[----:B------:R-:W-:Y:S01]  /*5d60*/  IMAD.MOV.U32 R29, RZ, RZ, R28 ;  /* 0x000000ffff1d7224 */ /* 0x000fe200078e001c */
[----:B------:R-:W-:Y:S02]  /*5d70*/  MOV R28, R13 ;  /* 0x0000000d001c7202 */ /* 0x000fe40000000f00 */
.L_x_152:
[----:B------:R-:W-:Y:S05]  /*5d80*/  BSYNC B1 ;  /* 0x0000000000017941 */ /* 0x000fea0003800000 */
.L_x_151:
[----:B------:R-:W0:Y:S01]  /*5d90*/  DADD R4, R4, -R28 ;  /* 0x0000000004047229 */ /* 0x000e22000000081c */
[----:B------:R-:W-:-:S05]  /*5da0*/  F2FP.PACK_AB R11, RZ, R9 ;  /* 0x00000009ff0b723e */ /* 0x000fca00000000ff */
[----:B0-----:R-:W0:Y:S01]  /*5db0*/  F2F.F32.F64 R0, R4 ;  /* 0x0000000400007310 */ /* 0x001e220000301000 */
[----:B------:R-:W0:-:S14]  /*5dc0*/  DSETP.GEU.AND P0, PT, |R4|, c[0x2][0x8], PT ;  /* 0x008002000400762a */ /* 0x000e1c0003f0e200 */
[----:B0-----:R-:W-:-:S05]  /*5dd0*/  @!P0 FMUL R0, R0, 1.175494350822287508e-38 ;  /* 0x0080000000008820 */ /* 0x001fca0000400000 */
[----:B------:R-:W-:Y:S01]  /*5de0*/  F2FP.PACK_AB R0, RZ, R0 ;  /* 0x00000000ff00723e */ /* 0x000fe200000000ff */
[----:B------:R-:W-:Y:S05]  /*5df0*/  BRA `(.L_x_143) ;  /* 0x00000c0000007947 */ /* 0x000fea0003800000 */
.L_x_144:
        /* <DEDUP_REMOVED lines=39> */
[----:B------:R-:W-:Y:S01]  /*6070*/  MOV R22, R13 ;  /* 0x0000000d00167202 */ /* 0x000fe20000000f00 */
[----:B------:R-:W-:Y:S02]  /*6080*/  IMAD.MOV.U32 R23, RZ, RZ, R28 ;  /* 0x000000ffff177224 */ /* 0x000fe400078e001c */
.L_x_154:
[----:B------:R-:W-:Y:S05]  /*6090*/  BSYNC B1 ;  /* 0x0000000000017941 */ /* 0x000fea0003800000 */
.L_x_153:
[----:B------:R-:W-:Y:S01]  /*60a0*/  HADD2.F32 R8, -RZ, R8.H1_H1 ;  /* 0x30000008ff087230 */ /* 0x000fe20000004100 */
[----:B------:R-:W-:Y:S01]  /*60b0*/  IMAD.MOV.U32 R28, RZ, RZ, 0x1 ;  /* 0x00000001ff1c7424 */ /* 0x000fe200078e00ff */
[----:B------:R-:W-:Y:S01]  /*60c0*/  HADD2.F32 R13, -RZ, R10.H1_H1 ;  /* 0x3000000aff0d7230 */ /* 0x000fe20000004100 */
[----:B------:R-:W0:Y:S01]  /*60d0*/  DADD R20, R20, -R22 ;  /* 0x0000000014147229 */ /* 0x000e220000000816 */
[----:B------:R-:W-:Y:S01]  /*60e0*/  HADD2.F32 R27, -RZ, R6.H1_H1 ;  /* 0x30000006ff1b7230 */ /* 0x000fe20000004100 */
[----:B------:R-:W-:Y:S01]  /*60f0*/  FMUL.FTZ R4, R8, 1 ;  /* 0x3f80000008047820 */ /* 0x000fe20000410000 */
[----:B------:R-:W-:Y:S01]  /*6100*/  BSSY B1, `(.L_x_155) ;  /* 0x0000029000017945 */ /* 0x000fe20003800000 */
[----:B------:R-:W-:Y:S01]  /*6110*/  FMUL.FTZ R10, R13, 1 ;  /* 0x3f8000000d0a7820 */ /* 0x000fe20000410000 */
[----:B------:R-:W-:-:S03]  /*6120*/  F2FP.PACK_AB R12, RZ, R12 ;  /* 0x0000000cff0c723e */ /* 0x000fc600000000ff */
[----:B------:R-:W-:Y:S08]  /*6130*/  F2F.F64.F32 R4, R4 ;  /* 0x0000000400047310 */ /* 0x000ff00000201800 */
        /* <DEDUP_REMOVED lines=37> */
.L_x_156:
[----:B------:R-:W-:Y:S05]  /*6390*/  BSYNC B1 ;  /* 0x0000000000017941 */ /* 0x000fea0003800000 */
.L_x_155:
[----:B------:R-:W-:Y:S01]  /*63a0*/  HADD2.F32 R0, -RZ, R9.H0_H0 ;  /* 0x20000009ff007230 */ /* 0x000fe20000004100 */
[----:B------:R-:W-:Y:S01]  /*63b0*/  DADD R4, R4, -R24 ;  /* 0x0000000004047229 */ /* 0x000fe20000000818 */
[----:B------:R-:W-:Y:S01]  /*63c0*/  HADD2.F32 R13, -RZ, R11.H0_H0 ;  /* 0x2000000bff0d7230 */ /* 0x000fe20000004100 */
[----:B------:R-:W-:Y:S01]  /*63d0*/  BSSY B1, `(.L_x_157) ;  /* 0x000002c000017945 */ /* 0x000fe20003800000 */
[----:B------:R-:W-:Y:S01]  /*63e0*/  HADD2.F32 R23, -RZ, R7.H0_H0 ;  /* 0x20000007ff177230 */ /* 0x000fe20000004100 */
[----:B------:R-:W-:Y:S01]  /*63f0*/  FMUL.FTZ R20, R0, 1 ;  /* 0x3f80000000147820 */ /* 0x000fe20000410000 */
[----:B------:R-:W-:Y:S01]  /*6400*/  F2FP.PACK_AB R8, RZ, R8 ;  /* 0x00000008ff08723e */ /* 0x000fe200000000ff */
[----:B------:R-:W-:-:S04]  /*6410*/  FMUL.FTZ R30, R13, 1 ;  /* 0x3f8000000d1e7820 */ /* 0x000fc80000410000 */
[----:B------:R-:W-:Y:S08]  /*6420*/  F2F.F64.F32 R20, R20 ;  /* 0x0000001400147310 */ /* 0x000ff00000201800 */
[----:B------:R0:W2:Y:S02]  /*6430*/  F2F.F64.F32 R28, R30 ;  /* 0x0000001e001c7310 */ /* 0x0000a40000201800 */
[----:B0-----:R-:W-:Y:S01]  /*6440*/  IMAD.MOV.U32 R30, RZ, RZ, 0x1 ;  /* 0x00000001ff1e7424 */ /* 0x001fe200078e00ff */
[----:B--2---:R-:W0:-:S06]  /*6450*/  DFMA R28, R20, c[0x0][0xf48], R28 ;  /* 0x0003d200141c7a2b */ /* 0x004e0c000000001c */
[----:B0-----:R-:W0:Y:S01]  /*6460*/  F2F.F32.F64 R0, R28 ;  /* 0x0000001c00007310 */ /* 0x001e220000301000 */
[----:B------:R-:W0:-:S14]  /*6470*/  DSETP.GEU.AND P1, PT, |R28|, c[0x2][0x8], PT ;  /* 0x008002001c00762a */ /* 0x000e1c0003f2e200 */
[----:B0-----:R-:W-:Y:S01]  /*6480*/  @!P1 FMUL R0, R0, 1.175494350822287508e-38 ;  /* 0x0080000000009820 */ /* 0x001fe20000400000 */
[----:B------:R-:W-:-:S04]  /*6490*/  DSETP.GEU.AND P1, PT, |R4|, c[0x2][0x8], PT ;  /* 0x008002000400762a */ /* 0x000fc80003f2e200 */
[----:B------:R-:W-:-:S05]  /*64a0*/  FSEL R0, R0, R13, P0 ;  /* 0x0000000d00007208 */ /* 0x000fca0000000000 */
        /* <DEDUP_REMOVED lines=30> */
.L_x_158:
[----:B------:R-:W-:Y:S05]  /*6690*/  BSYNC B1 ;  /* 0x0000000000017941 */ /* 0x000fea0003800000 */
.L_x_157:
[----:B------:R-:W-:Y:S01]  /*66a0*/  HADD2.F32 R9, -RZ, R9.H1_H1 ;  /* 0x30000009ff097230 */ /* 0x000fe20000004100 */
[----:B------:R-:W-:Y:S01]  /*66b0*/  MOV R30, 0x1 ;  /* 0x00000001001e7802 */ /* 0x000fe20000000f00 */
[----:B------:R-:W-:Y:S01]  /*66c0*/  HADD2.F32 R11, -RZ, R11.H1_H1 ;  /* 0x3000000bff0b7230 */ /* 0x000fe20000004100 */
[----:B------:R-:W-:Y:S01]  /*66d0*/  DADD R20, R20, -R24 ;  /* 0x0000000014147229 */ /* 0x000fe20000000818 */
[----:B------:R-:W-:Y:S01]  /*66e0*/  BSSY B1, `(.L_x_159) ;  /* 0x000002b000017945 */ /* 0x000fe20003800000 */
[----:B------:R-:W-:Y:S01]  /*66f0*/  FMUL.FTZ R4, R9, 1 ;  /* 0x3f80000009047820 */ /* 0x000fe20000410000 */
[----:B------:R-:W-:Y:S01]  /*6700*/  HADD2.F32 R9, -RZ, R7.H1_H1 ;  /* 0x30000007ff097230 */ /* 0x000fe20000004100 */
[----:B------:R-:W-:Y:S01]  /*6710*/  FMUL.FTZ R13, R11, 1 ;  /* 0x3f8000000b0d7820 */ /* 0x000fe20000410000 */
[----:B------:R-:W-:-:S03]  /*6720*/  F2FP.PACK_AB R22, RZ, R22 ;  /* 0x00000016ff16723e */ /* 0x000fc600000000ff */
[----:B------:R-:W-:Y:S08]  /*6730*/  F2F.F64.F32 R4, R4 ;  /* 0x0000000400047310 */ /* 0x000ff00000201800 */
[----:B------:R-:W0:Y:S02]  /*6740*/  F2F.F64.F32 R28, R13 ;  /* 0x0000000d001c7310 */ /* 0x000e240000201800 */
[----:B0-----:R-:W0:-:S06]  /*6750*/  DFMA R28, R4, c[0x0][0xf48], R28 ;  /* 0x0003d200041c7a2b */ /* 0x001e0c000000001c */
[----:B0-----:R-:W0:Y:S01]  /*6760*/  F2F.F32.F64 R0, R28 ;  /* 0x0000001c00007310 */ /* 0x001e220000301000 */
[----:B------:R-:W0:-:S14]  /*6770*/  DSETP.GEU.AND P1, PT, |R28|, c[0x2][0x8], PT ;  /* 0x008002001c00762a */ /* 0x000e1c0003f2e200 */
[----:B0-----:R-:W-:-:S05]  /*6780*/  @!P1 FMUL R0, R0, 1.175494350822287508e-38 ;  /* 0x0080000000009820 */ /* 0x001fca0000400000 */
[----:B------:R-:W-:Y:S01]  /*6790*/  FSEL R0, R0, R11, P0 ;  /* 0x0000000b00007208 */ /* 0x000fe20000000000 */
[----:B------:R-:W-:-:S04]  /*67a0*/  DSETP.GEU.AND P0, PT, |R20|, c[0x2][0x8], PT ;  /* 0x008002001400762a */ /* 0x000fc80003f0e200 */
        /* <DEDUP_REMOVED lines=30> */
.L_x_160:
[----:B------:R-:W-:Y:S05]  /*6990*/  BSYNC B1 ;  /* 0x0000000000017941 */ /* 0x000fea0003800000 */
.L_x_159:
[----:B------:R-:W0:Y:S01]  /*69a0*/  DADD R4, R4, -R28 ;  /* 0x0000000004047229 */ /* 0x000e22000000081c */
[----:B------:R-:W-:-:S05]  /*69b0*/  F2FP.PACK_AB R11, RZ, R9 ;  /* 0x00000009ff0b723e */ /* 0x000fca00000000ff */
[----:B0-----:R-:W0:Y:S01]  /*69c0*/  F2F.F32.F64 R0, R4 ;  /* 0x0000000400007310 */ /* 0x001e220000301000 */
[----:B------:R-:W0:-:S14]  /*69d0*/  DSETP.GEU.AND P0, PT, |R4|, c[0x2][0x8], PT ;  /* 0x008002000400762a */ /* 0x000e1c0003f0e200 */
[----:B0-----:R-:W-:-:S05]  /*69e0*/  @!P0 FMUL R0, R0, 1.175494350822287508e-38 ;  /* 0x0080000000008820 */ /* 0x001fca0000400000 */
[----:B------:R-:W-:Y:S02]  /*69f0*/  F2FP.PACK_AB R0, RZ, R0 ;  /* 0x00000000ff00723e */ /* 0x000fe400000000ff */
.L_x_143:
[----:B------:R-:W-:Y:S02]  /*6a00*/  IADD3 R3, P0, R3, c[0x0][0x0], RZ ;  /* 0x0000000003037a10 */ /* 0x000fe40007f1e0ff */
[----:B------:R-:W-:Y:S02]  /*6a10*/  PRMT R6, R10, 0x5410, R6 ;  /* 0x000054100a067816 */ /* 0x000fe40000000006 */
[----:B------:R-:W-:Y:S01]  /*6a20*/  PRMT R7, R7, 0x5410, R0 ;  /* 0x0000541007077816 */ /* 0x000fe20000000000 */
[----:B------:R-:W-:Y:S01]  /*6a30*/  IMAD.SHL.U32 R0, R3, 0x4, RZ ;  /* 0x0000000403007824 */ /* 0x000fe200078e00ff */
[----:B------:R-:W-:Y:S02]  /*6a40*/  PRMT R12, R12, 0x5410, R8 ;  /* 0x000054100c0c7816 */ /* 0x000fe40000000008 */
[----:B------:R-:W-:Y:S01]  /*6a50*/  PRMT R13, R22, 0x5410, R11 ;  /* 0x00005410160d7816 */ /* 0x000fe2000000000b */
[----:B------:R0:W-:Y:S01]  /*6a60*/  STG.E.64 [R18.64], R6 ;  /* 0x0000000612007986 */ /* 0x0001e2000c101b10 */
[----:B------:R-:W-:-:S02]  /*6a70*/  IADD3.X R2, RZ, R2, RZ, P0, !PT ;  /* 0x00000002ff027210 */ /* 0x000fc400007fe4ff */
[----:B------:R-:W-:Y:S01]  /*6a80*/  ISETP.GE.U32.AND P0, PT, R0, UR14, PT ;  /* 0x0000000e00007c0c */ /* 0x000fe2000bf06070 */
[----:B------:R0:W-:Y:S01]  /*6a90*/  STG.E.64 [R16.64], R12 ;  /* 0x0000000c10007986 */ /* 0x0001e2000c101b10 */
[C---:B------:R-:W-:Y:S02]  /*6aa0*/  ISETP.LT.U32.AND P1, PT, R3.reuse, 0x4000, PT ;  /* 0x000040000300780c */ /* 0x040fe40003f21070 */
[----:B------:R-:W-:Y:S02]  /*6ab0*/  SHF.L.U64.HI R0, R3, 0x2, R2 ;  /* 0x0000000203007819 */ /* 0x000fe40000010202 */
[----:B------:R-:W-:Y:S02]  /*6ac0*/  ISETP.LT.U32.AND.EX P1, PT, R2, RZ, PT, P1 ;  /* 0x000000ff0200720c */ /* 0x000fe40003f21110 */
[----:B------:R-:W-:-:S13]  /*6ad0*/  ISETP.GE.AND.EX P0, PT, R0, UR13, PT, P0 ;  /* 0x0000000d00007c0c */ /* 0x000fda000bf06300 */
[----:B0-----:R-:W-:Y:S05]  /*6ae0*/  @!P0 BRA P1, `(.L_x_161) ;  /* 0xffffd1c000008947 */ /* 0x001fea000083ffff */
[----:B------:R-:W-:Y:S05]  /*6af0*/  EXIT ;  /* 0x000000000000794d */ /* 0x000fea0003800000 */
        .weak           $__internal_1_$__cuda_sm20_div_rn_f64_full
        .type           $__internal_1_$__cuda_sm20_div_rn_f64_full,@function
        .size           $__internal_1_$__cuda_sm20_div_rn_f64_full,(.L_x_388 - $__internal_1_$__cuda_sm20_div_rn_f64_full)
$__internal_1_$__cuda_sm20_div_rn_f64_full:
[-C--:B------:R-:W-:Y:S01]  /*6b00*/  LOP3.LUT R33, R33, R32.reuse, RZ, 0x3c, !PT ;  /* 0x0000002021217212 */ /* 0x080fe200078e3cff */
[----:B------:R-:W-:Y:S01]  /*6b10*/  IMAD.MOV.U32 R58, RZ, RZ, 0x1ca00000 ;  /* 0x1ca00000ff3a7424 */ /* 0x000fe200078e00ff */
[----:B------:R-:W-:Y:S01]  /*6b20*/  LOP3.LUT R49, R27, 0x7ff00000, RZ, 0xc0, !PT ;  /* 0x7ff000001b317812 */ /* 0x000fe200078ec0ff */
[----:B------:R-:W-:Y:S01]  /*6b30*/  BSSY B0, `(.L_x_162) ;  /* 0x000005d000007945 */ /* 0x000fe20003800000 */
[----:B------:R-:W-:Y:S02]  /*6b40*/  LOP3.LUT R32, R33, R32, RZ, 0x3c, !PT ;  /* 0x0000002021207212 */ /* 0x000fe400078e3cff */
[----:B------:R-:W-:Y:S02]  /*6b50*/  LOP3.LUT R28, R27, 0x800fffff, RZ, 0xc0, !PT ;  /* 0x800fffff1b1c7812 */ /* 0x000fe400078ec0ff */
[----:B------:R-:W-:Y:S02]  /*6b60*/  LOP3.LUT R33, R33, R32, RZ, 0x3c, !PT ;  /* 0x0000002021217212 */ /* 0x000fe400078e3cff */
[----:B------:R-:W-:Y:S01]  /*6b70*/  LOP3.LUT R29, R28, 0x3ff00000, RZ, 0xfc, !PT ;  /* 0x3ff000001c1d7812 */ /* 0x000fe200078efcff */
[----:B------:R-:W-:Y:S01]  /*6b80*/  IMAD.MOV.U32 R28, RZ, RZ, R26 ;  /* 0x000000ffff1c7224 */ /* 0x000fe200078e001a */
[----:B------:R-:W-:-:S04]  /*6b90*/  LOP3.LUT R51, R33, 0x7ff00000, RZ, 0xc0, !PT ;  /* 0x7ff0000021337812 */ /* 0x000fc800078ec0ff */
[----:B------:R-:W-:-:S04]  /*6ba0*/  ISETP.GE.U32.AND P5, PT, R51, R49, PT ;  /* 0x000000313300720c */ /* 0x000fc80003fa6070 */
[----:B------:R-:W-:Y:S02]  /*6bb0*/  SEL R30, R58, 0x63400000, !P5 ;  /* 0x634000003a1e7807 */ /* 0x000fe40006800000 */
[----:B------:R-:W-:Y:S02]  /*6bc0*/  FSETP.GEU.AND P5, PT, |R33|, 1.469367938527859385e-39, PT ;  /* 0x001000002100780b */ /* 0x000fe40003fae200 */
[----:B------:R-:W-:Y:S02]  /*6bd0*/  LOP3.LUT R31, R30, 0x800fffff, R33, 0xf8, !PT ;  /* 0x800fffff1e1f7812 */ /* 0x000fe400078ef821 */
[----:B------:R-:W-:-:S09]  /*6be0*/  MOV R30, R32 ;  /* 0x00000020001e7202 */ /* 0x000fd20000000f00 */
[----:B------:R-:W-:-:S04]  /*6bf0*/  @!P5 LOP3.LUT R13, R27, 0x7ff00000, RZ, 0xc0, !PT ;  /* 0x7ff000001b0dd812 */ /* 0x000fc800078ec0ff */
[----:B------:R-:W-:Y:S01]  /*6c00*/  @!P5 ISETP.GE.U32.AND P6, PT, R51, R13, PT ;  /* 0x0000000d3300d20c */ /* 0x000fe20003fc6070 */
[----:B------:R-:W-:-:S03]  /*6c10*/  IMAD.MOV.U32 R13, RZ, RZ, R51 ;  /* 0x000000ffff0d7224 */ /* 0x000fc600078e0033 */
[----:B------:R-:W-:Y:S02]  /*6c20*/  @!P5 SEL R34, R58, 0x63400000, !P6 ;  /* 0x634000003a22d807 */ /* 0x000fe40007000000 */
[----:B------:R-:W-:Y:S02]  /*6c30*/  FSETP.GEU.AND P6, PT, |R27|, 1.469367938527859385e-39, PT ;  /* 0x001000001b00780b */ /* 0x000fe40003fce200 */
[----:B------:R-:W-:-:S04]  /*6c40*/  @!P5 LOP3.LUT R34, R34, 0x80000000, R33, 0xf8, !PT ;  /* 0x800000002222d812 */ /* 0x000fc800078ef821 */
[----:B------:R-:W-:Y:S01]  /*6c50*/  @!P5 LOP3.LUT R35, R34, 0x100000, RZ, 0xfc, !PT ;  /* 0x001000002223d812 */ /* 0x000fe200078efcff */
[----:B------:R-:W-:-:S06]  /*6c60*/  @!P5 IMAD.MOV.U32 R34, RZ, RZ, RZ ;  /* 0x000000ffff22d224 */ /* 0x000fcc00078e00ff */
[----:B------:R-:W0:-:S04]  /*6c70*/  @!P6 DMUL R28, R26, 8.98846567431157953865e+307 ;  /* 0x7fe000001a1ce828 */ /* 0x000e080000000000 */
[----:B------:R0:W1:Y:S02]  /*6c80*/  @!P5 DFMA R30, R30, 2, -R34 ;  /* 0x400000001e1ed82b */ /* 0x0000640000000822 */
[----:B0-----:R-:W0:Y:S01]  /*6c90*/  MUFU.RCP64H R35, R29 ;  /* 0x0000001d00237308 */ /* 0x001e220000001800 */
[----:B------:R-:W-:-:S03]  /*6ca0*/  MOV R34, 0x1 ;  /* 0x0000000100227802 */ /* 0x000fc60000000f00 */
        /* <DEDUP_REMOVED lines=16> */
[C---:B------:R-:W-:Y:S01]  /*6db0*/  ISETP.GE.U32.AND P5, PT, R51.reuse, R13, PT ;  /* 0x0000000d3300720c */ /* 0x040fe20003fa6070 */
[----:B------:R-:W-:-:S03]  /*6dc0*/  IMAD.IADD R13, R51, 0x1, -R13 ;  /* 0x00000001330d7824 */ /* 0x000fc600078e0a0d */
[----:B------:R-:W-:Y:S02]  /*6dd0*/  SEL R32, R58, 0x63400000, !P5 ;  /* 0x634000003a207807 */ /* 0x000fe40006800000 */
[----:B------:R-:W-:-:S04]  /*6de0*/  IMNMX R13, R13, -0x46a00000, !PT ;  /* 0xb96000000d0d7817 */ /* 0x000fc80007800200 */
[----:B------:R-:W-:-:S05]  /*6df0*/  IMNMX R13, R13, 0x46a00000, PT ;  /* 0x46a000000d0d7817 */ /* 0x000fca0003800200 */
[----:B------:R-:W-:Y:S01]  /*6e00*/  IMAD.IADD R13, R13, 0x1, -R32 ;  /* 0x000000010d0d7824 */ /* 0x000fe200078e0a20 */
[----:B------:R-:W-:-:S04]  /*6e10*/  MOV R32, RZ ;  /* 0x000000ff00207202 */ /* 0x000fc80000000f00 */
        /* <DEDUP_REMOVED lines=11> */
[----:B------:R-:W-:Y:S01]  /*6ed0*/  MOV R26, RZ ;  /* 0x000000ff001a7202 */ /* 0x000fe20000000f00 */
[----:B------:R-:W0:Y:S01]  /*6ee0*/  DMUL.RP R32, R34, R32 ;  /* 0x0000002022207228 */ /* 0x000e220000008000 */
[----:B------:R-:W-:-:S04]  /*6ef0*/  IADD3 R13, -R13, -0x43300000, RZ ;  /* 0xbcd000000d0d7810 */ /* 0x000fc80007ffe1ff */
[----:B------:R-:W1:-:S05]  /*6f00*/  DFMA R26, R36, -R26, R34 ;  /* 0x8000001a241a722b */ /* 0x000e4a0000000022 */
[----:B0-----:R-:W-:-:S05]  /*6f10*/  LOP3.LUT R28, R33, R28, RZ, 0x3c, !PT ;  /* 0x0000001c211c7212 */ /* 0x001fca00078e3cff */
[----:B-1----:R-:W-:-:S04]  /*6f20*/  FSETP.NEU.AND P5, PT, |R27|, R13, PT ;  /* 0x0000000d1b00720b */ /* 0x002fc80003fad200 */
[----:B------:R-:W-:Y:S02]  /*6f30*/  FSEL R32, R32, R36, !P5 ;  /* 0x0000002420207208 */ /* 0x000fe40006800000 */
[----:B------:R-:W-:-:S05]  /*6f40*/  FSEL R36, R28, R37, !P5 ;  /* 0x000000251c247208 */ /* 0x000fca0006800000 */
[----:B------:R-:W-:Y:S02]  /*6f50*/  IMAD.MOV.U32 R37, RZ, RZ, R36 ;  /* 0x000000ffff257224 */ /* 0x000fe400078e0024 */
[----:B------:R-:W-:Y:S01]  /*6f60*/  IMAD.MOV.U32 R36, RZ, RZ, R32 ;  /* 0x000000ffff247224 */ /* 0x000fe200078e0020 */
[----:B------:R-:W-:Y:S05]  /*6f70*/  BRA `(.L_x_164) ;  /* 0x0000018000007947 */ /* 0x000fea0003800000 */
.L_x_163:
[----:B------:R-:W2:-:S14]  /*6f80*/  DSETP.NAN.AND P5, PT, R32, R32, PT ;  /* 0x000000202000722a */ /* 0x000e9c0003fa8000 */
[----:B--2---:R-:W-:Y:S05]  /*6f90*/  @P5 BRA `(.L_x_165) ;  /* 0x0000013000005947 */ /* 0x004fea0003800000 */
[----:B------:R-:W2:-:S14]  /*6fa0*/  DSETP.NAN.AND P5, PT, R26, R26, PT ;  /* 0x0000001a1a00722a */ /* 0x000e9c0003fa8000 */
[----:B--2---:R-:W-:Y:S05]  /*6fb0*/  @P5 BRA `(.L_x_166) ;  /* 0x000000d000005947 */ /* 0x004fea0003800000 */
[----:B------:R-:W-:Y:S01]  /*6fc0*/  ISETP.NE.AND P5, PT, R13, R49, PT ;  /* 0x000000310d00720c */ /* 0x000fe20003fa5270 */
[----:B0-----:R-:W-:Y:S01]  /*6fd0*/  IMAD.MOV.U32 R37, RZ, RZ, -0x80000 ;  /* 0xfff80000ff257424 */ /* 0x001fe200078e00ff */
[----:B------:R-:W-:-:S11]  /*6fe0*/  MOV R36, 0x0 ;  /* 0x0000000000247802 */ /* 0x000fd60000000f00 */
[----:B------:R-:W-:Y:S05]  /*6ff0*/  @!P5 BRA `(.L_x_164) ;  /* 0x000001000000d947 */ /* 0x000fea0003800000 */
[----:B------:R-:W-:Y:S02]  /*7000*/  ISETP.NE.AND P5, PT, R13, 0x7ff00000, PT ;  /* 0x7ff000000d00780c */ /* 0x000fe40003fa5270 */
[----:B------:R-:W-:Y:S02]  /*7010*/  LOP3.LUT R26, R33, 0x80000000, R27, 0x48, !PT ;  /* 0x80000000211a7812 */ /* 0x000fe400078e481b */
[----:B------:R-:W-:-:S13]  /*7020*/  ISETP.EQ.OR P5, PT, R49, RZ, !P5 ;  /* 0x000000ff3100720c */ /* 0x000fda0006fa2670 */
[----:B------:R-:W-:Y:S01]  /*7030*/  @P5 LOP3.LUT R13, R26, 0x7ff00000, RZ, 0xfc, !PT ;  /* 0x7ff000001a0d5812 */ /* 0x000fe200078efcff */
[----:B------:R-:W-:Y:S01]  /*7040*/  @!P5 IMAD.MOV.U32 R36, RZ, RZ, RZ ;  /* 0x000000ffff24d224 */ /* 0x000fe200078e00ff */
[----:B------:R-:W-:Y:S01]  /*7050*/  @!P5 MOV R37, R26 ;  /* 0x0000001a0025d202 */ /* 0x000fe20000000f00 */
[----:B------:R-:W-:Y:S02]  /*7060*/  @P5 IMAD.MOV.U32 R36, RZ, RZ, RZ ;  /* 0x000000ffff245224 */ /* 0x000fe400078e00ff */
[----:B------:R-:W-:Y:S01]  /*7070*/  @P5 IMAD.MOV.U32 R37, RZ, RZ, R13 ;  /* 0x000000ffff255224 */ /* 0x000fe200078e000d */
[----:B------:R-:W-:Y:S05]  /*7080*/  BRA `(.L_x_164) ;  /* 0x0000007000007947 */ /* 0x000fea0003800000 */
.L_x_166:
[----:B0-----:R-:W-:-:S04]  /*7090*/  LOP3.LUT R36, R27, 0x80000, RZ, 0xfc, !PT ;  /* 0x000800001b247812 */ /* 0x001fc800078efcff */
[----:B------:R-:W-:Y:S01]  /*70a0*/  MOV R37, R36 ;  /* 0x0000002400257202 */ /* 0x000fe20000000f00 */
[----:B------:R-:W-:Y:S01]  /*70b0*/  IMAD.MOV.U32 R36, RZ, RZ, R26 ;  /* 0x000000ffff247224 */ /* 0x000fe200078e001a */
[----:B------:R-:W-:Y:S05]  /*70c0*/  BRA `(.L_x_164) ;  /* 0x0000003000007947 */ /* 0x000fea0003800000 */
.L_x_165:
[----:B0-----:R-:W-:-:S05]  /*70d0*/  LOP3.LUT R36, R33, 0x80000, RZ, 0xfc, !PT ;  /* 0x0008000021247812 */ /* 0x001fca00078efcff */
[----:B------:R-:W-:Y:S01]  /*70e0*/  IMAD.MOV.U32 R37, RZ, RZ, R36 ;  /* 0x000000ffff257224 */ /* 0x000fe200078e0024 */
[----:B------:R-:W-:Y:S02]  /*70f0*/  MOV R36, R32 ;  /* 0x0000002000247202 */ /* 0x000fe40000000f00 */
.L_x_164:
[----:B------:R-:W-:Y:S05]  /*7100*/  BSYNC B0 ;  /* 0x0000000000007941 */ /* 0x000fea0003800000 */
.L_x_162:
[----:B------:R-:W-:Y:S01]  /*7110*/  MOV R26, R0 ;  /* 0x00000000001a7202 */ /* 0x000fe20000000f00 */
[----:B------:R-:W-:Y:S02]  /*7120*/  IMAD.MOV.U32 R27, RZ, RZ, 0x0 ;  /* 0x00000000ff1b7424 */ /* 0x000fe400078e00ff */
[----:B------:R-:W-:Y:S02]  /*7130*/  IMAD.MOV.U32 R13, RZ, RZ, R36 ;  /* 0x000000ffff0d7224 */ /* 0x000fe400078e0024 */
[----:B------:R-:W-:Y:S01]  /*7140*/  IMAD.MOV.U32 R28, RZ, RZ, R37 ;  /* 0x000000ffff1c7224 */ /* 0x000fe200078e0025 */
[----:B------:R-:W-:Y:S06]  /*7150*/  RET.REL.NODEC R26 `(_ZN2at6native54_GLOBAL__N__3d75cb98_21_fused_adagrad_impl_cu_7510a93525multi_tensor_apply_kernelINS1_32FusedOptimizerTensorListMetadataILi3EEENS1_23FusedAdagradMathFunctorIN3c104HalfEEEJPKfddddbSA_SA_EEEvT_T0_DpT1_) ;  /* 0xffff8ea01a007950 */ /* 0x000fec0003c3ffff */
.L_x_167:
        /* <DEDUP_REMOVED lines=10> */
.L_x_388:


//--------------------- .text._ZN2at6native54_GLOBAL__N__3d75cb98_21_fused_adagrad_impl_cu_7510a93525multi_tensor_apply_kernelINS1_32FusedOptimizerTensorListMetadataILi3EEENS1_23FusedAdagradMathFunctorIfEEJPKfddddbS8_S8_EEEvT_T0_DpT1_ --------------------------
	.section	.text._ZN2at6native54_GLOBAL__N__3d75cb98_21_fused_adagrad_impl_cu_7510a93525multi_tensor_apply_kernelINS1_32FusedOptimizerTensorListMetadataILi3EEENS1_23FusedAdagradMathFunctorIfEEJPKfddddbS8_S8_EEEvT_T0_DpT1_,"ax",@progbits
	.sectioninfo	@"SHI_REGISTERS=63"
	.align	128
.text._ZN2at6native54_GLOBAL__N__3d75cb98_21_fused_adagrad_impl_cu_7510a93525multi_tensor_apply_kernelINS1_32FusedOptimizerTensorListMetadataILi3EEENS1_23FusedAdagradMathFunctorIfEEJPKfddddbS8_S8_EEEvT_T0_DpT1_:
        .type           _ZN2at6native54_GLOBAL__N__3d75cb98_21_fused_adagrad_impl_cu_7510a93525multi_tensor_apply_kernelINS1_32FusedOptimizerTensorListMetadataILi3EEENS1_23FusedAdagradMathFunctorIfEEJPKfddddbS8_S8_EEEvT_T0_DpT1_,@function
        .size           _ZN2at6native54_GLOBAL__N__3d75cb98_21_fused_adagrad_impl_cu_7510a93525multi_tensor_apply_kernelINS1_32FusedOptimizerTensorListMetadataILi3EEENS1_23FusedAdagradMathFunctorIfEEJPKfddddbS8_S8_EEEvT_T0_DpT1_,(.L_x_390 - _ZN2at6native54_GLOBAL__N__3d75cb98_21_fused_adagrad_impl_cu_7510a93525multi_tensor_apply_kernelINS1_32FusedOptimizerTensorListMetadataILi3EEENS1_23FusedAdagradMathFunctorIfEEJPKfddddbS8_S8_EEEvT_T0_DpT1_)
        .other          _ZN2at6native54_GLOBAL__N__3d75cb98_21_fused_adagrad_impl_cu_7510a93525multi_tensor_apply_kernelINS1_32FusedOptimizerTensorListMetadataILi3EEENS1_23FusedAdagradMathFunctorIfEEJPKfddddbS8_S8_EEEvT_T0_DpT1_,@"STO_CUDA_ENTRY STV_DEFAULT"
_ZN2at6native54_GLOBAL__N__3d75cb98_21_fused_adagrad_impl_cu_7510a93525multi_tensor_apply_kernelINS1_32FusedOptimizerTensorListMetadataILi3EEENS1_23FusedAdagradMathFunctorIfEEJPKfddddbS8_S8_EEEvT_T0_DpT1_:
[----:B------:R-:W-:Y:S02]  /*0000*/  IMAD.MOV.U32 R1, RZ, RZ, c[0x0][0x28] ;  /* 0x00000a00ff017624 */ /* 0x000fe400078e00ff */
[----:B------:R-:W0:Y:S01]  /*0010*/  S2R R14, SR_CTAID.X ;  /* 0x00000000000e7919 */ /* 0x000e220000002500 */
[----:B------:R-:W-:Y:S01]  /*0020*/  ISETP.NE.U32.AND P0, PT, RZ, c[0x0][0xf68], PT ;  /* 0x0003da00ff007a0c */ /* 0x000fe20003f05070 */
[----:B------:R-:W-:-:S03]  /*0030*/  ULDC.64 UR6, c[0x0][0x118] ;  /* 0x0000460000067ab9 */ /* 0x000fc60000000a00 */
[----:B------:R-:W-:Y:S01]  /*0040*/  ISETP.NE.AND.EX P0, PT, RZ, c[0x0][0xf6c], PT, P0 ;  /* 0x0003db00ff007a0c */ /* 0x000fe20003f05300 */
[----:B0-----:R0:W1:-:S12]  /*0050*/  LDC.U8 R5, c[0x0][R14+0x8e0] ;  /* 0x000238000e057b82 */ /* 0x0010580000000000 */
[----:B------:R-:W-:Y:S05]  /*0060*/  @!P0 BRA `(.L_x_168) ;  /* 0x0000005000008947 */ /* 0x000fea0003800000 */
[----:B------:R-:W-:Y:S01]  /*0070*/  IMAD.MOV.U32 R2, RZ, RZ, c[0x0][0xf68] ;  /* 0x0003da00ff027624 */ /* 0x000fe200078e00ff */
[----:B------:R-:W-:-:S05]  /*0080*/  MOV R3, c[0x0][0xf6c] ;  /* 0x0003db0000037a02 */ /* 0x000fca0000000f00 */
[----:B------:R-:W2:Y:S02]  /*0090*/  LDG.E R2, [R2.64] ;  /* 0x0000000602027981 */ /* 0x000ea4000c1e1900 */
[----:B--2---:R-:W-:-:S13]  /*00a0*/  FSETP.NEU.FTZ.AND P0, PT, R2, 1, PT ;  /* 0x3f8000000200780b */ /* 0x004fda0003f1d000 */
[----:B------:R-:W-:Y:S05]  /*00b0*/  @!P0 EXIT ;  /* 0x000000000000894d */ /* 0x000fea0003800000 */
.L_x_168:
[----:B-1----:R-:W-:-:S04]  /*00c0*/  IMAD.SHL.U32 R5, R5, 0x8, RZ ;  /* 0x0000000805057824 */ /* 0x002fc800078e00ff */
[----:B------:R-:W1:Y:S02]  /*00d0*/  LDC.64 R2, c[0x0][R5+0x760] ;  /* 0x0001d80005027b82 */ /* 0x000e640000000a00 */
[----:B-1----:R-:W2:Y:S01]  /*00e0*/  LDG.E R2, [R2.64] ;  /* 0x0000000602027981 */ /* 0x002ea2000c1e1900 */
[----:B------:R-:W-:-:S04]  /*00f0*/  ISETP.NE.U32.AND P0, PT, RZ, c[0x0][0xf30], PT ;  /* 0x0003cc00ff007a0c */ /* 0x000fc80003f05070 */
[----:B------:R-:W-:-:S13]  /*0100*/  ISETP.NE.AND.EX P0, PT, RZ, c[0x0][0xf34], PT, P0 ;  /* 0x0003cd00ff007a0c */ /* 0x000fda0003f05300 */
[----:B------:R-:W-:Y:S01]  /*0110*/  @P0 IMAD.MOV.U32 R8, RZ, RZ, c[0x0][0xf30] ;  /* 0x0003cc00ff080624 */ /* 0x000fe200078e00ff */
[----:B------:R-:W-:-:S05]  /*0120*/  @P0 MOV R9, c[0x0][0xf34] ;  /* 0x0003cd0000090a02 */ /* 0x000fca0000000f00 */
[----:B------:R-:W3:Y:S01]  /*0130*/  @P0 LDG.E R8, [R8.64] ;  /* 0x0000000608080981 */ /* 0x000ee2000c1e1900 */
[----:B------:R-:W-:Y:S01]  /*0140*/  IMAD.MOV.U32 R10, RZ, RZ, c[0x0][0xf40] ;  /* 0x0003d000ff0a7624 */ /* 0x000fe200078e00ff */
[----:B------:R-:W1:Y:S01]  /*0150*/  LDC.64 R20, c[0x0][R5+0x160] ;  /* 0x0000580005147b82 */ /* 0x000e620000000a00 */
[----:B------:R-:W-:-:S07]  /*0160*/  IMAD.MOV.U32 R11, RZ, RZ, c[0x0][0xf44] ;  /* 0x0003d100ff0b7624 */ /* 0x000fce00078e00ff */
[----:B------:R-:W4:Y:S08]  /*0170*/  LDC.64 R18, c[0x0][R5+0x2e0] ;  /* 0x0000b80005127b82 */ /* 0x000f300000000a00 */
[----:B------:R-:W5:Y:S01]  /*0180*/  LDC.64 R16, c[0x0][R5+0x460] ;  /* 0x0001180005107b82 */ /* 0x000f620000000a00 */
[----:B--2---:R-:W-:-:S04]  /*0190*/  FADD.FTZ R0, R2, -1 ;  /* 0xbf80000002007421 */ /* 0x004fc80000010000 */
[----:B------:R-:W-:-:S04]  /*01a0*/  FMUL.FTZ R0, R0, 1 ;  /* 0x3f80000000007820 */ /* 0x000fc80000410000 */
[----:B------:R-:W2:Y:S02]  /*01b0*/  F2F.F64.F32 R6, R0 ;  /* 0x0000000000067310 */ /* 0x000ea40000201800 */
[----:B--2---:R2:W0:Y:S01]  /*01c0*/  DFMA R6, R6, R10, 1 ;  /* 0x3ff000000606742b */ /* 0x004422000000000a */
[----:B---3--:R-:W-:Y:S01]  /*01d0*/  @P0 FMUL.FTZ R4, R8, 1 ;  /* 0x3f80000008040820 */ /* 0x008fe20000410000 */
[----:B--2---:R-:W-:-:S04]  /*01e0*/  MOV R10, 0x1 ;  /* 0x00000001000a7802 */ /* 0x004fc80000000f00 */
[----:B0-----:R-:W0:Y:S02]  /*01f0*/  MUFU.RCP64H R11, R7 ;  /* 0x00000007000b7308 */ /* 0x001e240000001800 */
[----:B0-----:R-:W0:-:S06]  /*0200*/  DFMA R2, -R6, R10, 1 ;  /* 0x3ff000000602742b */ /* 0x001e0c000000010a */
[----:B0-----:R0:W2:Y:S02]  /*0210*/  DFMA R12, R2, R2, R2 ;  /* 0x00000002020c722b */ /* 0x0010a40000000002 */
[----:B0-----:R-:W-:Y:S02]  /*0220*/  IMAD.MOV.U32 R2, RZ, RZ, c[0x0][0xf38] ;  /* 0x0003ce00ff027624 */ /* 0x001fe400078e00ff */
[----:B------:R-:W-:Y:S02]  /*0230*/  IMAD.MOV.U32 R3, RZ, RZ, c[0x0][0xf3c] ;  /* 0x0003cf00ff037624 */ /* 0x000fe400078e00ff */
[----:B--2---:R0:W2:Y:S02]  /*0240*/  DFMA R12, R10, R12, R10 ;  /* 0x0000000c0a0c722b */ /* 0x0040a4000000000a */
[----:B0-----:R-:W-:Y:S02]  /*0250*/  MOV R11, 0x4 ;  /* 0x00000004000b7802 */ /* 0x001fe40000000f00 */
[----:B------:R-:W0:Y:S02]  /*0260*/  @P0 F2F.F64.F32 R2, R4 ;  /* 0x0000000400020310 */ /* 0x000e240000201800 */
[----:B--2---:R-:W2:Y:S01]  /*0270*/  DFMA R8, -R6, R12, 1 ;  /* 0x3ff000000608742b */ /* 0x004ea2000000010c */
[----:B------:R-:W-:-:S04]  /*0280*/  IMAD R0, R14, R11, c[0x2][0x0] ;  /* 0x008000000e007624 */ /* 0x000fc800078e020b */
[----:B------:R-:W1:Y:S01]  /*0290*/  LDC R49, c[0x0][R0+0x160] ;  /* 0x0000580000317b82 */ /* 0x000e620000000800 */
[----:B--2---:R-:W0:-:S06]  /*02a0*/  DFMA R8, R12, R8, R12 ;  /* 0x000000080c08722b */ /* 0x004e0c000000000c */
[----:B0-----:R-:W0:Y:S01]  /*02b0*/  DMUL R22, R8, R2 ;  /* 0x0000000208167228 */ /* 0x001e220000000000 */
[----:B------:R-:W-:-:S05]  /*02c0*/  FSETP.GEU.AND P1, PT, |R3|, 6.5827683646048100446e-37, PT ;  /* 0x036000000300780b */ /* 0x000fca0003f2e200 */
[----:B0-----:R-:W0:-:S06]  /*02d0*/  DFMA R10, -R6, R22, R2 ;  /* 0x00000016060a722b */ /* 0x001e0c0000000102 */
[----:B0-----:R-:W0:Y:S01]  /*02e0*/  DFMA R22, R8, R10, R22 ;  /* 0x0000000a0816722b */ /* 0x001e220000000016 */
[----:B-1----:R-:W-:-:S04]  /*02f0*/  IMAD.WIDE R20, R49, 0x40000, R20 ;  /* 0x0004000031147825 */ /* 0x002fc800078e0214 */
[----:B----4-:R-:W-:-:S05]  /*0300*/  IMAD.WIDE R18, R49, 0x40000, R18 ;  /* 0x0004000031127825 */ /* 0x010fca00078e0212 */
[----:B0-----:R-:W-:Y:S02]  /*0310*/  FFMA R4, RZ, R7, R23 ;  /* 0x00000007ff047223 */ /* 0x001fe40000000017 */
[----:B-----5:R-:W-:-:S03]  /*0320*/  IMAD.WIDE R16, R49, 0x40000, R16 ;  /* 0x0004000031107825 */ /* 0x020fc600078e0210 */
[----:B------:R-:W-:Y:S01]  /*0330*/  FSETP.GT.AND P0, PT, |R4|, 1.469367938527859385e-39, PT ;  /* 0x001000000400780b */ /* 0x000fe20003f04200 */
[----:B------:R-:W-:Y:S01]  /*0340*/  IMAD.U32 R49, R49, 0x10000, RZ ;  /* 0x0001000031317824 */ /* 0x000fe200078e00ff */
[----:B------:R-:W-:-:S04]  /*0350*/  LOP3.LUT R4, R16, R18, R20, 0xfe, !PT ;  /* 0x0000001210047212 */ /* 0x000fc800078efe14 */
[----:B------:R-:W-:-:S07]  /*0360*/  SHF.R.S32.HI R53, RZ, 0x1f, R49 ;  /* 0x0000001fff357819 */ /* 0x000fce0000011431 */
[----:B------:R-:W-:Y:S05]  /*0370*/  @P0 BRA P1, `(.L_x_169) ;  /* 0x0000008000000947 */ /* 0x000fea0000800000 */
[----:B------:R-:W-:Y:S01]  /*0380*/  IMAD.MOV.U32 R29, RZ, RZ, R2 ;  /* 0x000000ffff1d7224 */ /* 0x000fe200078e0002 */
[----:B------:R-:W-:Y:S01]  /*0390*/  MOV R28, R3 ;  /* 0x00000003001c7202 */ /* 0x000fe20000000f00 */
[----:B------:R-:W-:Y:S01]  /*03a0*/  IMAD.MOV.U32 R3, RZ, RZ, R6 ;  /* 0x000000ffff037224 */ /* 0x000fe200078e0006 */
[----:B------:R-:W-:Y:S01]  /*03b0*/  MOV R0, 0x3e0 ;  /* 0x000003e000007802 */ /* 0x000fe20000000f00 */
[----:B------:R-:W-:Y:S02]  /*03c0*/  IMAD.MOV.U32 R2, RZ, RZ, R7 ;  /* 0x000000ffff027224 */ /* 0x000fe400078e0007 */
[----:B------:R-:W-:Y:S05]  /*03d0*/  CALL.REL.NOINC `($__internal_2_$__cuda_sm20_div_rn_f64_full) ;  /* 0x00005d5000007944 */ /* 0x000fea0003c00000 */
[----:B------:R-:W-:Y:S01]  /*03e0*/  MOV R22, R2 ;  /* 0x0000000200167202 */ /* 0x000fe20000000f00 */
[----:B------:R-:W-:Y:S02]  /*03f0*/  IMAD.MOV.U32 R23, RZ, RZ, R3 ;  /* 0x000000ffff177224 */ /* 0x000fe400078e0003 */
.L_x_169:
[----:B------:R-:W0:Y:S02]  /*0400*/  LDC.64 R2, c[0x0][R5+0x5e0] ;  /* 0x0001780005027b82 */ /* 0x000e240000000a00 */
[----:B0-----:R-:W-:-:S04]  /*0410*/  IADD3 R49, P1, -R49, R2, RZ ;  /* 0x0000000231317210 */ /* 0x001fc80007f3e1ff */
[----:B------:R-:W-:Y:S01]  /*0420*/  LOP3.LUT R7, R49, 0x3, RZ, 0xc0, !PT ;  /* 0x0000000331077812 */ /* 0x000fe200078ec0ff */
[----:B------:R-:W-:-:S03]  /*0430*/  IMAD.X R53, R3, 0x1, ~R53, P1 ;  /* 0x0000000103357824 */ /* 0x000fc600008e0e35 */
[----:B------:R-:W-:-:S04]  /*0440*/  LOP3.LUT P0, RZ, R7, 0xf, R4, 0xf8, !PT ;  /* 0x0000000f07ff7812 */ /* 0x000fc8000780f804 */
[----:B------:R-:W-:-:S13]  /*0450*/  LOP3.LUT P0, RZ, RZ, RZ, RZ, 0xfc, P0 ;  /* 0x000000ffffff7212 */ /* 0x000fda000000fcff */
[----:B------:R-:W-:Y:S05]  /*0460*/  @!P0 BRA `(.L_x_170) ;  /* 0x0000332000008947 */ /* 0x000fea0003800000 */
[----:B------:R-:W-:-:S04]  /*0470*/  ISETP.GE.U32.AND P0, PT, R49, 0x1, PT ;  /* 0x000000013100780c */ /* 0x000fc80003f06070 */
[----:B------:R-:W-:-:S13]  /*0480*/  ISETP.GE.AND.EX P0, PT, R53, RZ, PT, P0 ;  /* 0x000000ff3500720c */ /* 0x000fda0003f06300 */
[----:B------:R-:W-:Y:S05]  /*0490*/  @!P0 EXIT ;  /* 0x000000000000894d */ /* 0x000fea0003800000 */
[----:B------:R-:W0:Y:S01]  /*04a0*/  S2R R60, SR_TID.X ;  /* 0x00000000003c7919 */ /* 0x000e220000002100 */
[----:B------:R-:W-:Y:S01]  /*04b0*/  MOV R58, c[0x0][0x0] ;  /* 0x00000000003a7a02 */ /* 0x000fe20000000f00 */
[----:B------:R-:W-:-:S06]  /*04c0*/  CS2R R54, SRZ ;  /* 0x0000000000367805 */ /* 0x000fcc000001ff00 */
.L_x_209:
[----:B0-----:R-:W-:Y:S01]  /*04d0*/  IADD3 R4, P1, R60, R55, RZ ;  /* 0x000000373c047210 */ /* 0x001fe20007f3e0ff */
[----:B------:R-:W-:Y:S01]  /*04e0*/  HFMA2.MMA R34, -RZ, RZ, 0, 0 ;  /* 0x00000000ff227435 */ /* 0x000fe200000001ff */
[----:B------:R-:W-:Y:S02]  /*04f0*/  IMAD.MOV.U32 R8, RZ, RZ, RZ ;  /* 0x000000ffff087224 */ /* 0x000fe400078e00ff */
[C---:B------:R-:W-:Y:S01]  /*0500*/  ISETP.GE.U32.AND P0, PT, R4.reuse, 0x10000, PT ;  /* 0x000100000400780c */ /* 0x040fe20003f06070 */
[----:B------:R-:W-:Y:S01]  /*0510*/  IMAD.X R5, RZ, RZ, R54, P1 ;  /* 0x000000ffff057224 */ /* 0x000fe200008e0636 */
[C---:B------:R-:W-:Y:S02]  /*0520*/  ISETP.LT.U32.AND P1, PT, R4.reuse, R49, PT ;  /* 0x000000310400720c */ /* 0x040fe40003f21070 */
[----:B------:R-:W-:-:S02]  /*0530*/  IADD3 R6, P2, R4, c[0x0][0x0], RZ ;  /* 0x0000000004067a10 */ /* 0x000fc40007f5e0ff */
[----:B------:R-:W-:-:S03]  /*0540*/  ISETP.GE.U32.AND.EX P0, PT, R5, RZ, PT, P0 ;  /* 0x000000ff0500720c */ /* 0x000fc60003f06100 */
[----:B------:R-:W-:Y:S01]  /*0550*/  IMAD.X R7, RZ, RZ, R5, P2 ;  /* 0x000000ffff077224 */ /* 0x000fe200010e0605 */
[----:B------:R-:W-:Y:S02]  /*0560*/  ISETP.LT.AND.EX P0, PT, R5, R53, !P0, P1 ;  /* 0x000000350500720c */ /* 0x000fe40004701310 */
[C---:B------:R-:W-:Y:S02]  /*0570*/  ISETP.GT.U32.AND P1, PT, R6.reuse, 0xffff, PT ;  /* 0x0000ffff0600780c */ /* 0x040fe40003f24070 */
[----:B------:R-:W-:Y:S02]  /*0580*/  ISETP.GE.U32.AND P2, PT, R6, R49, PT ;  /* 0x000000310600720c */ /* 0x000fe40003f46070 */
[----:B------:R-:W-:-:S04]  /*0590*/  ISETP.GT.U32.AND.EX P1, PT, R7, RZ, PT, P1 ;  /* 0x000000ff0700720c */ /* 0x000fc80003f24110 */
[----:B------:R-:W-:-:S03]  /*05a0*/  ISETP.GE.OR.EX P1, PT, R7, R53, P1, P2 ;  /* 0x000000350700720c */ /* 0x000fc60000f26720 */
[C---:B------:R-:W-:Y:S02]  /*05b0*/  @P0 LEA R12, P2, R4.reuse, R18, 0x2 ;  /* 0x00000012040c0211 */ /* 0x040fe400078410ff */
[C---:B------:R-:W-:Y:S02]  /*05c0*/  @P0 LEA R2, P3, R4.reuse, R20, 0x2 ;  /* 0x0000001404020211 */ /* 0x040fe400078610ff */
[C-C-:B------:R-:W-:Y:S02]  /*05d0*/  @P0 LEA.HI.X R13, R4.reuse, R19, R5.reuse, 0x2, P2 ;  /* 0x00000013040d0211 */ /* 0x140fe400010f1405 */
[C---:B------:R-:W-:Y:S02]  /*05e0*/  @P0 LEA R14, P2, R4.reuse, R16, 0x2 ;  /* 0x00000010040e0211 */ /* 0x040fe400078410ff */
[C-C-:B------:R-:W-:Y:S01]  /*05f0*/  @P0 LEA.HI.X R3, R4.reuse, R21, R5.reuse, 0x2, P3 ;  /* 0x0000001504030211 */ /* 0x140fe200018f1405 */
[----:B------:R0:W5:Y:S01]  /*0600*/  @P0 LDG.E R8, [R12.64] ;  /* 0x000000060c080981 */ /* 0x000162000c1e1900 */
[----:B------:R-:W-:-:S02]  /*0610*/  @P0 LEA.HI.X R15, R4, R17, R5, 0x2, P2 ;  /* 0x00000011040f0211 */ /* 0x000fc400010f1405 */
[----:B------:R-:W-:Y:S01]  /*0620*/  @!P1 LEA R24, P2, R6, R20, 0x2 ;  /* 0x0000001406189211 */ /* 0x000fe200078410ff */
[----:B------:R1:W5:Y:S01]  /*0630*/  @P0 LDG.E R34, [R2.64] ;  /* 0x0000000602220981 */ /* 0x000362000c1e1900 */
[----:B------:R-:W-:Y:S02]  /*0640*/  LEA R9, P3, R58, R4, 0x1 ;  /* 0x000000043a097211 */ /* 0x000fe400078608ff */
[----:B------:R-:W-:Y:S02]  /*0650*/  @!P1 LEA.HI.X R25, R6, R21, R7, 0x2, P2 ;  /* 0x0000001506199211 */ /* 0x000fe400010f1407 */
[C---:B------:R-:W-:Y:S02]  /*0660*/  ISETP.GT.U32.AND P2, PT, R9.reuse, 0xffff, PT ;  /* 0x0000ffff0900780c */ /* 0x040fe40003f44070 */
[----:B------:R-:W-:Y:S01]  /*0670*/  IADD3.X R10, RZ, R5, RZ, P3, !PT ;  /* 0x00000005ff0a7210 */ /* 0x000fe20001ffe4ff */
[----:B-1----:R-:W-:Y:S01]  /*0680*/  IMAD R3, R58, 0x3, RZ ;  /* 0x000000033a037824 */ /* 0x002fe200078e02ff */
[----:B------:R-:W-:-:S02]  /*0690*/  ISETP.GE.U32.AND P3, PT, R9, R49, PT ;  /* 0x000000310900720c */ /* 0x000fc40003f66070 */
[C---:B------:R-:W-:Y:S02]  /*06a0*/  ISETP.GT.U32.AND.EX P2, PT, R10.reuse, RZ, PT, P2 ;  /* 0x000000ff0a00720c */ /* 0x040fe40003f44120 */
[----:B0-----:R-:W-:Y:S02]  /*06b0*/  IADD3 R12, P4, R3, R4, RZ ;  /* 0x00000004030c7210 */ /* 0x001fe40007f9e0ff */
[----:B------:R-:W-:Y:S02]  /*06c0*/  ISETP.GE.OR.EX P2, PT, R10, R53, P2, P3 ;  /* 0x000000350a00720c */ /* 0x000fe40001746730 */
[C---:B------:R-:W-:Y:S01]  /*06d0*/  ISETP.GT.U32.AND P3, PT, R12.reuse, 0xffff, PT ;  /* 0x0000ffff0c00780c */ /* 0x040fe20003f64070 */
[----:B------:R-:W-:Y:S01]  /*06e0*/  IMAD.X R13, RZ, RZ, R5, P4 ;  /* 0x000000ffff0d7224 */ /* 0x000fe200020e0605 */
[----:B------:R-:W-:Y:S02]  /*06f0*/  ISETP.GE.U32.AND P4, PT, R12, R49, PT ;  /* 0x000000310c00720c */ /* 0x000fe40003f86070 */
[----:B------:R-:W-:-:S02]  /*0700*/  @!P1 LEA R2, P5, R6, R18, 0x2 ;  /* 0x0000001206029211 */ /* 0x000fc400078a10ff */
[C---:B------:R-:W-:Y:S02]  /*0710*/  ISETP.GT.U32.AND.EX P3, PT, R13.reuse, RZ, PT, P3 ;  /* 0x000000ff0d00720c */ /* 0x040fe40003f64130 */
[C-C-:B------:R-:W-:Y:S02]  /*0720*/  @!P1 LEA.HI.X R3, R6.reuse, R19, R7.reuse, 0x2, P5 ;  /* 0x0000001306039211 */ /* 0x140fe400028f1407 */
[----:B------:R-:W-:Y:S02]  /*0730*/  ISETP.GE.OR.EX P3, PT, R13, R53, P3, P4 ;  /* 0x000000350d00720c */ /* 0x000fe40001f66740 */
[C---:B------:R-:W-:Y:S02]  /*0740*/  @!P1 LEA R26, P6, R6.reuse, R16, 0x2 ;  /* 0x00000010061a9211 */ /* 0x040fe400078c10ff */
[C---:B------:R-:W-:Y:S01]  /*0750*/  @!P2 LEA R28, P5, R9.reuse, R20, 0x2 ;  /* 0x00000014091ca211 */ /* 0x040fe200078a10ff */
[----:B------:R-:W-:Y:S01]  /*0760*/  CS2R R40, SRZ ;  /* 0x0000000000287805 */ /* 0x000fe2000001ff00 */
[----:B------:R-:W-:Y:S01]  /*0770*/  IMAD.MOV.U32 R36, RZ, RZ, RZ ;  /* 0x000000ffff247224 */ /* 0x000fe200078e00ff */
[----:B------:R-:W-:Y:S01]  /*0780*/  @!P1 LEA.HI.X R27, R6, R17, R7, 0x2, P6 ;  /* 0x00000011061b9211 */ /* 0x000fe200030f1407 */
[----:B------:R-:W-:Y:S01]  /*0790*/  IMAD.MOV.U32 R11, RZ, RZ, RZ ;  /* 0x000000ffff0b7224 */ /* 0x000fe200078e00ff */
[----:B------:R-:W-:-:S02]  /*07a0*/  @!P2 LEA.HI.X R29, R9, R21, R10, 0x2, P5 ;  /* 0x00000015091da211 */ /* 0x000fc400028f140a */
[C---:B------:R-:W-:Y:S01]  /*07b0*/  @!P2 LEA R30, P4, R9.reuse, R18, 0x2 ;  /* 0x00000012091ea211 */ /* 0x040fe200078810ff */
[----:B------:R0:W5:Y:S01]  /*07c0*/  @!P1 LDG.E R36, [R24.64] ;  /* 0x0000000618249981 */ /* 0x000162000c1e1900 */
[C---:B------:R-:W-:Y:S02]  /*07d0*/  @!P2 LEA R32, P5, R9.reuse, R16, 0x2 ;  /* 0x000000100920a211 */ /* 0x040fe400078a10ff */
[C-C-:B------:R-:W-:Y:S01]  /*07e0*/  @!P2 LEA.HI.X R31, R9.reuse, R19, R10.reuse, 0x2, P4 ;  /* 0x00000013091fa211 */ /* 0x140fe200020f140a */
[----:B------:R1:W5:Y:S01]  /*07f0*/  @!P1 LDG.E R11, [R2.64] ;  /* 0x00000006020b9981 */ /* 0x000362000c1e1900 */
[----:B------:R-:W-:-:S03]  /*0800*/  @!P2 LEA.HI.X R33, R9, R17, R10, 0x2, P5 ;  /* 0x000000110921a211 */ /* 0x000fc600028f140a */
[----:B------:R2:W5:Y:S01]  /*0810*/  @!P1 LDG.E R41, [R26.64] ;  /* 0x000000061a299981 */ /* 0x000562000c1e1900 */
[C---:B0-----:R-:W-:Y:S01]  /*0820*/  @!P3 LEA R24, P5, R12.reuse, R18, 0x2 ;  /* 0x000000120c18b211 */ /* 0x041fe200078a10ff */
[----:B------:R-:W-:Y:S02]  /*0830*/  CS2R R42, SRZ ;  /* 0x00000000002a7805 */ /* 0x000fe4000001ff00 */
[----:B------:R0:W5:Y:S01]  /*0840*/  @P0 LDG.E R40, [R14.64] ;  /* 0x000000060e280981 */ /* 0x000162000c1e1900 */
[C---:B-1----:R-:W-:Y:S01]  /*0850*/  @!P3 LEA R2, P4, R12.reuse, R20, 0x2 ;  /* 0x000000140c02b211 */ /* 0x042fe200078810ff */
[----:B------:R-:W-:Y:S01]  /*0860*/  IMAD.MOV.U32 R46, RZ, RZ, RZ ;  /* 0x000000ffff2e7224 */ /* 0x000fe200078e00ff */
[C---:B--2---:R-:W-:Y:S01]  /*0870*/  @!P3 LEA R26, P6, R12.reuse, R16, 0x2 ;  /* 0x000000100c1ab211 */ /* 0x044fe200078c10ff */
[----:B------:R1:W5:Y:S01]  /*0880*/  @!P2 LDG.E R42, [R32.64] ;  /* 0x00000006202aa981 */ /* 0x000362000c1e1900 */
[----:B------:R-:W-:Y:S01]  /*0890*/  MOV R38, RZ ;  /* 0x000000ff00267202 */ /* 0x000fe20000000f00 */
[----:B0-----:R-:W-:Y:S01]  /*08a0*/  CS2R R14, SRZ ;  /* 0x00000000000e7805 */ /* 0x001fe2000001ff00 */
[----:B------:R-:W-:-:S02]  /*08b0*/  @!P3 LEA.HI.X R3, R12, R21, R13, 0x2, P4 ;  /* 0x000000150c03b211 */ /* 0x000fc400020f140d */
[C-C-:B------:R-:W-:Y:S02]  /*08c0*/  @!P3 LEA.HI.X R25, R12.reuse, R19, R13.reuse, 0x2, P5 ;  /* 0x000000130c19b211 */ /* 0x140fe400028f140d */
[----:B------:R1:W5:Y:S01]  /*08d0*/  @!P2 LDG.E R38, [R28.64] ;  /* 0x000000061c26a981 */ /* 0x000362000c1e1900 */
[----:B------:R-:W-:-:S03]  /*08e0*/  @!P3 LEA.HI.X R27, R12, R17, R13, 0x2, P6 ;  /* 0x000000110c1bb211 */ /* 0x000fc600030f140d */
[----:B------:R1:W5:Y:S04]  /*08f0*/  @!P2 LDG.E R14, [R30.64] ;  /* 0x000000061e0ea981 */ /* 0x000368000c1e1900 */
[----:B------:R1:W5:Y:S04]  /*0900*/  @!P3 LDG.E R43, [R2.64] ;  /* 0x00000006022bb981 */ /* 0x000368000c1e1900 */
[----:B------:R1:W5:Y:S04]  /*0910*/  @!P3 LDG.E R15, [R24.64] ;  /* 0x00000006180fb981 */ /* 0x000368000c1e1900 */
[----:B------:R1:W5:Y:S01]  /*0920*/  @!P3 LDG.E R46, [R26.64] ;  /* 0x000000061a2eb981 */ /* 0x000362000c1e1900 */
[----:B------:R-:W-:-:S04]  /*0930*/  ISETP.NE.U32.AND P4, PT, RZ, c[0x0][0xf60], PT ;  /* 0x0003d800ff007a0c */ /* 0x000fc80003f85070 */
[----:B------:R-:W-:-:S04]  /*0940*/  ISETP.NE.AND.EX P5, PT, RZ, c[0x0][0xf64], PT, P4 ;  /* 0x0003d900ff007a0c */ /* 0x000fc80003fa5340 */
[----:B------:R-:W-:-:S09]  /*0950*/  P2R R56, PR, RZ, 0x20 ;  /* 0x00000020ff387803 */ /* 0x000fd20000000000 */
[----:B------:R-:W-:Y:S05]  /*0960*/  @!P5 BRA `(.L_x_171) ;  /* 0x000013000000d947 */ /* 0x000fea0003800000 */
[----:B-1----:R-:W-:Y:S01]  /*0970*/  IMAD.MOV.U32 R2, RZ, RZ, c[0x0][0xf60] ;  /* 0x0003d800ff027624 */ /* 0x002fe200078e00ff */
[----:B------:R-:W-:-:S05]  /*0980*/  MOV R3, c[0x0][0xf64] ;  /* 0x0003d90000037a02 */ /* 0x000fca0000000f00 */
[----:B------:R-:W2:Y:S01]  /*0990*/  LDG.E R2, [R2.64] ;  /* 0x0000000602027981 */ /* 0x000ea2000c1e1900 */
[----:B-----5:R-:W-:Y:S01]  /*09a0*/  FMUL.FTZ R8, R8, 1 ;  /* 0x3f80000008087820 */ /* 0x020fe20000410000 */
[----:B------:R-:W-:Y:S01]  /*09b0*/  BSSY B1, `(.L_x_172) ;  /* 0x000001a000017945 */ /* 0x000fe20003800000 */
[----:B--2---:R-:W-:Y:S02]  /*09c0*/  FMUL.FTZ R32, R2, 1 ;  /* 0x3f80000002207820 */ /* 0x004fe40000410000 */
[----:B------:R-:W-:-:S04]  /*09d0*/  IMAD.MOV.U32 R2, RZ, RZ, 0x1 ;  /* 0x00000001ff027424 */ /* 0x000fc800078e00ff */
[----:B------:R-:W0:Y:S08]  /*09e0*/  F2F.F64.F32 R32, R32 ;  /* 0x0000002000207310 */ /* 0x000e300000201800 */
[----:B0-----:R-:W0:Y:S02]  /*09f0*/  MUFU.RCP64H R3, R33 ;  /* 0x0000002100037308 */ /* 0x001e240000001800 */
[----:B0-----:R-:W0:-:S06]  /*0a00*/  DFMA R24, -R32, R2, 1 ;  /* 0x3ff000002018742b */ /* 0x001e0c0000000102 */
[----:B0-----:R-:W0:-:S06]  /*0a10*/  DFMA R24, R24, R24, R24 ;  /* 0x000000181818722b */ /* 0x001e0c0000000018 */
[----:B0-----:R0:W1:Y:S02]  /*0a20*/  DFMA R24, R2, R24, R2 ;  /* 0x000000180218722b */ /* 0x0010640000000002 */
[----:B0-----:R-:W0:Y:S04]  /*0a30*/  F2F.F64.F32 R2, R8 ;  /* 0x0000000800027310 */ /* 0x001e280000201800 */
        /* <DEDUP_REMOVED lines=17> */
.L_x_173:
[----:B------:R-:W-:Y:S05]  /*0b50*/  BSYNC B1 ;  /* 0x0000000000017941 */ /* 0x000fea0003800000 */
.L_x_172:
[----:B------:R-:W0:Y:S01]  /*0b60*/  F2F.F32.F64 R8, R24 ;  /* 0x0000001800087310 */ /* 0x000e220000301000 */
[----:B------:R-:W0:Y:S01]  /*0b70*/  DSETP.GEU.AND P4, PT, |R24|, c[0x2][0x8], PT ;  /* 0x008002001800762a */ /* 0x000e220003f8e200 */
[----:B------:R-:W-:Y:S01]  /*0b80*/  ULDC.S8 UR4, c[0x0][0xf58] ;  /* 0x0003d60000047ab9 */ /* 0x000fe20000000200 */
[----:B------:R-:W-:Y:S01]  /*0b90*/  FMUL.FTZ R34, R34, 1 ;  /* 0x3f80000022227820 */ /* 0x000fe20000410000 */
[----:B------:R-:W-:Y:S01]  /*0ba0*/  BSSY B1, `(.L_x_174) ;  /* 0x000002c000017945 */ /* 0x000fe20003800000 */
[----:B------:R-:W-:-:S04]  /*0bb0*/  DSETP.NEU.AND P6, PT, RZ, c[0x0][0xf48], PT ;  /* 0x0003d200ff00762a */ /* 0x000fc80003fcd000 */
[----:B------:R-:W-:Y:S06]  /*0bc0*/  F2F.F64.F32 R34, R34 ;  /* 0x0000002200227310 */ /* 0x000fec0000201800 */
[----:B0-----:R-:W-:Y:S01]  /*0bd0*/  @!P4 FMUL R8, R8, 1.175494350822287508e-38 ;  /* 0x008000000808c820 */ /* 0x001fe20000400000 */
[----:B------:R-:W-:-:S03]  /*0be0*/  ISETP.NE.AND P4, PT, RZ, UR4, PT ;  /* 0x00000004ff007c0c */ /* 0x000fc6000bf85270 */
[----:B------:R-:W-:-:S05]  /*0bf0*/  FADD.FTZ R3, -R8, -RZ ;  /* 0x800000ff08037221 */ /* 0x000fca0000010100 */
[----:B------:R-:W-:-:S05]  /*0c00*/  FSEL R0, R8, R3, !P4 ;  /* 0x0000000308007208 */ /* 0x000fca0006000000 */
[----:B------:R-:W-:-:S04]  /*0c10*/  FMUL.FTZ R26, R0, 1 ;  /* 0x3f800000001a7820 */ /* 0x000fc80000410000 */
[----:B------:R0:W1:Y:S02]  /*0c20*/  F2F.F64.F32 R2, R26 ;  /* 0x0000001a00027310 */ /* 0x0000640000201800 */
[----:B0-----:R-:W-:Y:S01]  /*0c30*/  IMAD.MOV.U32 R26, RZ, RZ, 0x1 ;  /* 0x00000001ff1a7424 */ /* 0x001fe200078e00ff */
[----:B-1----:R-:W0:-:S06]  /*0c40*/  DFMA R2, R34, c[0x0][0xf48], R2 ;  /* 0x0003d20022027a2b */ /* 0x002e0c0000000002 */
        /* <DEDUP_REMOVED lines=27> */
[----:B------:R-:W-:Y:S01]  /*0e00*/  MOV R2, R25 ;  /* 0x0000001900027202 */ /* 0x000fe20000000f00 */
[----:B------:R-:W-:Y:S01]  /*0e10*/  IMAD.MOV.U32 R3, RZ, RZ, R24 ;  /* 0x000000ffff037224 */ /* 0x000fe200078e0018 */
[----:B------:R-:W-:Y:S02]  /*0e20*/  MOV R0, 0xe40 ;  /* 0x00000e4000007802 */ /* 0x000fe40000000f00 */
[----:B------:R-:W-:Y:S05]  /*0e30*/  CALL.REL.NOINC `($__internal_2_$__cuda_sm20_div_rn_f64_full) ;  /* 0x000052f000007944 */ /* 0x000fea0003c00000 */
[----:B------:R-:W-:Y:S02]  /*0e40*/  IMAD.MOV.U32 R26, RZ, RZ, R2 ;  /* 0x000000ffff1a7224 */ /* 0x000fe400078e0002 */
[----:B------:R-:W-:Y:S02]  /*0e50*/  IMAD.MOV.U32 R27, RZ, RZ, R3 ;  /* 0x000000ffff1b7224 */ /* 0x000fe400078e0003 */
.L_x_175:
[----:B------:R-:W-:Y:S05]  /*0e60*/  BSYNC B1 ;  /* 0x0000000000017941 */ /* 0x000fea0003800000 */
.L_x_174:
[----:B------:R-:W0:Y:S01]  /*0e70*/  MUFU.RCP64H R3, R33 ;  /* 0x0000002100037308 */ /* 0x000e220000001800 */
[----:B------:R-:W-:Y:S01]  /*0e80*/  MOV R2, 0x1 ;  /* 0x0000000100027802 */ /* 0x000fe20000000f00 */
[----:B------:R-:W-:Y:S01]  /*0e90*/  FMUL.FTZ R11, R11, 1 ;  /* 0x3f8000000b0b7820 */ /* 0x000fe20000410000 */
[----:B------:R-:W-:Y:S01]  /*0ea0*/  BSSY B1, `(.L_x_176) ;  /* 0x0000017000017945 */ /* 0x000fe20003800000 */
[----:B------:R-:W-:-:S04]  /*0eb0*/  DADD R34, R34, -R26 ;  /* 0x0000000022227229 */ /* 0x000fc8000000081a */
        /* <DEDUP_REMOVED lines=18> */
[----:B------:R-:W-:Y:S05]  /*0fe0*/  CALL.REL.NOINC `($__internal_2_$__cuda_sm20_div_rn_f64_full) ;  /* 0x0000514000007944 */ /* 0x000fea0003c00000 */
[----:B------:R-:W-:Y:S01]  /*0ff0*/  IMAD.MOV.U32 R24, RZ, RZ, R2 ;  /* 0x000000ffff187224 */ /* 0x000fe200078e0002 */
[----:B------:R-:W-:Y:S02]  /*1000*/  MOV R25, R3 ;  /* 0x0000000300197202 */ /* 0x000fe40000000f00 */
.L_x_177:
[----:B------:R-:W-:Y:S05]  /*1010*/  BSYNC B1 ;  /* 0x0000000000017941 */ /* 0x000fea0003800000 */
.L_x_176:
        /* <DEDUP_REMOVED lines=46> */
.L_x_179:
[----:B------:R-:W-:Y:S05]  /*1300*/  BSYNC B1 ;  /* 0x0000000000017941 */ /* 0x000fea0003800000 */
.L_x_178:
[----:B------:R-:W0:Y:S01]  /*1310*/  MUFU.RCP64H R3, R33 ;  /* 0x0000002100037308 */ /* 0x000e220000001800 */
[----:B------:R-:W-:Y:S01]  /*1320*/  IMAD.MOV.U32 R2, RZ, RZ, 0x1 ;  /* 0x00000001ff027424 */ /* 0x000fe200078e00ff */
[----:B------:R-:W-:Y:S01]  /*1330*/  BSSY B1, `(.L_x_180) ;  /* 0x0000018000017945 */ /* 0x000fe20003800000 */
[----:B------:R-:W-:Y:S01]  /*1340*/  FMUL.FTZ R14, R14, 1 ;  /* 0x3f8000000e0e7820 */ /* 0x000fe20000410000 */
        /* <DEDUP_REMOVED lines=22> */
.L_x_181:
[----:B------:R-:W-:Y:S05]  /*14b0*/  BSYNC B1 ;  /* 0x0000000000017941 */ /* 0x000fea0003800000 */
.L_x_180:
        /* <DEDUP_REMOVED lines=11> */
[----:B0-----:R-:W-:Y:S01]  /*1570*/  MOV R26, 0x1 ;  /* 0x00000001001a7802 */ /* 0x001fe20000000f00 */
        /* <DEDUP_REMOVED lines=34> */
.L_x_183:
[----:B------:R-:W-:Y:S05]  /*17a0*/  BSYNC B1 ;  /* 0x0000000000017941 */ /* 0x000fea0003800000 */
.L_x_182:
        /* <DEDUP_REMOVED lines=26> */
.L_x_185:
[----:B------:R-:W-:Y:S05]  /*1950*/  BSYNC B1 ;  /* 0x0000000000017941 */ /* 0x000fea0003800000 */
.L_x_184:
        /* <DEDUP_REMOVED lines=46> */
.L_x_187:
[----:B------:R-:W-:Y:S05]  /*1c40*/  BSYNC B1 ;  /* 0x0000000000017941 */ /* 0x000fea0003800000 */
.L_x_186:
[----:B------:R0:W1:Y:S01]  /*1c50*/  DADD R32, R32, -R26 ;  /* 0x0000000020207229 */ /* 0x000062000000081a */
[----:B------:R-:W-:Y:S05]  /*1c60*/  BRA `(.L_x_188) ;  /* 0x0000158000007947 */ /* 0x000fea0003800000 */
.L_x_171:
[----:B-1----:R-:W-:Y:S02]  /*1c70*/  ULDC.S8 UR4, c[0x0][0xf58] ;  /* 0x0003d60000047ab9 */ /* 0x002fe40000000200 */
[----:B------:R-:W-:-:S13]  /*1c80*/  ISETP.NE.AND P4, PT, RZ, UR4, PT ;  /* 0x00000004ff007c0c */ /* 0x000fda000bf85270 */
[----:B------:R-:W-:Y:S05]  /*1c90*/  @!P4 BRA `(.L_x_189) ;  /* 0x00000ab00000c947 */ /* 0x000fea0003800000 */
[----:B-----5:R-:W-:Y:S01]  /*1ca0*/  FMUL.FTZ R34, R34, 1 ;  /* 0x3f80000022227820 */ /* 0x020fe20000410000 */
        /* <DEDUP_REMOVED lines=40> */
.L_x_191:
[----:B------:R-:W-:Y:S05]  /*1f30*/  BSYNC B1 ;  /* 0x0000000000017941 */ /* 0x000fea0003800000 */
.L_x_190:
[----:B------:R-:W-:Y:S01]  /*1f40*/  FMUL.FTZ R36, R36, 1 ;  /* 0x3f80000024247820 */ /* 0x000fe20000410000 */
[----:B------:R-:W-:Y:S01]  /*1f50*/  DSETP.NEU.AND P5, PT, RZ, c[0x0][0xf48], PT ;  /* 0x0003d200ff00762a */ /* 0x000fe20003fad000 */
[----:B------:R-:W-:Y:S01]  /*1f60*/  FMUL.FTZ R28, R11, 1 ;  /* 0x3f8000000b1c7820 */ /* 0x000fe20000410000 */
[----:B------:R-:W-:Y:S02]  /*1f70*/  BSSY B1, `(.L_x_192) ;  /* 0x0000025000017945 */ /* 0x000fe40003800000 */
[----:B------:R-:W-:Y:S01]  /*1f80*/  DADD R34, R34, -R26 ;  /* 0x0000000022227229 */ /* 0x000fe2000000081a */
[----:B------:R-:W-:Y:S08]  /*1f90*/  F2F.F64.F32 R36, R36 ;  /* 0x0000002400247310 */ /* 0x000ff00000201800 */
[----:B------:R-:W0:Y:S02]  /*1fa0*/  F2F.F64.F32 R2, R28 ;  /* 0x0000001c00027310 */ /* 0x000e240000201800 */
[----:B0-----:R-:W0:-:S06]  /*1fb0*/  DFMA R2, R36, c[0x0][0xf48], -R2 ;  /* 0x0003d20024027a2b */ /* 0x001e0c0000000802 */
[----:B0-----:R0:W1:Y:S01]  /*1fc0*/  F2F.F32.F64 R0, R2 ;  /* 0x0000000200007310 */ /* 0x0010620000301000 */
[----:B------:R0:W1:Y:S02]  /*1fd0*/  DSETP.GEU.AND P4, PT, |R2|, c[0x2][0x8], PT ;  /* 0x008002000200762a */ /* 0x0000640003f8e200 */
[----:B0-----:R-:W-:-:S12]  /*1fe0*/  IMAD.MOV.U32 R2, RZ, RZ, 0x1 ;  /* 0x00000001ff027424 */ /* 0x001fd800078e00ff */
[----:B-1----:R-:W-:Y:S02]  /*1ff0*/  @!P4 FMUL R0, R0, 1.175494350822287508e-38 ;  /* 0x008000000000c820 */ /* 0x002fe40000400000 */
        /* <DEDUP_REMOVED lines=28> */
.L_x_193:
[----:B------:R-:W-:Y:S05]  /*21c0*/  BSYNC B1 ;  /* 0x0000000000017941 */ /* 0x000fea0003800000 */
.L_x_192:
[----:B------:R-:W-:Y:S01]  /*21d0*/  FMUL.FTZ R38, R38, 1 ;  /* 0x3f80000026267820 */ /* 0x000fe20000410000 */
[----:B------:R-:W-:Y:S01]  /*21e0*/  DSETP.NEU.AND P5, PT, RZ, c[0x0][0xf48], PT ;  /* 0x0003d200ff00762a */ /* 0x000fe20003fad000 */
[----:B------:R-:W-:Y:S01]  /*21f0*/  FMUL.FTZ R26, R14, 1 ;  /* 0x3f8000000e1a7820 */ /* 0x000fe20000410000 */
[----:B------:R-:W-:Y:S02]  /*2200*/  BSSY B1, `(.L_x_194) ;  /* 0x0000027000017945 */ /* 0x000fe40003800000 */
[----:B------:R-:W-:Y:S01]  /*2210*/  DADD R36, R36, -R2 ;  /* 0x0000000024247229 */ /* 0x000fe20000000802 */
        /* <DEDUP_REMOVED lines=35> */
[----:B------:R-:W-:Y:S01]  /*2450*/  IMAD.MOV.U32 R26, RZ, RZ, R2 ;  /* 0x000000ffff1a7224 */ /* 0x000fe200078e0002 */
[----:B------:R-:W-:Y:S02]  /*2460*/  MOV R27, R3 ;  /* 0x00000003001b7202 */ /* 0x000fe40000000f00 */
.L_x_195:
[----:B------:R-:W-:Y:S05]  /*2470*/  BSYNC B1 ;  /* 0x0000000000017941 */ /* 0x000fea0003800000 */
.L_x_194:
[----:B------:R-:W-:Y:S01]  /*2480*/  FMUL.FTZ R32, R43, 1 ;  /* 0x3f8000002b207820 */ /* 0x000fe20000410000 */
[----:B------:R-:W-:Y:S01]  /*2490*/  DSETP.NEU.AND P5, PT, RZ, c[0x0][0xf48], PT ;  /* 0x0003d200ff00762a */ /* 0x000fe20003fad000 */
[----:B------:R-:W-:Y:S01]  /*24a0*/  FMUL.FTZ R28, R15, 1 ;  /* 0x3f8000000f1c7820 */ /* 0x000fe20000410000 */
[----:B------:R-:W-:Y:S02]  /*24b0*/  BSSY B1, `(.L_x_196) ;  /* 0x0000027000017945 */ /* 0x000fe40003800000 */
[----:B------:R-:W-:Y:S01]  /*24c0*/  DADD R38, R38, -R26 ;  /* 0x0000000026267229 */ /* 0x000fe2000000081a */
[----:B------:R-:W-:Y:S08]  /*24d0*/  F2F.F64.F32 R32, R32 ;  /* 0x0000002000207310 */ /* 0x000ff00000201800 */
[----:B------:R0:W1:Y:S02]  /*24e0*/  F2F.F64.F32 R2, R28 ;  /* 0x0000001c00027310 */ /* 0x0000640000201800 */
[----:B0-----:R-:W-:Y:S01]  /*24f0*/  IMAD.MOV.U32 R28, RZ, RZ, 0x1 ;  /* 0x00000001ff1c7424 */ /* 0x001fe200078e00ff */
        /* <DEDUP_REMOVED lines=34> */
.L_x_197:
[----:B------:R-:W-:Y:S05]  /*2720*/  BSYNC B1 ;  /* 0x0000000000017941 */ /* 0x000fea0003800000 */
.L_x_196:
[----:B------:R0:W1:Y:S01]  /*2730*/  DADD R32, R32, -R28 ;  /* 0x0000000020207229 */ /* 0x000062000000081c */
[----:B------:R-:W-:Y:S05]  /*2740*/  BRA `(.L_x_188) ;  /* 0x00000aa000007947 */ /* 0x000fea0003800000 */
.L_x_189:
[----:B-----5:R-:W-:Y:S01]  /*2750*/  FMUL.FTZ R34, R34, 1 ;  /* 0x3f80000022227820 */ /* 0x020fe20000410000 */
        /* <DEDUP_REMOVED lines=40> */
.L_x_199:
[----:B------:R-:W-:Y:S05]  /*29e0*/  BSYNC B1 ;  /* 0x0000000000017941 */ /* 0x000fea0003800000 */
.L_x_198:
[----:B------:R-:W-:Y:S01]  /*29f0*/  FMUL.FTZ R36, R36, 1 ;  /* 0x3f80000024247820 */ /* 0x000fe20000410000 */
[----:B------:R-:W-:Y:S01]  /*2a00*/  DSETP.NEU.AND P5, PT, RZ, c[0x0][0xf48], PT ;  /* 0x0003d200ff00762a */ /* 0x000fe20003fad000 */
[----:B------:R-:W-:Y:S01]  /*2a10*/  FMUL.FTZ R28, R11, 1 ;  /* 0x3f8000000b1c7820 */ /* 0x000fe20000410000 */
[----:B------:R-:W-:Y:S02]  /*2a20*/  BSSY B1, `(.L_x_200) ;  /* 0x0000025000017945 */ /* 0x000fe40003800000 */
[----:B------:R-:W-:Y:S01]  /*2a30*/  DADD R34, R34, -R26 ;  /* 0x0000000022227229 */ /* 0x000fe2000000081a */
[----:B------:R-:W-:Y:S08]  /*2a40*/  F2F.F64.F32 R36, R36 ;  /* 0x0000002400247310 */ /* 0x000ff00000201800 */
[----:B------:R-:W0:Y:S02]  /*2a50*/  F2F.F64.F32 R2, R28 ;  /* 0x0000001c00027310 */ /* 0x000e240000201800 */
[----:B0-----:R-:W0:-:S06]  /*2a60*/  DFMA R2, R36, c[0x0][0xf48], R2 ;  /* 0x0003d20024027a2b */ /* 0x001e0c0000000002 */
[----:B0-----:R0:W1:Y:S01]  /*2a70*/  F2F.F32.F64 R0, R2 ;  /* 0x0000000200007310 */ /* 0x0010620000301000 */
[----:B------:R0:W1:Y:S02]  /*2a80*/  DSETP.GEU.AND P4, PT, |R2|, c[0x2][0x8], PT ;  /* 0x008002000200762a */ /* 0x0000640003f8e200 */
[----:B0-----:R-:W-:-:S12]  /*2a90*/  MOV R2, 0x1 ;  /* 0x0000000100027802 */ /* 0x001fd80000000f00 */
[----:B-1----:R-:W-:-:S05]  /*2aa0*/  @!P4 FMUL R0, R0, 1.175494350822287508e-38 ;  /* 0x008000000000c820 */ /* 0x002fca0000400000 */
        /* <DEDUP_REMOVED lines=28> */
.L_x_201:
[----:B------:R-:W-:Y:S05]  /*2c70*/  BSYNC B1 ;  /* 0x0000000000017941 */ /* 0x000fea0003800000 */
.L_x_200:
        /* <DEDUP_REMOVED lines=42> */
.L_x_203:
[----:B------:R-:W-:Y:S05]  /*2f20*/  BSYNC B1 ;  /* 0x0000000000017941 */ /* 0x000fea0003800000 */
.L_x_202:
        /* <DEDUP_REMOVED lines=42> */
.L_x_205:
[----:B------:R-:W-:Y:S05]  /*31d0*/  BSYNC B1 ;  /* 0x0000000000017941 */ /* 0x000fea0003800000 */
.L_x_204:
[----:B------:R0:W1:-:S04]  /*31e0*/  DADD R32, R32, -R28 ;  /* 0x0000000020207229 */ /* 0x000048000000081c */
.L_x_188:
[----:B------:R-:W2:Y:S01]  /*31f0*/  F2F.F32.F64 R0, R34 ;  /* 0x0000002200007310 */ /* 0x000ea20000301000 */
[----:B------:R-:W2:Y:S01]  /*3200*/  DSETP.GEU.AND P5, PT, |R34|, c[0x2][0x8], PT ;  /* 0x008002002200762a */ /* 0x000ea20003fae200 */
[----:B------:R-:W-:Y:S01]  /*3210*/  ISETP.NE.AND P6, PT, R56, RZ, PT ;  /* 0x000000ff3800720c */ /* 0x000fe20003fc5270 */
[----:B------:R-:W-:Y:S02]  /*3220*/  BSSY B0, `(.L_x_206) ;  /* 0x000004a000007945 */ /* 0x000fe40003800000 */
[----:B------:R-:W3:-:S03]  /*3230*/  DSETP.GEU.AND P4, PT, |R36|, c[0x2][0x8], PT ;  /* 0x008002002400762a */ /* 0x000ec60003f8e200 */
[----:B------:R-:W3:Y:S07]  /*3240*/  F2F.F32.F64 R44, R36 ;  /* 0x00000024002c7310 */ /* 0x000eee0000301000 */
[----:B--2---:R-:W-:Y:S01]  /*3250*/  @!P5 FMUL R0, R0, 1.175494350822287508e-38 ;  /* 0x008000000000d820 */ /* 0x004fe20000400000 */
[----:B------:R-:W2:Y:S01]  /*3260*/  F2F.F32.F64 R45, R38 ;  /* 0x00000026002d7310 */ /* 0x000ea20000301000 */
[----:B------:R4:W2:Y:S02]  /*3270*/  DSETP.GEU.AND P5, PT, |R38|, c[0x2][0x8], PT ;  /* 0x008002002600762a */ /* 0x0008a40003fae200 */
[----:B---3--:R-:W-:-:S05]  /*3280*/  @!P4 FMUL R44, R44, 1.175494350822287508e-38 ;  /* 0x008000002c2cc820 */ /* 0x008fca0000400000 */
[----:B-1--4-:R-:W1:Y:S01]  /*3290*/  F2F.F32.F64 R38, R32 ;  /* 0x0000002000267310 */ /* 0x012e620000301000 */
[----:B------:R-:W1:-:S06]  /*32a0*/  DSETP.GEU.AND P4, PT, |R32|, c[0x2][0x8], PT ;  /* 0x008002002000762a */ /* 0x000e4c0003f8e200 */
[----:B--2---:R-:W-:-:S08]  /*32b0*/  @!P5 FMUL R45, R45, 1.175494350822287508e-38 ;  /* 0x008000002d2dd820 */ /* 0x004fd00000400000 */
[----:B-1----:R-:W-:Y:S01]  /*32c0*/  @!P4 FMUL R38, R38, 1.175494350822287508e-38 ;  /* 0x008000002626c820 */ /* 0x002fe20000400000 */
[----:B------:R-:W-:Y:S05]  /*32d0*/  @!P6 BRA `(.L_x_207) ;  /* 0x000002600000e947 */ /* 0x000fea0003800000 */
[-C--:B------:R-:W-:Y:S02]  /*32e0*/  @!P1 LEA R2, P6, R6, R20.reuse, 0x2 ;  /* 0x0000001406029211 */ /* 0x080fe400078c10ff */
[-C--:B------:R-:W-:Y:S02]  /*32f0*/  @P0 LEA R24, P5, R4, R20.reuse, 0x2 ;  /* 0x0000001404180211 */ /* 0x080fe400078a10ff */
[----:B0-----:R-:W-:Y:S02]  /*3300*/  @!P2 LEA R26, P4, R9, R20, 0x2 ;  /* 0x00000014091aa211 */ /* 0x001fe400078810ff */
[-C--:B------:R-:W-:Y:S02]  /*3310*/  @!P1 LEA.HI.X R3, R6, R21.reuse, R7, 0x2, P6 ;  /* 0x0000001506039211 */ /* 0x080fe400030f1407 */
[C---:B------:R-:W-:Y:S02]  /*3320*/  @P0 LEA.HI.X R25, R4.reuse, R21, R5, 0x2, P5 ;  /* 0x0000001504190211 */ /* 0x040fe400028f1405 */
[----:B------:R-:W-:-:S02]  /*3330*/  @P0 LEA R28, P6, R4, R18, 0x2 ;  /* 0x00000012041c0211 */ /* 0x000fc400078c10ff */
[----:B------:R-:W-:Y:S01]  /*3340*/  @!P1 LEA R30, P5, R6, R18, 0x2 ;  /* 0x00000012061e9211 */ /* 0x000fe200078a10ff */
[----:B------:R0:W-:Y:S01]  /*3350*/  @P0 STG.E [R24.64], R0 ;  /* 0x0000000018000986 */ /* 0x0001e2000c101906 */
[----:B------:R-:W-:Y:S02]  /*3360*/  @!P2 LEA.HI.X R27, R9, R21, R10, 0x2, P4 ;  /* 0x00000015091ba211 */ /* 0x000fe400020f140a */
[CC--:B------:R-:W-:Y:S01]  /*3370*/  @P0 LEA R32, P4, R4.reuse, R16.reuse, 0x2 ;  /* 0x0000001004200211 */ /* 0x0c0fe200078810ff */
[----:B------:R0:W-:Y:S01]  /*3380*/  @!P1 STG.E [R2.64], R44 ;  /* 0x0000002c02009986 */ /* 0x0001e2000c101906 */
[-C--:B------:R-:W-:Y:S02]  /*3390*/  @P0 LEA.HI.X R29, R4, R19.reuse, R5, 0x2, P6 ;  /* 0x00000013041d0211 */ /* 0x080fe400030f1405 */
[C---:B------:R-:W-:Y:S01]  /*33a0*/  @!P1 LEA.HI.X R31, R6.reuse, R19, R7, 0x2, P5 ;  /* 0x00000013061f9211 */ /* 0x040fe200028f1407 */
[----:B------:R0:W-:Y:S01]  /*33b0*/  @!P2 STG.E [R26.64], R45 ;  /* 0x0000002d1a00a986 */ /* 0x0001e2000c101906 */
[----:B------:R-:W-:-:S02]  /*33c0*/  @!P1 LEA R34, P6, R6, R16, 0x2 ;  /* 0x0000001006229211 */ /* 0x000fc400078c10ff */
[C---:B------:R-:W-:Y:S02]  /*33d0*/  @!P2 LEA R36, P5, R9.reuse, R18, 0x2 ;  /* 0x000000120924a211 */ /* 0x040fe400078a10ff */
[-C--:B------:R-:W-:Y:S02]  /*33e0*/  @P0 LEA.HI.X R33, R4, R17.reuse, R5, 0x2, P4 ;  /* 0x0000001104210211 */ /* 0x080fe400020f1405 */
[C---:B------:R-:W-:Y:S02]  /*33f0*/  @!P2 LEA R4, P4, R9.reuse, R16, 0x2 ;  /* 0x000000100904a211 */ /* 0x040fe400078810ff */
[----:B------:R-:W-:Y:S02]  /*3400*/  @!P1 LEA.HI.X R35, R6, R17, R7, 0x2, P6 ;  /* 0x0000001106239211 */ /* 0x000fe400030f1407 */
[----:B------:R-:W-:Y:S02]  /*3410*/  @!P2 LEA.HI.X R37, R9, R19, R10, 0x2, P5 ;  /* 0x000000130925a211 */ /* 0x000fe400028f140a */
[----:B------:R-:W-:-:S02]  /*3420*/  @!P3 LEA R6, P5, R12, R20, 0x2 ;  /* 0x000000140c06b211 */ /* 0x000fc400078a10ff */
[----:B------:R-:W-:Y:S02]  /*3430*/  @!P2 LEA.HI.X R5, R9, R17, R10, 0x2, P4 ;  /* 0x000000110905a211 */ /* 0x000fe400020f140a */
[C---:B------:R-:W-:Y:S02]  /*3440*/  @!P3 LEA.HI.X R7, R12.reuse, R21, R13, 0x2, P5 ;  /* 0x000000150c07b211 */ /* 0x040fe400028f140d */
[----:B------:R-:W-:-:S03]  /*3450*/  @!P3 LEA R46, P4, R12, R18, 0x2 ;  /* 0x000000120c2eb211 */ /* 0x000fc600078810ff */
[----:B------:R0:W-:Y:S01]  /*3460*/  @!P3 STG.E [R6.64], R38 ;  /* 0x000000260600b986 */ /* 0x0001e2000c101906 */
[----:B------:R-:W-:-:S03]  /*3470*/  @!P3 LEA.HI.X R47, R12, R19, R13, 0x2, P4 ;  /* 0x000000130c2fb211 */ /* 0x000fc600020f140d */
[----:B------:R0:W-:Y:S04]  /*3480*/  @P0 STG.E [R28.64], R8 ;  /* 0x000000081c000986 */ /* 0x0001e8000c101906 */
[----:B------:R0:W-:Y:S04]  /*3490*/  @!P1 STG.E [R30.64], R11 ;  /* 0x0000000b1e009986 */ /* 0x0001e8000c101906 */
[----:B------:R0:W-:Y:S04]  /*34a0*/  @!P2 STG.E [R36.64], R14 ;  /* 0x0000000e2400a986 */ /* 0x0001e8000c101906 */
[----:B------:R0:W-:Y:S04]  /*34b0*/  @!P3 STG.E [R46.64], R15 ;  /* 0x0000000f2e00b986 */ /* 0x0001e8000c101906 */
[----:B------:R0:W-:Y:S04]  /*34c0*/  @P0 STG.E [R32.64], R40 ;  /* 0x0000002820000986 */ /* 0x0001e8000c101906 */
[----:B------:R0:W-:Y:S04]  /*34d0*/  @!P1 STG.E [R34.64], R41 ;  /* 0x0000002922009986 */ /* 0x0001e8000c101906 */
[----:B------:R0:W-:Y:S01]  /*34e0*/  @!P2 STG.E [R4.64], R42 ;  /* 0x0000002a0400a986 */ /* 0x0001e2000c101906 */
[----:B------:R-:W-:Y:S05]  /*34f0*/  @P3 BRA `(.L_x_208) ;  /* 0x000001c000003947 */ /* 0x000fea0003800000 */
[----:B0-----:R-:W-:-:S04]  /*3500*/  LEA R2, P0, R12, R16, 0x2 ;  /* 0x000000100c027211 */ /* 0x001fc800078010ff */
[----:B------:R-:W-:-:S05]  /*3510*/  LEA.HI.X R3, R12, R17, R13, 0x2, P0 ;  /* 0x000000110c037211 */ /* 0x000fca00000f140d */
[----:B------:R0:W-:Y:S01]  /*3520*/  STG.E [R2.64], R43 ;  /* 0x0000002b02007986 */ /* 0x0001e2000c101906 */
[----:B------:R-:W-:Y:S05]  /*3530*/  BRA `(.L_x_208) ;  /* 0x0000018000007947 */ /* 0x000fea0003800000 */
.L_x_207:
[-C--:B------:R-:W-:Y:S02]  /*3540*/  @!P1 LEA R2, P5, R6, R20.reuse, 0x2 ;  /* 0x0000001406029211 */ /* 0x080fe400078a10ff */
[----:B------:R-:W-:Y:S02]  /*3550*/  @P0 LEA R14, P6, R4, R20, 0x2 ;  /* 0x00000014040e0211 */ /* 0x000fe400078c10ff */
[-C--:B------:R-:W-:Y:S02]  /*3560*/  @!P1 LEA.HI.X R3, R6, R21.reuse, R7, 0x2, P5 ;  /* 0x0000001506039211 */ /* 0x080fe400028f1407 */
[-C--:B------:R-:W-:Y:S02]  /*3570*/  @P0 LEA R24, P4, R4, R16.reuse, 0x2 ;  /* 0x0000001004180211 */ /* 0x080fe400078810ff */
[----:B0-----:R-:W-:Y:S02]  /*3580*/  @!P1 LEA R26, P5, R6, R16, 0x2 ;  /* 0x00000010061a9211 */ /* 0x001fe400078a10ff */
[----:B------:R-:W-:-:S02]  /*3590*/  @P0 LEA.HI.X R15, R4, R21, R5, 0x2, P6 ;  /* 0x00000015040f0211 */ /* 0x000fc400030f1405 */
[CC--:B------:R-:W-:Y:S02]  /*35a0*/  @!P2 LEA R28, P6, R9.reuse, R20.reuse, 0x2 ;  /* 0x00000014091ca211 */ /* 0x0c0fe400078c10ff */
[-C--:B------:R-:W-:Y:S01]  /*35b0*/  @P0 LEA.HI.X R25, R4, R17.reuse, R5, 0x2, P4 ;  /* 0x0000001104190211 */ /* 0x080fe200020f1405 */
[----:B------:R0:W-:Y:S01]  /*35c0*/  @P0 STG.E [R14.64], R0 ;  /* 0x000000000e000986 */ /* 0x0001e2000c101906 */
[----:B------:R-:W-:Y:S02]  /*35d0*/  @!P1 LEA.HI.X R27, R6, R17, R7, 0x2, P5 ;  /* 0x00000011061b9211 */ /* 0x000fe400028f1407 */
[----:B------:R-:W-:Y:S01]  /*35e0*/  @!P3 LEA R4, P5, R12, R20, 0x2 ;  /* 0x000000140c04b211 */ /* 0x000fe200078a10ff */
[----:B------:R0:W-:Y:S01]  /*35f0*/  @!P1 STG.E [R2.64], R44 ;  /* 0x0000002c02009986 */ /* 0x0001e2000c101906 */
[C---:B------:R-:W-:Y:S02]  /*3600*/  @!P2 LEA R6, P4, R9.reuse, R16, 0x2 ;  /* 0x000000100906a211 */ /* 0x040fe400078810ff */
[----:B------:R-:W-:-:S02]  /*3610*/  @!P2 LEA.HI.X R29, R9, R21, R10, 0x2, P6 ;  /* 0x00000015091da211 */ /* 0x000fc400030f140a */
[C---:B------:R-:W-:Y:S02]  /*3620*/  @!P3 LEA R8, P6, R12.reuse, R16, 0x2 ;  /* 0x000000100c08b211 */ /* 0x040fe400078c10ff */
[C-C-:B------:R-:W-:Y:S01]  /*3630*/  @!P3 LEA.HI.X R5, R12.reuse, R21, R13.reuse, 0x2, P5 ;  /* 0x000000150c05b211 */ /* 0x140fe200028f140d */
[----:B------:R0:W-:Y:S01]  /*3640*/  @!P2 STG.E [R28.64], R45 ;  /* 0x0000002d1c00a986 */ /* 0x0001e2000c101906 */
[-C--:B------:R-:W-:Y:S02]  /*3650*/  @!P2 LEA.HI.X R7, R9, R17.reuse, R10, 0x2, P4 ;  /* 0x000000110907a211 */ /* 0x080fe400020f140a */
[----:B------:R-:W-:Y:S01]  /*3660*/  @!P3 LEA.HI.X R9, R12, R17, R13, 0x2, P6 ;  /* 0x000000110c09b211 */ /* 0x000fe200030f140d */
[----:B------:R0:W-:Y:S04]  /*3670*/  @!P3 STG.E [R4.64], R38 ;  /* 0x000000260400b986 */ /* 0x0001e8000c101906 */
[----:B------:R0:W-:Y:S04]  /*3680*/  @P0 STG.E [R24.64], R40 ;  /* 0x0000002818000986 */ /* 0x0001e8000c101906 */
[----:B------:R0:W-:Y:S04]  /*3690*/  @!P1 STG.E [R26.64], R41 ;  /* 0x000000291a009986 */ /* 0x0001e8000c101906 */
[----:B------:R0:W-:Y:S04]  /*36a0*/  @!P2 STG.E [R6.64], R42 ;  /* 0x0000002a0600a986 */ /* 0x0001e8000c101906 */
[----:B------:R0:W-:Y:S02]  /*36b0*/  @!P3 STG.E [R8.64], R43 ;  /* 0x0000002b0800b986 */ /* 0x0001e4000c101906 */
.L_x_208:
[----:B------:R-:W-:Y:S05]  /*36c0*/  BSYNC B0 ;  /* 0x0000000000007941 */ /* 0x000fea0003800000 */
.L_x_206:
[----:B0-----:R-:W-:Y:S01]  /*36d0*/  MOV R3, R54 ;  /* 0x0000003600037202 */ /* 0x001fe20000000f00 */
[----:B------:R-:W-:-:S02]  /*36e0*/  IMAD.MOV.U32 R5, RZ, RZ, c[0x0][0x0] ;  /* 0x00000000ff057624 */ /* 0x000fc400078e00ff */
[----:B------:R-:W-:-:S04]  /*36f0*/  IMAD.MOV.U32 R2, RZ, RZ, R55 ;  /* 0x000000ffff027224 */ /* 0x000fc800078e0037 */
[----:B------:R-:W-:-:S04]  /*3700*/  IMAD.WIDE.U32 R2, R5, 0x4, R2 ;  /* 0x0000000405027825 */ /* 0x000fc800078e0002 */
[----:B------:R-:W-:Y:S01]  /*3710*/  IMAD.MOV.U32 R55, RZ, RZ, R2 ;  /* 0x000000ffff377224 */ /* 0x000fe200078e0002 */
[C---:B------:R-:W-:Y:S01]  /*3720*/  ISETP.GE.U32.AND P0, PT, R2.reuse, 0x10000, PT ;  /* 0x000100000200780c */ /* 0x040fe20003f06070 */
[----:B------:R-:W-:Y:S01]  /*3730*/  IMAD.MOV.U32 R54, RZ, RZ, R3 ;  /* 0x000000ffff367224 */ /* 0x000fe200078e0003 */
[----:B------:R-:W-:Y:S02]  /*3740*/  ISETP.LT.U32.AND P1, PT, R2, R49, PT ;  /* 0x000000310200720c */ /* 0x000fe40003f21070 */
[C---:B------:R-:W-:Y:S02]  /*3750*/  ISETP.GE.U32.AND.EX P0, PT, R3.reuse, RZ, PT, P0 ;  /* 0x000000ff0300720c */ /* 0x040fe40003f06100 */
[----:B------:R-:W-:-:S13]  /*3760*/  ISETP.LT.AND.EX P1, PT, R3, R53, PT, P1 ;  /* 0x000000350300720c */ /* 0x000fda0003f21310 */
[----:B------:R-:W-:Y:S05]  /*3770*/  @!P0 BRA P1, `(.L_x_209) ;  /* 0xffffcd5000008947 */ /* 0x000fea000083ffff */
[----:B------:R-:W-:Y:S05]  /*3780*/  EXIT ;  /* 0x000000000000794d */ /* 0x000fea0003800000 */
.L_x_170:
[----:B------:R-:W0:Y:S02]  /*3790*/  S2R R32, SR_TID.X ;  /* 0x0000000000207919 */ /* 0x000e240000002100 */
[----:B0-----:R-:W-:-:S05]  /*37a0*/  IMAD.WIDE.U32 R2, R32, 0x4, RZ ;  /* 0x0000000420027825 */ /* 0x001fca00078e00ff */
[----:B------:R-:W-:-:S04]  /*37b0*/  ISETP.GE.U32.AND P0, PT, R2, R49, PT ;  /* 0x000000310200720c */ /* 0x000fc80003f06070 */
[----:B------:R-:W-:-:S04]  /*37c0*/  ISETP.GE.AND.EX P0, PT, R3, R53, PT, P0 ;  /* 0x000000350300720c */ /* 0x000fc80003f06300 */
[----:B------:R-:W-:-:S13]  /*37d0*/  ISETP.GT.U32.OR P0, PT, R32, 0x3fff, P0 ;  /* 0x00003fff2000780c */ /* 0x000fda0000704470 */
[----:B------:R-:W-:Y:S05]  /*37e0*/  @P0 EXIT ;  /* 0x000000000000094d */ /* 0x000fea0003800000 */
[----:B------:R-:W-:-:S09]  /*37f0*/  HFMA2.MMA R33, -RZ, RZ, 0, 0 ;  /* 0x00000000ff217435 */ /* 0x000fd200000001ff */
.L_x_245:
[C---:B0-----:R-:W-:Y:S01]  /*3800*/  IMAD.SHL.U32 R37, R32.reuse, 0x10, RZ ;  /* 0x0000001020257824 */ /* 0x041fe200078e00ff */
[----:B------:R-:W-:-:S04]  /*3810*/  SHF.L.U64.HI R3, R32, 0x4, R33 ;  /* 0x0000000420037819 */ /* 0x000fc80000010221 */
[-C--:B------:R-:W-:Y:S02]  /*3820*/  IADD3 R38, P0, R20, R37.reuse, RZ ;  /* 0x0000002514267210 */ /* 0x080fe40007f1e0ff */
[-C--:B------:R-:W-:Y:S02]  /*3830*/  IADD3 R12, P1, R18, R37.reuse, RZ ;  /* 0x00000025120c7210 */ /* 0x080fe40007f3e0ff */
[----:B------:R-:W-:Y:S01]  /*3840*/  IADD3 R36, P2, R16, R37, RZ ;  /* 0x0000002510247210 */ /* 0x000fe20007f5e0ff */
[----:B------:R-:W-:Y:S01]  /*3850*/  IMAD.X R39, R21, 0x1, R3, P0 ;  /* 0x0000000115277824 */ /* 0x000fe200000e0603 */
[----:B------:R-:W-:-:S03]  /*3860*/  IADD3.X R13, R19, R3, RZ, P1, !PT ;  /* 0x00000003130d7210 */ /* 0x000fc60000ffe4ff */
[----:B------:R-:W-:Y:S01]  /*3870*/  IMAD.X R37, R17, 0x1, R3, P2 ;  /* 0x0000000111257824 */ /* 0x000fe200010e0603 */
[----:B------:R0:W5:Y:S04]  /*3880*/  LDG.E.128 R8, [R38.64] ;  /* 0x0000000626087981 */ /* 0x000168000c1e1d00 */
[----:B------:R-:W5:Y:S04]  /*3890*/  LDG.E.128 R12, [R12.64] ;  /* 0x000000060c0c7981 */ /* 0x000f68000c1e1d00 */
[----:B------:R0:W5:Y:S01]  /*38a0*/  LDG.E.128 R4, [R36.64] ;  /* 0x0000000624047981 */ /* 0x000162000c1e1d00 */
[----:B------:R-:W-:-:S04]  /*38b0*/  ISETP.NE.U32.AND P0, PT, RZ, c[0x0][0xf60], PT ;  /* 0x0003d800ff007a0c */ /* 0x000fc80003f05070 */
[----:B------:R-:W-:-:S13]  /*38c0*/  ISETP.NE.AND.EX P0, PT, RZ, c[0x0][0xf64], PT, P0 ;  /* 0x0003d900ff007a0c */ /* 0x000fda0003f05300 */
[----:B------:R-:W-:Y:S05]  /*38d0*/  @!P0 BRA `(.L_x_210) ;  /* 0x000011f000008947 */ /* 0x000fea0003800000 */
[----:B0-----:R-:W-:Y:S01]  /*38e0*/  IMAD.MOV.U32 R26, RZ, RZ, c[0x0][0xf60] ;  /* 0x0003d800ff1a7624 */ /* 0x001fe200078e00ff */
[----:B------:R-:W-:-:S05]  /*38f0*/  MOV R27, c[0x0][0xf64] ;  /* 0x0003d900001b7a02 */ /* 0x000fca0000000f00 */
[----:B------:R-:W2:Y:S01]  /*3900*/  LDG.E R26, [R26.64] ;  /* 0x000000061a1a7981 */ /* 0x000ea2000c1e1900 */
[----:B------:R-:W-:Y:S01]  /*3910*/  IMAD.MOV.U32 R2, RZ, RZ, 0x1 ;  /* 0x00000001ff027424 */ /* 0x000fe200078e00ff */
[----:B------:R-:W-:Y:S01]  /*3920*/  BSSY B1, `(.L_x_211) ;  /* 0x0000019000017945 */ /* 0x000fe20003800000 */
[----:B-----5:R-:W-:Y:S01]  /*3930*/  FMUL.FTZ R30, R12, 1 ;  /* 0x3f8000000c1e7820 */ /* 0x020fe20000410000 */
        /* <DEDUP_REMOVED lines=23> */
.L_x_212:
[----:B------:R-:W-:Y:S05]  /*3ab0*/  BSYNC B1 ;  /* 0x0000000000017941 */ /* 0x000fea0003800000 */
.L_x_211:
        /* <DEDUP_REMOVED lines=44> */
.L_x_214:
[----:B------:R-:W-:Y:S05]  /*3d80*/  BSYNC B1 ;  /* 0x0000000000017941 */ /* 0x000fea0003800000 */
.L_x_213:
[----:B------:R-:W0:Y:S01]  /*3d90*/  MUFU.RCP64H R25, R35 ;  /* 0x0000002300197308 */ /* 0x000e220000001800 */
[----:B------:R-:W-:Y:S01]  /*3da0*/  IMAD.MOV.U32 R24, RZ, RZ, 0x1 ;  /* 0x00000001ff187424 */ /* 0x000fe200078e00ff */
[----:B------:R-:W-:Y:S01]  /*3db0*/  BSSY B1, `(.L_x_215) ;  /* 0x0000018000017945 */ /* 0x000fe20003800000 */
[----:B------:R-:W-:-:S04]  /*3dc0*/  FMUL.FTZ R0, R13, 1 ;  /* 0x3f8000000d007820 */ /* 0x000fc80000410000 */
        /* <DEDUP_REMOVED lines=9> */
[----:B0-----:R-:W0:-:S04]  /*3e60*/  DFMA R24, R28, R24, R12 ;  /* 0x000000181c18722b */ /* 0x001e08000000000c */
[----:B------:R1:W2:-:S06]  /*3e70*/  DADD R12, R40, -R2 ;  /* 0x00000000280c7229 */ /* 0x00028c0000000802 */
[----:B0-----:R-:W-:-:S05]  /*3e80*/  FFMA R8, RZ, R35, R25 ;  /* 0x00000023ff087223 */ /* 0x001fca0000000019 */
[----:B------:R-:W-:-:S13]  /*3e90*/  FSETP.GT.AND P2, PT, |R8|, 1.469367938527859385e-39, PT ;  /* 0x001000000800780b */ /* 0x000fda0003f44200 */
[----:B------:R-:W-:Y:S05]  /*3ea0*/  @P2 BRA P3, `(.L_x_216) ;  /* 0x0000008000002947 */ /* 0x000fea0001800000 */
[----:B-12---:R-:W-:Y:S01]  /*3eb0*/  MOV R29, R26 ;  /* 0x0000001a001d7202 */ /* 0x006fe20000000f00 */
[----:B------:R-:W-:Y:S01]  /*3ec0*/  IMAD.MOV.U32 R28, RZ, RZ, R27 ;  /* 0x000000ffff1c7224 */ /* 0x000fe200078e001b */
[----:B------:R-:W-:Y:S01]  /*3ed0*/  MOV R2, R35 ;  /* 0x0000002300027202 */ /* 0x000fe20000000f00 */
[----:B------:R-:W-:Y:S01]  /*3ee0*/  IMAD.MOV.U32 R3, RZ, RZ, R34 ;  /* 0x000000ffff037224 */ /* 0x000fe200078e0022 */
[----:B------:R-:W-:Y:S02]  /*3ef0*/  MOV R0, 0x3f10 ;  /* 0x00003f1000007802 */ /* 0x000fe40000000f00 */
[----:B------:R-:W-:Y:S05]  /*3f00*/  CALL.REL.NOINC `($__internal_2_$__cuda_sm20_div_rn_f64_full) ;  /* 0x0000222000007944 */ /* 0x000fea0003c00000 */
[----:B------:R-:W-:Y:S02]  /*3f10*/  IMAD.MOV.U32 R24, RZ, RZ, R2 ;  /* 0x000000ffff187224 */ /* 0x000fe400078e0002 */
[----:B------:R-:W-:Y:S02]  /*3f20*/  IMAD.MOV.U32 R25, RZ, RZ, R3 ;  /* 0x000000ffff197224 */ /* 0x000fe400078e0003 */
.L_x_216:
[----:B-12---:R-:W-:Y:S05]  /*3f30*/  BSYNC B1 ;  /* 0x0000000000017941 */ /* 0x006fea0003800000 */
.L_x_215:
        /* <DEDUP_REMOVED lines=39> */
[----:B------:R-:W-:Y:S02]  /*41b0*/  MOV R2, R25 ;  /* 0x0000001900027202 */ /* 0x000fe40000000f00 */
[----:B------:R-:W-:Y:S02]  /*41c0*/  MOV R0, 0x41e0 ;  /* 0x000041e000007802 */ /* 0x000fe40000000f00 */
[----:B------:R-:W-:Y:S05]  /*41d0*/  CALL.REL.NOINC `($__internal_2_$__cuda_sm20_div_rn_f64_full) ;  /* 0x00001f5000007944 */ /* 0x000fea0003c00000 */
.L_x_218:
[----:B------:R-:W-:Y:S05]  /*41e0*/  BSYNC B1 ;  /* 0x0000000000017941 */ /* 0x000fea0003800000 */
.L_x_217:
[----:B------:R-:W0:Y:S01]  /*41f0*/  MUFU.RCP64H R25, R35 ;  /* 0x0000002300197308 */ /* 0x000e220000001800 */
[----:B------:R-:W-:Y:S01]  /*4200*/  IMAD.MOV.U32 R24, RZ, RZ, 0x1 ;  /* 0x00000001ff187424 */ /* 0x000fe200078e00ff */
[----:B------:R-:W-:Y:S01]  /*4210*/  BSSY B1, `(.L_x_219) ;  /* 0x0000018000017945 */ /* 0x000fe20003800000 */
[----:B------:R-:W-:Y:S01]  /*4220*/  FMUL.FTZ R30, R14, 1 ;  /* 0x3f8000000e1e7820 */ /* 0x000fe20000410000 */
[----:B------:R-:W-:-:S05]  /*4230*/  DADD R8, R8, -R2 ;  /* 0x0000000008087229 */ /* 0x000fca0000000802 */
[----:B------:R-:W1:Y:S01]  /*4240*/  F2F.F64.F32 R30, R30 ;  /* 0x0000001e001e7310 */ /* 0x000e620000201800 */
[----:B0-----:R-:W0:-:S06]  /*4250*/  DFMA R26, -R34, R24, 1 ;  /* 0x3ff00000221a742b */ /* 0x001e0c0000000118 */
[----:B0-----:R-:W0:Y:S01]  /*4260*/  DFMA R26, R26, R26, R26 ;  /* 0x0000001a1a1a722b */ /* 0x001e22000000001a */
[----:B-1----:R-:W-:-:S05]  /*4270*/  FSETP.GEU.AND P3, PT, |R31|, 6.5827683646048100446e-37, PT ;  /* 0x036000001f00780b */ /* 0x002fca0003f6e200 */
        /* <DEDUP_REMOVED lines=15> */
[----:B------:R-:W-:Y:S01]  /*4370*/  MOV R24, R2 ;  /* 0x0000000200187202 */ /* 0x000fe20000000f00 */
[----:B------:R-:W-:Y:S02]  /*4380*/  IMAD.MOV.U32 R25, RZ, RZ, R3 ;  /* 0x000000ffff197224 */ /* 0x000fe400078e0003 */
.L_x_220:
[----:B------:R-:W-:Y:S05]  /*4390*/  BSYNC B1 ;  /* 0x0000000000017941 */ /* 0x000fea0003800000 */
.L_x_219:
[----:B------:R-:W0:Y:S01]  /*43a0*/  F2F.F32.F64 R0, R24 ;  /* 0x0000001800007310 */ /* 0x000e220000301000 */
[----:B------:R-:W0:Y:S01]  /*43b0*/  DSETP.GEU.AND P2, PT, |R24|, c[0x2][0x8], PT ;  /* 0x008002001800762a */ /* 0x000e220003f4e200 */
[----:B------:R-:W-:Y:S01]  /*43c0*/  FMUL.FTZ R40, R10, 1 ;  /* 0x3f8000000a287820 */ /* 0x000fe20000410000 */
[----:B------:R-:W-:Y:S01]  /*43d0*/  MOV R26, 0x1 ;  /* 0x00000001001a7802 */ /* 0x000fe20000000f00 */
[----:B------:R-:W-:Y:S04]  /*43e0*/  BSSY B1, `(.L_x_221) ;  /* 0x0000026000017945 */ /* 0x000fe80003800000 */
        /* <DEDUP_REMOVED lines=37> */
.L_x_222:
[----:B------:R-:W-:Y:S05]  /*4640*/  BSYNC B1 ;  /* 0x0000000000017941 */ /* 0x000fea0003800000 */
.L_x_221:
        /* <DEDUP_REMOVED lines=24> */
[----:B------:R-:W-:Y:S01]  /*47d0*/  MOV R24, R2 ;  /* 0x0000000200187202 */ /* 0x000fe20000000f00 */
[----:B------:R-:W-:Y:S02]  /*47e0*/  IMAD.MOV.U32 R25, RZ, RZ, R3 ;  /* 0x000000ffff197224 */ /* 0x000fe400078e0003 */
.L_x_224:
[----:B-12---:R-:W-:Y:S05]  /*47f0*/  BSYNC B1 ;  /* 0x0000000000017941 */ /* 0x006fea0003800000 */
.L_x_223:
        /* <DEDUP_REMOVED lines=42> */
.L_x_226:
[----:B------:R-:W-:Y:S05]  /*4aa0*/  BSYNC B1 ;  /* 0x0000000000017941 */ /* 0x000fea0003800000 */
.L_x_225:
[----:B------:R0:W1:Y:S01]  /*4ab0*/  DADD R10, R10, -R2 ;  /* 0x000000000a0a7229 */ /* 0x0000620000000802 */
[----:B------:R-:W-:Y:S05]  /*4ac0*/  BRA `(.L_x_227) ;  /* 0x000014e000007947 */ /* 0x000fea0003800000 */
.L_x_210:
[----:B0-----:R-:W-:Y:S02]  /*4ad0*/  ULDC.S8 UR4, c[0x0][0xf58] ;  /* 0x0003d60000047ab9 */ /* 0x001fe40000000200 */
        /* <DEDUP_REMOVED lines=41> */
.L_x_230:
[----:B------:R-:W-:Y:S05]  /*4d70*/  BSYNC B1 ;  /* 0x0000000000017941 */ /* 0x000fea0003800000 */
.L_x_229:
[----:B------:R-:W-:Y:S01]  /*4d80*/  FMUL.FTZ R9, R9, 1 ;  /* 0x3f80000009097820 */ /* 0x000fe20000410000 */
[----:B------:R-:W-:Y:S01]  /*4d90*/  BSSY B1, `(.L_x_231) ;  /* 0x0000028000017945 */ /* 0x000fe20003800000 */
[----:B------:R-:W-:-:S04]  /*4da0*/  FMUL.FTZ R28, R13, 1 ;  /* 0x3f8000000d1c7820 */ /* 0x000fc80000410000 */
        /* <DEDUP_REMOVED lines=27> */
[----:B------:R-:W-:Y:S01]  /*4f60*/  FSETP.GT.AND P1, PT, |R12|, 1.469367938527859385e-39, PT ;  /* 0x001000000c00780b */ /* 0x000fe20003f24200 */
[----:B------:R0:W1:-:S12]  /*4f70*/  DADD R12, R34, -R2 ;  /* 0x00000000220c7229 */ /* 0x0000580000000802 */
[----:B------:R-:W-:Y:S05]  /*4f80*/  @P1 BRA P2, `(.L_x_232) ;  /* 0x0000008000001947 */ /* 0x000fea0001000000 */
[----:B01----:R-:W-:Y:S01]  /*4f90*/  IMAD.MOV.U32 R29, RZ, RZ, R30 ;  /* 0x000000ffff1d7224 */ /* 0x003fe200078e001e */
[----:B------:R-:W-:Y:S01]  /*4fa0*/  MOV R28, R31 ;  /* 0x0000001f001c7202 */ /* 0x000fe20000000f00 */
[----:B------:R-:W-:Y:S01]  /*4fb0*/  IMAD.MOV.U32 R3, RZ, RZ, R24 ;  /* 0x000000ffff037224 */ /* 0x000fe200078e0018 */
[----:B------:R-:W-:Y:S02]  /*4fc0*/  MOV R2, R25 ;  /* 0x0000001900027202 */ /* 0x000fe40000000f00 */
[----:B------:R-:W-:Y:S02]  /*4fd0*/  MOV R0, 0x4ff0 ;  /* 0x00004ff000007802 */ /* 0x000fe40000000f00 */
[----:B------:R-:W-:Y:S05]  /*4fe0*/  CALL.REL.NOINC `($__internal_2_$__cuda_sm20_div_rn_f64_full) ;  /* 0x0000114000007944 */ /* 0x000fea0003c00000 */
[----:B------:R-:W-:Y:S01]  /*4ff0*/  IMAD.MOV.U32 R26, RZ, RZ, R2 ;  /* 0x000000ffff1a7224 */ /* 0x000fe200078e0002 */
[----:B------:R-:W-:Y:S02]  /*5000*/  MOV R27, R3 ;  /* 0x00000003001b7202 */ /* 0x000fe40000000f00 */
.L_x_232:
[----:B01----:R-:W-:Y:S05]  /*5010*/  BSYNC B1 ;  /* 0x0000000000017941 */ /* 0x003fea0003800000 */
.L_x_231:
[----:B------:R-:W-:Y:S01]  /*5020*/  FMUL.FTZ R34, R10, 1 ;  /* 0x3f8000000a227820 */ /* 0x000fe20000410000 */
[----:B------:R-:W-:Y:S01]  /*5030*/  BSSY B1, `(.L_x_233) ;  /* 0x0000026000017945 */ /* 0x000fe20003800000 */
[----:B------:R-:W-:Y:S01]  /*5040*/  FMUL.FTZ R28, R14, 1 ;  /* 0x3f8000000e1c7820 */ /* 0x000fe20000410000 */
[----:B------:R-:W-:-:S03]  /*5050*/  DADD R8, R8, -R26 ;  /* 0x0000000008087229 */ /* 0x000fc6000000081a */
        /* <DEDUP_REMOVED lines=35> */
.L_x_234:
[----:B------:R-:W-:Y:S05]  /*5290*/  BSYNC B1 ;  /* 0x0000000000017941 */ /* 0x000fea0003800000 */
.L_x_233:
        /* <DEDUP_REMOVED lines=41> */
.L_x_236:
[----:B01----:R-:W-:Y:S05]  /*5530*/  BSYNC B1 ;  /* 0x0000000000017941 */ /* 0x003fea0003800000 */
.L_x_235:
[----:B------:R0:W1:Y:S01]  /*5540*/  DADD R10, R10, -R26 ;  /* 0x000000000a0a7229 */ /* 0x000062000000081a */
[----:B------:R-:W-:Y:S05]  /*5550*/  BRA `(.L_x_227) ;  /* 0x00000a5000007947 */ /* 0x000fea0003800000 */
.L_x_228:
        /* <DEDUP_REMOVED lines=39> */
.L_x_238:
[----:B------:R-:W-:Y:S05]  /*57d0*/  BSYNC B1 ;  /* 0x0000000000017941 */ /* 0x000fea0003800000 */
.L_x_237:
[----:B------:R-:W-:Y:S01]  /*57e0*/  FMUL.FTZ R9, R9, 1 ;  /* 0x3f80000009097820 */ /* 0x000fe20000410000 */
[----:B------:R-:W-:Y:S01]  /*57f0*/  BSSY B1, `(.L_x_239) ;  /* 0x0000028000017945 */ /* 0x000fe20003800000 */
[----:B------:R-:W-:-:S04]  /*5800*/  FMUL.FTZ R28, R13, 1 ;  /* 0x3f8000000d1c7820 */ /* 0x000fc80000410000 */
        /* <DEDUP_REMOVED lines=38> */
.L_x_240:
[----:B01----:R-:W-:Y:S05]  /*5a70*/  BSYNC B1 ;  /* 0x0000000000017941 */ /* 0x003fea0003800000 */
.L_x_239:
[----:B------:R-:W-:Y:S01]  /*5a80*/  FMUL.FTZ R34, R10, 1 ;  /* 0x3f8000000a227820 */ /* 0x000fe20000410000 */
[----:B------:R-:W-:Y:S01]  /*5a90*/  BSSY B1, `(.L_x_241) ;  /* 0x0000026000017945 */ /* 0x000fe20003800000 */
[----:B------:R-:W-:Y:S01]  /*5aa0*/  FMUL.FTZ R28, R14, 1 ;  /* 0x3f8000000e1c7820 */ /* 0x000fe20000410000 */
[----:B------:R-:W-:-:S03]  /*5ab0*/  DADD R8, R8, -R26 ;  /* 0x0000000008087229 */ /* 0x000fc6000000081a */
        /* <DEDUP_REMOVED lines=35> */
.L_x_242:
[----:B------:R-:W-:Y:S05]  /*5cf0*/  BSYNC B1 ;  /* 0x0000000000017941 */ /* 0x000fea0003800000 */
.L_x_241:
        /* <DEDUP_REMOVED lines=41> */
.L_x_244:
[----:B01----:R-:W-:Y:S05]  /*5f90*/  BSYNC B1 ;  /* 0x0000000000017941 */ /* 0x003fea0003800000 */
.L_x_243:
[----:B------:R0:W1:-:S06]  /*5fa0*/  DADD R10, R10, -R26 ;  /* 0x000000000a0a7229 */ /* 0x00004c000000081a */
.L_x_227:
[----:B01----:R-:W0:Y:S01]  /*5fb0*/  F2F.F32.F64 R27, R10 ;  /* 0x0000000a001b7310 */ /* 0x003e220000301000 */
[----:B------:R-:W0:-:S04]  /*5fc0*/  DSETP.GEU.AND P0, PT, |R10|, c[0x2][0x8], PT ;  /* 0x008002000a00762a */ /* 0x000e080003f0e200 */
[----:B------:R-:W1:-:S03]  /*5fd0*/  DSETP.GEU.AND P1, PT, |R14|, c[0x2][0x8], PT ;  /* 0x008002000e00762a */ /* 0x000e460003f2e200 */
[----:B------:R-:W1:Y:S01]  /*5fe0*/  F2F.F32.F64 R26, R14 ;  /* 0x0000000e001a7310 */ /* 0x000e620000301000 */
[----:B------:R-:W2:-:S04]  /*5ff0*/  DSETP.GEU.AND P2, PT, |R8|, c[0x2][0x8], PT ;  /* 0x008002000800762a */ /* 0x000e880003f4e200 */
[----:B------:R-:W3:-:S03]  /*6000*/  DSETP.GEU.AND P3, PT, |R12|, c[0x2][0x8], PT ;  /* 0x008002000c00762a */ /* 0x000ec60003f6e200 */
[----:B------:R-:W2:Y:S01]  /*6010*/  F2F.F32.F64 R25, R8 ;  /* 0x0000000800197310 */ /* 0x000ea20000301000 */
[----:B0-----:R-:W-:Y:S01]  /*6020*/  @!P0 FMUL R27, R27, 1.175494350822287508e-38 ;  /* 0x008000001b1b8820 */ /* 0x001fe20000400000 */
[----:B------:R-:W-:-:S04]  /*6030*/  IADD3 R32, P0, R32, c[0x0][0x0], RZ ;  /* 0x0000000020207a10 */ /* 0x000fc80007f1e0ff */
[----:B------:R-:W-:Y:S01]  /*6040*/  IADD3.X R33, RZ, R33, RZ, P0, !PT ;  /* 0x00000021ff217210 */ /* 0x000fe200007fe4ff */
[----:B------:R-:W-:Y:S01]  /*6050*/  IMAD.SHL.U32 R0, R32, 0x4, RZ ;  /* 0x0000000420007824 */ /* 0x000fe200078e00ff */
[----:B------:R-:W3:Y:S01]  /*6060*/  F2F.F32.F64 R24, R12 ;  /* 0x0000000c00187310 */ /* 0x000ee20000301000 */
[----:B-1----:R-:W-:Y:S01]  /*6070*/  @!P1 FMUL R26, R26, 1.175494350822287508e-38 ;  /* 0x008000001a1a9820 */ /* 0x002fe20000400000 */
[----:B------:R-:W-:Y:S02]  /*6080*/  ISETP.LT.U32.AND P1, PT, R32, 0x4000, PT ;  /* 0x000040002000780c */ /* 0x000fe40003f21070 */
[----:B------:R-:W-:Y:S02]  /*6090*/  ISETP.GE.U32.AND P0, PT, R0, R49, PT ;  /* 0x000000310000720c */ /* 0x000fe40003f06070 */
[----:B------:R-:W-:Y:S01]  /*60a0*/  SHF.L.U64.HI R0, R32, 0x2, R33 ;  /* 0x0000000220007819 */ /* 0x000fe20000010221 */
[----:B--2---:R-:W-:Y:S01]  /*60b0*/  @!P2 FMUL R25, R25, 1.175494350822287508e-38 ;  /* 0x008000001919a820 */ /* 0x004fe20000400000 */
[----:B------:R-:W-:-:S02]  /*60c0*/  ISETP.LT.U32.AND.EX P1, PT, R33, RZ, PT, P1 ;  /* 0x000000ff2100720c */ /* 0x000fc40003f21110 */
[----:B------:R-:W-:Y:S01]  /*60d0*/  ISETP.GE.AND.EX P0, PT, R0, R53, PT, P0 ;  /* 0x000000350000720c */ /* 0x000fe20003f06300 */
[----:B---3--:R-:W-:-:S05]  /*60e0*/  @!P3 FMUL R24, R24, 1.175494350822287508e-38 ;  /* 0x008000001818b820 */ /* 0x008fca0000400000 */
[----:B------:R0:W-:Y:S04]  /*60f0*/  STG.E.128 [R38.64], R24 ;  /* 0x0000001826007986 */ /* 0x0001e8000c101d06 */
[----:B------:R0:W-:Y:S03]  /*6100*/  STG.E.128 [R36.64], R4 ;  /* 0x0000000424007986 */ /* 0x0001e6000c101d06 */
[----:B------:R-:W-:Y:S05]  /*6110*/  @!P0 BRA P1, `(.L_x_245) ;  /* 0xffffd6e000008947 */ /* 0x000fea000083ffff */
[----:B------:R-:W-:Y:S05]  /*6120*/  EXIT ;  /* 0x000000000000794d */ /* 0x000fea0003800000 */
        .weak           $__internal_2_$__cuda_sm20_div_rn_f64_full
        .type           $__internal_2_$__cuda_sm20_div_rn_f64_full,@function
        .size           $__internal_2_$__cuda_sm20_div_rn_f64_full,(.L_x_390 - $__internal_2_$__cuda_sm20_div_rn_f64_full)
$__internal_2_$__cuda_sm20_div_rn_f64_full:
[-C--:B------:R-:W-:Y:S01]  /*6130*/  LOP3.LUT R29, R29, R28.reuse, RZ, 0x3c, !PT ;  /* 0x0000001c1d1d7212 */ /* 0x080fe200078e3cff */
[----:B------:R-:W-:Y:S01]  /*6140*/  IMAD.MOV.U32 R57, RZ, RZ, 0x1ca00000 ;  /* 0x1ca00000ff397424 */ /* 0x000fe200078e00ff */
[----:B------:R-:W-:Y:S01]  /*6150*/  LOP3.LUT R48, R2, 0x7ff00000, RZ, 0xc0, !PT ;  /* 0x7ff0000002307812 */ /* 0x000fe200078ec0ff */
[----:B------:R-:W-:Y:S01]  /*6160*/  IMAD.MOV.U32 R27, RZ, RZ, R2 ;  /* 0x000000ffff1b7224 */ /* 0x000fe200078e0002 */
[----:B------:R-:W-:Y:S01]  /*6170*/  LOP3.LUT R28, R29, R28, RZ, 0x3c, !PT ;  /* 0x0000001c1d1c7212 */ /* 0x000fe200078e3cff */
[----:B------:R-:W-:Y:S01]  /*6180*/  BSSY B0, `(.L_x_246) ;  /* 0x000005d000007945 */ /* 0x000fe20003800000 */
[----:B------:R-:W-:-:S02]  /*6190*/  MOV R26, R3 ;  /* 0x00000003001a7202 */ /* 0x000fc40000000f00 */
[----:B------:R-:W-:-:S04]  /*61a0*/  LOP3.LUT R29, R29, R28, RZ, 0x3c, !PT ;  /* 0x0000001c1d1d7212 */ /* 0x000fc800078e3cff */
[----:B------:R-:W-:-:S04]  /*61b0*/  LOP3.LUT R52, R29, 0x7ff00000, RZ, 0xc0, !PT ;  /* 0x7ff000001d347812 */ /* 0x000fc800078ec0ff */
[----:B------:R-:W-:Y:S01]  /*61c0*/  ISETP.GE.U32.AND P5, PT, R52, R48, PT ;  /* 0x000000303400720c */ /* 0x000fe20003fa6070 */
[----:B------:R-:W-:-:S03]  /*61d0*/  IMAD.MOV.U32 R47, RZ, RZ, R52 ;  /* 0x000000ffff2f7224 */ /* 0x000fc600078e0034 */
[----:B------:R-:W-:Y:S02]  /*61e0*/  SEL R31, R57, 0x63400000, !P5 ;  /* 0x63400000391f7807 */ /* 0x000fe40006800000 */
[----:B------:R-:W-:Y:S02]  /*61f0*/  FSETP.GEU.AND P5, PT, |R29|, 1.469367938527859385e-39, PT ;  /* 0x001000001d00780b */ /* 0x000fe40003fae200 */
[----:B------:R-:W-:-:S11]  /*6200*/  LOP3.LUT R31, R31, 0x800fffff, R29, 0xf8, !PT ;  /* 0x800fffff1f1f7812 */ /* 0x000fd600078ef81d */
[----:B------:R-:W-:-:S04]  /*6210*/  @!P5 LOP3.LUT R24, R27, 0x7ff00000, RZ, 0xc0, !PT ;  /* 0x7ff000001b18d812 */ /* 0x000fc800078ec0ff */
[----:B------:R-:W-:Y:S02]  /*6220*/  @!P5 ISETP.GE.U32.AND P6, PT, R52, R24, PT ;  /* 0x000000183400d20c */ /* 0x000fe40003fc6070 */
[C---:B------:R-:W-:Y:S02]  /*6230*/  LOP3.LUT R24, R2.reuse, 0x800fffff, RZ, 0xc0, !PT ;  /* 0x800fffff02187812 */ /* 0x040fe400078ec0ff */
[----:B------:R-:W-:Y:S02]  /*6240*/  @!P5 SEL R30, R57, 0x63400000, !P6 ;  /* 0x63400000391ed807 */ /* 0x000fe40007000000 */
[----:B------:R-:W-:Y:S02]  /*6250*/  FSETP.GEU.AND P6, PT, |R2|, 1.469367938527859385e-39, PT ;  /* 0x001000000200780b */ /* 0x000fe40003fce200 */
[----:B------:R-:W-:Y:S01]  /*6260*/  @!P5 LOP3.LUT R2, R30, 0x80000000, R29, 0xf8, !PT ;  /* 0x800000001e02d812 */ /* 0x000fe200078ef81d */
[----:B------:R-:W-:Y:S01]  /*6270*/  IMAD.MOV.U32 R30, RZ, RZ, R28 ;  /* 0x000000ffff1e7224 */ /* 0x000fe200078e001c */
[----:B------:R-:W-:-:S02]  /*6280*/  LOP3.LUT R25, R24, 0x3ff00000, RZ, 0xfc, !PT ;  /* 0x3ff0000018197812 */ /* 0x000fc400078efcff */
[----:B------:R-:W-:Y:S02]  /*6290*/  MOV R24, R3 ;  /* 0x0000000300187202 */ /* 0x000fe40000000f00 */
[----:B------:R-:W-:Y:S02]  /*62a0*/  @!P5 LOP3.LUT R3, R2, 0x100000, RZ, 0xfc, !PT ;  /* 0x001000000203d812 */ /* 0x000fe400078efcff */
[----:B------:R-:W-:-:S03]  /*62b0*/  @!P5 MOV R2, RZ ;  /* 0x000000ff0002d202 */ /* 0x000fc60000000f00 */
[----:B------:R-:W0:-:S04]  /*62c0*/  @!P6 DMUL R24, R26, 8.98846567431157953865e+307 ;  /* 0x7fe000001a18e828 */ /* 0x000e080000000000 */
[----:B------:R0:W1:Y:S02]  /*62d0*/  @!P5 DFMA R30, R30, 2, -R2 ;  /* 0x400000001e1ed82b */ /* 0x0000640000000802 */
[----:B0-----:R-:W0:Y:S01]  /*62e0*/  MUFU.RCP64H R3, R25 ;  /* 0x0000001900037308 */ /* 0x001e220000001800 */
[----:B------:R-:W-:-:S03]  /*62f0*/  MOV R2, 0x1 ;  /* 0x0000000100027802 */ /* 0x000fc60000000f00 */
[----:B------:R-:W-:-:S04]  /*6300*/  @!P6 LOP3.LUT R48, R25, 0x7ff00000, RZ, 0xc0, !PT ;  /* 0x7ff000001930e812 */ /* 0x000fc800078ec0ff */
[----:B-1----:R-:W-:Y:S01]  /*6310*/  @!P5 LOP3.LUT R47, R31, 0x7ff00000, RZ, 0xc0, !PT ;  /* 0x7ff000001f2fd812 */ /* 0x002fe200078ec0ff */
[----:B0-----:R-:W0:-:S06]  /*6320*/  DFMA R44, R2, -R24, 1 ;  /* 0x3ff00000022c742b */ /* 0x001e0c0000000818 */
[----:B0-----:R-:W0:-:S06]  /*6330*/  DFMA R44, R44, R44, R44 ;  /* 0x0000002c2c2c722b */ /* 0x001e0c000000002c */
[----:B0-----:R-:W0:-:S06]  /*6340*/  DFMA R2, R2, R44, R2 ;  /* 0x0000002c0202722b */ /* 0x001e0c0000000002 */
[----:B0-----:R-:W0:-:S06]  /*6350*/  DFMA R44, R2, -R24, 1 ;  /* 0x3ff00000022c742b */ /* 0x001e0c0000000818 */
[----:B0-----:R-:W0:-:S06]  /*6360*/  DFMA R2, R2, R44, R2 ;  /* 0x0000002c0202722b */ /* 0x001e0c0000000002 */
[----:B0-----:R-:W0:-:S06]  /*6370*/  DMUL R44, R2, R30 ;  /* 0x0000001e022c7228 */ /* 0x001e0c0000000000 */
[----:B0-----:R-:W0:-:S06]  /*6380*/  DFMA R50, R44, -R24, R30 ;  /* 0x800000182c32722b */ /* 0x001e0c000000001e */
[----:B0-----:R0:W1:Y:S02]  /*6390*/  DFMA R44, R2, R50, R44 ;  /* 0x00000032022c722b */ /* 0x001064000000002c */
[----:B0-----:R-:W-:Y:S02]  /*63a0*/  IADD3 R3, R47, -0x1, RZ ;  /* 0xffffffff2f037810 */ /* 0x001fe40007ffe0ff */
[----:B------:R-:W-:Y:S02]  /*63b0*/  IADD3 R2, R48, -0x1, RZ ;  /* 0xffffffff30027810 */ /* 0x000fe40007ffe0ff */
[----:B------:R-:W-:-:S04]  /*63c0*/  ISETP.GT.U32.AND P5, PT, R3, 0x7feffffe, PT ;  /* 0x7feffffe0300780c */ /* 0x000fc80003fa4070 */
[----:B------:R-:W-:-:S13]  /*63d0*/  ISETP.GT.U32.OR P5, PT, R2, 0x7feffffe, P5 ;  /* 0x7feffffe0200780c */ /* 0x000fda0002fa4470 */
[----:B------:R-:W-:Y:S05]  /*63e0*/  @P5 BRA `(.L_x_247) ;  /* 0x000001e000005947 */ /* 0x000fea0003800000 */
[----:B-1----:R-:W-:Y:S01]  /*63f0*/  LOP3.LUT R2, R27, 0x7ff00000, RZ, 0xc0, !PT ;  /* 0x7ff000001b027812 */ /* 0x002fe200078ec0ff */
[----:B------:R-:W-:-:S03]  /*6400*/  IMAD.MOV.U32 R28, RZ, RZ, RZ ;  /* 0x000000ffff1c7224 */ /* 0x000fc600078e00ff */
[C---:B------:R-:W-:Y:S01]  /*6410*/  ISETP.GE.U32.AND P5, PT, R52.reuse, R2, PT ;  /* 0x000000023400720c */ /* 0x040fe20003fa6070 */
[----:B------:R-:W-:-:S03]  /*6420*/  IMAD.IADD R47, R52, 0x1, -R2 ;  /* 0x00000001342f7824 */ /* 0x000fc600078e0a02 */
[----:B------:R-:W-:Y:S02]  /*6430*/  SEL R3, R57, 0x63400000, !P5 ;  /* 0x6340000039037807 */ /* 0x000fe40006800000 */
[----:B------:R-:W-:-:S04]  /*6440*/  IMNMX R47, R47, -0x46a00000, !PT ;  /* 0xb96000002f2f7817 */ /* 0x000fc80007800200 */
[----:B------:R-:W-:-:S04]  /*6450*/  IMNMX R47, R47, 0x46a00000, PT ;  /* 0x46a000002f2f7817 */ /* 0x000fc80003800200 */
[----:B------:R-:W-:-:S04]  /*6460*/  IADD3 R47, -R3, R47, RZ ;  /* 0x0000002f032f7210 */ /* 0x000fc80007ffe1ff */
[----:B------:R-:W-:-:S06]  /*6470*/  IADD3 R29, R47, 0x7fe00000, RZ ;  /* 0x7fe000002f1d7810 */ /* 0x000fcc0007ffe0ff */
[----:B------:R-:W0:-:S10]  /*6480*/  DMUL R2, R44, R28 ;  /* 0x0000001c2c027228 */ /* 0x000e140000000000 */
[----:B0-----:R-:W-:-:S13]  /*6490*/  FSETP.GTU.AND P5, PT, |R3|, 1.469367938527859385e-39, PT ;  /* 0x001000000300780b */ /* 0x001fda0003fac200 */
[----:B------:R-:W-:Y:S05]  /*64a0*/  @P5 BRA `(.L_x_248) ;  /* 0x000002a000005947 */ /* 0x000fea0003800000 */
[----:B------:R-:W0:Y:S01]  /*64b0*/  DFMA R24, R44, -R24, R30 ;  /* 0x800000182c18722b */ /* 0x000e22000000001e */
[----:B------:R-:W-:-:S09]  /*64c0*/  MOV R28, RZ ;  /* 0x000000ff001c7202 */ /* 0x000fd20000000f00 */
        /* <DEDUP_REMOVED lines=13> */
[----:B------:R-:W-:Y:S01]  /*65a0*/  IMAD.MOV.U32 R3, RZ, RZ, R2 ;  /* 0x000000ffff037224 */ /* 0x000fe200078e0002 */
[----:B------:R-:W-:Y:S01]  /*65b0*/  MOV R2, R28 ;  /* 0x0000001c00027202 */ /* 0x000fe20000000f00 */
[----:B------:R-:W-:Y:S05]  /*65c0*/  BRA `(.L_x_248) ;  /* 0x0000018000007947 */ /* 0x000fea0003800000 */
.L_x_247:
[----:B-1----:R-:W0:-:S14]  /*65d0*/  DSETP.NAN.AND P5, PT, R28, R28, PT ;  /* 0x0000001c1c00722a */ /* 0x002e1c0003fa8000 */
[----:B0-----:R-:W-:Y:S05]  /*65e0*/  @P5 BRA `(.L_x_249) ;  /* 0x0000013000005947 */ /* 0x001fea0003800000 */
[----:B------:R-:W0:-:S14]  /*65f0*/  DSETP.NAN.AND P5, PT, R26, R26, PT ;  /* 0x0000001a1a00722a */ /* 0x000e1c0003fa8000 */
[----:B0-----:R-:W-:Y:S05]  /*6600*/  @P5 BRA `(.L_x_250) ;  /* 0x000000d000005947 */ /* 0x001fea0003800000 */
[----:B------:R-:W-:Y:S01]  /*6610*/  ISETP.NE.AND P5, PT, R47, R48, PT ;  /* 0x000000302f00720c */ /* 0x000fe20003fa5270 */
[----:B------:R-:W-:Y:S01]  /*6620*/  IMAD.MOV.U32 R2, RZ, RZ, 0x0 ;  /* 0x00000000ff027424 */ /* 0x000fe200078e00ff */
[----:B------:R-:W-:-:S11]  /*6630*/  MOV R3, 0xfff80000 ;  /* 0xfff8000000037802 */ /* 0x000fd60000000f00 */
[----:B------:R-:W-:Y:S05]  /*6640*/  @!P5 BRA `(.L_x_248) ;  /* 0x000001000000d947 */ /* 0x000fea0003800000 */
[----:B------:R-:W-:Y:S02]  /*6650*/  ISETP.NE.AND P5, PT, R47, 0x7ff00000, PT ;  /* 0x7ff000002f00780c */ /* 0x000fe40003fa5270 */
[----:B------:R-:W-:Y:S02]  /*6660*/  LOP3.LUT R2, R29, 0x80000000, R27, 0x48, !PT ;  /* 0x800000001d027812 */ /* 0x000fe400078e481b */
[----:B------:R-:W-:-:S13]  /*6670*/  ISETP.EQ.OR P5, PT, R48, RZ, !P5 ;  /* 0x000000ff3000720c */ /* 0x000fda0006fa2670 */
[----:B------:R-:W-:Y:S01]  /*6680*/  @P5 LOP3.LUT R24, R2, 0x7ff00000, RZ, 0xfc, !PT ;  /* 0x7ff0000002185812 */ /* 0x000fe200078efcff */
[----:B------:R-:W-:Y:S01]  /*6690*/  @!P5 IMAD.MOV.U32 R3, RZ, RZ, R2 ;  /* 0x000000ffff03d224 */ /* 0x000fe200078e0002 */
[----:B------:R-:W-:Y:S01]  /*66a0*/  @!P5 MOV R2, RZ ;  /* 0x000000ff0002d202 */ /* 0x000fe20000000f00 */
[----:B------:R-:W-:Y:S01]  /*66b0*/  @P5 IMAD.MOV.U32 R2, RZ, RZ, RZ ;  /* 0x000000ffff025224 */ /* 0x000fe200078e00ff */
[----:B------:R-:W-:Y:S01]  /*66c0*/  @P5 MOV R3, R24 ;  /* 0x0000001800035202 */ /* 0x000fe20000000f00 */
[----:B------:R-:W-:Y:S05]  /*66d0*/  BRA `(.L_x_248) ;  /* 0x0000007000007947 */ /* 0x000fea0003800000 */
.L_x_250:
[----:B------:R-:W-:-:S05]  /*66e0*/  LOP3.LUT R2, R27, 0x80000, RZ, 0xfc, !PT ;  /* 0x000800001b027812 */ /* 0x000fca00078efcff */
[----:B------:R-:W-:Y:S01]  /*66f0*/  IMAD.MOV.U32 R3, RZ, RZ, R2 ;  /* 0x000000ffff037224 */ /* 0x000fe200078e0002 */
[----:B------:R-:W-:Y:S01]  /*6700*/  MOV R2, R26 ;  /* 0x0000001a00027202 */ /* 0x000fe20000000f00 */
[----:B------:R-:W-:Y:S05]  /*6710*/  BRA `(.L_x_248) ;  /* 0x0000003000007947 */ /* 0x000fea0003800000 */
.L_x_249:
[----:B------:R-:W-:-:S05]  /*6720*/  LOP3.LUT R2, R29, 0x80000, RZ, 0xfc, !PT ;  /* 0x000800001d027812 */ /* 0x000fca00078efcff */
[----:B------:R-:W-:Y:S01]  /*6730*/  IMAD.MOV.U32 R3, RZ, RZ, R2 ;  /* 0x000000ffff037224 */ /* 0x000fe200078e0002 */
[----:B------:R-:W-:Y:S02]  /*6740*/  MOV R2, R28 ;  /* 0x0000001c00027202 */ /* 0x000fe40000000f00 */
.L_x_248:
[----:B------:R-:W-:Y:S05]  /*6750*/  BSYNC B0 ;  /* 0x0000000000007941 */ /* 0x000fea0003800000 */
.L_x_246:
[----:B------:R-:W-:Y:S01]  /*6760*/  HFMA2.MMA R25, -RZ, RZ, 0, 0 ;  /* 0x00000000ff197435 */ /* 0x000fe200000001ff */
[----:B------:R-:W-:-:S05]  /*6770*/  IMAD.MOV.U32 R24, RZ, RZ, R0 ;  /* 0x000000ffff187224 */ /* 0x000fca00078e0000 */
[----:B------:R-:W-:Y:S05]  /*6780*/  RET.REL.NODEC R24 `(_ZN2at6native54_GLOBAL__N__3d75cb98_21_fused_adagrad_impl_cu_7510a93525multi_tensor_apply_kernelINS1_32FusedOptimizerTensorListMetadataILi3EEENS1_23FusedAdagradMathFunctorIfEEJPKfddddbS8_S8_EEEvT_T0_DpT1_) ;  /* 0xffff987018007950 */ /* 0x000fea0003c3ffff */
.L_x_251:
        /* <DEDUP_REMOVED lines=15> */
.L_x_390:


//--------------------- .text._ZN2at6native54_GLOBAL__N__3d75cb98_21_fused_adagrad_impl_cu_7510a93525multi_tensor_apply_kernelINS1_32FusedOptimizerTensorListMetadataILi3EEENS1_23FusedAdagradMathFunctorIdEEJPKfddddbS8_S8_EEEvT_T0_DpT1_ --------------------------
	.section	.text._ZN2at6native54_GLOBAL__N__3d75cb98_21_fused_adagrad_impl_cu_7510a93525multi_tensor_apply_kernelINS1_32FusedOptimizerTensorListMetadataILi3EEENS1_23FusedAdagradMathFunctorIdEEJPKfddddbS8_S8_EEEvT_T0_DpT1_,"ax",@progbits
	.sectioninfo	@"SHI_REGISTERS=76"
	.align	128
.text._ZN2at6native54_GLOBAL__N__3d75cb98_21_fused_adagrad_impl_cu_7510a93525multi_tensor_apply_kernelINS1_32FusedOptimizerTensorListMetadataILi3EEENS1_23FusedAdagradMathFunctorIdEEJPKfddddbS8_S8_EEEvT_T0_DpT1_:
        .type           _ZN2at6native54_GLOBAL__N__3d75cb98_21_fused_adagrad_impl_cu_7510a93525multi_tensor_apply_kernelINS1_32FusedOptimizerTensorListMetadataILi3EEENS1_23FusedAdagradMathFunctorIdEEJPKfddddbS8_S8_EEEvT_T0_DpT1_,@function
        .size           _ZN2at6native54_GLOBAL__N__3d75cb98_21_fused_adagrad_impl_cu_7510a93525multi_tensor_apply_kernelINS1_32FusedOptimizerTensorListMetadataILi3EEENS1_23FusedAdagradMathFunctorIdEEJPKfddddbS8_S8_EEEvT_T0_DpT1_,(.L_x_392 - _ZN2at6native54_GLOBAL__N__3d75cb98_21_fused_adagrad_impl_cu_7510a93525multi_tensor_apply_kernelINS1_32FusedOptimizerTensorListMetadataILi3EEENS1_23FusedAdagradMathFunctorIdEEJPKfddddbS8_S8_EEEvT_T0_DpT1_)
        .other          _ZN2at6native54_GLOBAL__N__3d75cb98_21_fused_adagrad_impl_cu_7510a93525multi_tensor_apply_kernelINS1_32FusedOptimizerTensorListMetadataILi3EEENS1_23FusedAdagradMathFunctorIdEEJPKfddddbS8_S8_EEEvT_T0_DpT1_,@"STO_CUDA_ENTRY STV_DEFAULT"
_ZN2at6native54_GLOBAL__N__3d75cb98_21_fused_adagrad_impl_cu_7510a93525multi_tensor_apply_kernelINS1_32FusedOptimizerTensorListMetadataILi3EEENS1_23FusedAdagradMathFunctorIdEEJPKfddddbS8_S8_EEEvT_T0_DpT1_:
        /* <DEDUP_REMOVED lines=12> */
.L_x_252:
[----:B------:R-:W-:-:S12]  /*00c0*/  USHF.L.U32 UR13, UR4, 0x3, URZ ;  /* 0x00000003040d7899 */ /* 0x000fd8000800063f */
[----:B------:R-:W-:Y:S02]  /*00d0*/  ULDC.64 UR6, c[0x0][UR13+0x760] ;  /* 0x0001d8000d067abb */ /* 0x000fe40008000a00 */
[----:B------:R-:W-:Y:S02]  /*00e0*/  IMAD.U32 R6, RZ, RZ, UR6 ;  /* 0x00000006ff067e24 */ /* 0x000fe4000f8e00ff */
[----:B------:R-:W-:-:S05]  /*00f0*/  IMAD.U32 R7, RZ, RZ, UR7 ;  /* 0x00000007ff077e24 */ /* 0x000fca000f8e00ff */
[----:B------:R-:W2:Y:S01]  /*0100*/  LDG.E R6, [R6.64] ;  /* 0x0000001006067981 */ /* 0x000ea2000c1e1900 */
[----:B------:R-:W-:-:S04]  /*0110*/  ISETP.NE.U32.AND P0, PT, RZ, c[0x0][0xf30], PT ;  /* 0x0003cc00ff007a0c */ /* 0x000fc80003f05070 */
[----:B------:R-:W-:-:S13]  /*0120*/  ISETP.NE.AND.EX P0, PT, RZ, c[0x0][0xf34], PT, P0 ;  /* 0x0003cd00ff007a0c */ /* 0x000fda0003f05300 */
[----:B------:R-:W-:Y:S01]  /*0130*/  @P0 MOV R2, c[0x0][0xf30] ;  /* 0x0003cc0000020a02 */ /* 0x000fe20000000f00 */
[----:B------:R-:W-:-:S05]  /*0140*/  @P0 IMAD.MOV.U32 R3, RZ, RZ, c[0x0][0xf34] ;  /* 0x0003cd00ff030624 */ /* 0x000fca00078e00ff */
[----:B------:R-:W3:Y:S01]  /*0150*/  @P0 LDG.E R2, [R2.64] ;  /* 0x0000001002020981 */ /* 0x000ee2000c1e1900 */
[----:B------:R-:W-:Y:S01]  /*0160*/  IMAD.MOV.U32 R18, RZ, RZ, c[0x0][0xf40] ;  /* 0x0003d000ff127624 */ /* 0x000fe200078e00ff */
[----:B------:R-:W-:Y:S01]  /*0170*/  MOV R23, c[0x0][0xf3c] ;  /* 0x0003cf0000177a02 */ /* 0x000fe20000000f00 */
[----:B------:R-:W-:Y:S01]  /*0180*/  IMAD.MOV.U32 R19, RZ, RZ, c[0x0][0xf44] ;  /* 0x0003d100ff137624 */ /* 0x000fe200078e00ff */
[----:B------:R-:W-:Y:S01]  /*0190*/  UMOV UR4, 0x4 ;  /* 0x0000000400047882 */ /* 0x000fe20000000000 */
[----:B------:R-:W-:Y:S01]  /*01a0*/  IMAD.MOV.U32 R22, RZ, RZ, c[0x0][0xf38] ;  /* 0x0003ce00ff167624 */ /* 0x000fe200078e00ff */
[----:B------:R-:W-:Y:S02]  /*01b0*/  ULDC UR6, c[0x2][0x0] ;  /* 0x0080000000067ab9 */ /* 0x000fe40000000800 */
[----:B------:R-:W-:Y:S02]  /*01c0*/  UIMAD UR4, UR5, UR4, UR6 ;  /* 0x00000004050472a4 */ /* 0x000fe4000f8e0206 */
[----:B------:R-:W-:-:S02]  /*01d0*/  ULDC.64 UR8, c[0x0][UR13+0x2e0] ;  /* 0x0000b8000d087abb */ /* 0x000fc40008000a00 */
        /* <DEDUP_REMOVED lines=12> */
[----:B0-----:R0:W1:Y:S01]  /*02a0*/  DFMA R18, R4, R18, 1 ;  /* 0x3ff000000412742b */ /* 0x0010620000000012 */
[----:B---3--:R-:W-:Y:S02]  /*02b0*/  @P0 FMUL.FTZ R0, R2, 1 ;  /* 0x3f80000002000820 */ /* 0x008fe40000410000 */
[----:B0-----:R-:W-:-:S03]  /*02c0*/  IMAD.MOV.U32 R4, RZ, RZ, 0x1 ;  /* 0x00000001ff047424 */ /* 0x001fc600078e00ff */
[----:B------:R-:W0:Y:S08]  /*02d0*/  @P0 F2F.F64.F32 R22, R0 ;  /* 0x0000000000160310 */ /* 0x000e300000201800 */
[----:B-1----:R-:W1:Y:S01]  /*02e0*/  MUFU.RCP64H R5, R19 ;  /* 0x0000001300057308 */ /* 0x002e620000001800 */
[----:B0-----:R-:W-:Y:S01]  /*02f0*/  FSETP.GEU.AND P1, PT, |R23|, 6.5827683646048100446e-37, PT ;  /* 0x036000001700780b */ /* 0x001fe20003f2e200 */
[----:B-1----:R-:W0:-:S06]  /*0300*/  DFMA R6, -R18, R4, 1 ;  /* 0x3ff000001206742b */ /* 0x002e0c0000000104 */
        /* <DEDUP_REMOVED lines=13> */
[----:B------:R-:W-:Y:S05]  /*03e0*/  CALL.REL.NOINC `($__internal_3_$__cuda_sm20_div_rn_f64_full) ;  /* 0x000073b000007944 */ /* 0x000fea0003c00000 */
[----:B------:R-:W-:Y:S02]  /*03f0*/  IMAD.MOV.U32 R16, RZ, RZ, R26 ;  /* 0x000000ffff107224 */ /* 0x000fe400078e001a */
[----:B------:R-:W-:Y:S02]  /*0400*/  IMAD.MOV.U32 R17, RZ, RZ, R27 ;  /* 0x000000ffff117224 */ /* 0x000fe400078e001b */
.L_x_253:
        /* <DEDUP_REMOVED lines=16> */
.L_x_316:
[----:B0-----:R-:W-:Y:S01]  /*0510*/  IADD3 R7, P1, R5, UR4, RZ ;  /* 0x0000000405077c10 */ /* 0x001fe2000ff3e0ff */
[----:B------:R-:W-:Y:S01]  /*0520*/  IMAD.MOV.U32 R12, RZ, RZ, c[0x0][0x0] ;  /* 0x00000000ff0c7624 */ /* 0x000fe200078e00ff */
[----:B------:R-:W-:Y:S02]  /*0530*/  CS2R R36, SRZ ;  /* 0x0000000000247805 */ /* 0x000fe4000001ff00 */
[----:B------:R-:W-:Y:S02]  /*0540*/  ISETP.GE.U32.AND P0, PT, R7, 0x10000, PT ;  /* 0x000100000700780c */ /* 0x000fe40003f06070 */
[----:B------:R-:W-:-:S02]  /*0550*/  IADD3.X R8, RZ, UR5, RZ, P1, !PT ;  /* 0x00000005ff087c10 */ /* 0x000fc40008ffe4ff */
[C---:B------:R-:W-:Y:S02]  /*0560*/  ISETP.LT.U32.AND P1, PT, R7.reuse, UR14, PT ;  /* 0x0000000e07007c0c */ /* 0x040fe4000bf21070 */
[----:B------:R-:W-:Y:S01]  /*0570*/  ISETP.GE.U32.AND.EX P0, PT, R8, RZ, PT, P0 ;  /* 0x000000ff0800720c */ /* 0x000fe20003f06100 */
[----:B------:R-:W-:Y:S01]  /*0580*/  IMAD R14, R6, 0x3, RZ ;  /* 0x00000003060e7824 */ /* 0x000fe200078e02ff */
[----:B------:R-:W-:Y:S02]  /*0590*/  IADD3 R10, P2, R7, c[0x0][0x0], RZ ;  /* 0x00000000070a7a10 */ /* 0x000fe40007f5e0ff */
[----:B------:R-:W-:Y:S02]  /*05a0*/  ISETP.LT.AND.EX P0, PT, R8, UR13, !P0, P1 ;  /* 0x0000000d08007c0c */ /* 0x000fe4000c701310 */
[-C--:B------:R-:W-:Y:S01]  /*05b0*/  LEA R12, P4, R12, R7.reuse, 0x1 ;  /* 0x000000070c0c7211 */ /* 0x080fe200078808ff */
[----:B------:R-:W-:Y:S01]  /*05c0*/  IMAD.X R9, RZ, RZ, R8, P2 ;  /* 0x000000ffff097224 */ /* 0x000fe200010e0608 */
[----:B------:R-:W-:-:S09]  /*05d0*/  IADD3 R14, P3, R14, R7, RZ ;  /* 0x000000070e0e7210 */ /* 0x000fd20007f7e0ff */
[----:B------:R-:W-:-:S04]  /*05e0*/  @P0 LEA R2, P1, R7, UR6, 0x3 ;  /* 0x0000000607020c11 */ /* 0x000fc8000f8218ff */
[--C-:B------:R-:W-:Y:S02]  /*05f0*/  @P0 LEA.HI.X R3, R7, UR7, R8.reuse, 0x3, P1 ;  /* 0x0000000707030c11 */ /* 0x100fe400088f1c08 */
[C---:B------:R-:W-:Y:S01]  /*0600*/  ISETP.GE.U32.AND P1, PT, R10.reuse, 0x10000, PT ;  /* 0x000100000a00780c */ /* 0x040fe20003f26070 */
[--C-:B------:R-:W-:Y:S01]  /*0610*/  IMAD.X R11, RZ, RZ, R8.reuse, P4 ;  /* 0x000000ffff0b7224 */ /* 0x100fe200020e0608 */
[----:B------:R-:W-:Y:S01]  /*0620*/  ISETP.LT.U32.AND P2, PT, R10, UR14, PT ;  /* 0x0000000e0a007c0c */ /* 0x000fe2000bf41070 */
[----:B------:R-:W-:Y:S01]  /*0630*/  IMAD.X R13, RZ, RZ, R8, P3 ;  /* 0x000000ffff0d7224 */ /* 0x000fe200018e0608 */
[C---:B------:R-:W-:Y:S01]  /*0640*/  ISETP.GE.U32.AND.EX P1, PT, R9.reuse, RZ, PT, P1 ;  /* 0x000000ff0900720c */ /* 0x040fe20003f26110 */
[----:B------:R0:W5:Y:S01]  /*0650*/  @P0 LDG.E.64 R36, [R2.64] ;  /* 0x0000001002240981 */ /* 0x000162000c1e1b00 */
[C---:B------:R-:W-:Y:S01]  /*0660*/  ISETP.GE.U32.AND P4, PT, R14.reuse, 0x10000, PT ;  /* 0x000100000e00780c */ /* 0x040fe20003f86070 */
[----:B------:R-:W-:Y:S01]  /*0670*/  CS2R R34, SRZ ;  /* 0x0000000000227805 */ /* 0x000fe2000001ff00 */
[----:B------:R-:W-:Y:S01]  /*0680*/  ISETP.LT.AND.EX P1, PT, R9, UR13, !P1, P2 ;  /* 0x0000000d09007c0c */ /* 0x000fe2000cf21320 */
[----:B------:R-:W-:Y:S01]  /*0690*/  CS2R R58, SRZ ;  /* 0x00000000003a7805 */ /* 0x000fe2000001ff00 */
[----:B------:R-:W-:Y:S01]  /*06a0*/  @P0 LEA R18, P2, R7, UR8, 0x3 ;  /* 0x0000000807120c11 */ /* 0x000fe2000f8418ff */
[----:B------:R-:W-:Y:S01]  /*06b0*/  CS2R R32, SRZ ;  /* 0x0000000000207805 */ /* 0x000fe2000001ff00 */
[----:B------:R-:W-:-:S02]  /*06c0*/  ISETP.LT.U32.AND P3, PT, R14, UR14, PT ;  /* 0x0000000e0e007c0c */ /* 0x000fc4000bf61070 */
[----:B------:R-:W-:Y:S02]  /*06d0*/  ISETP.GE.U32.AND.EX P4, PT, R13, RZ, PT, P4 ;  /* 0x000000ff0d00720c */ /* 0x000fe40003f86140 */
[C---:B------:R-:W-:Y:S02]  /*06e0*/  ISETP.GE.U32.AND P6, PT, R12.reuse, 0x10000, PT ;  /* 0x000100000c00780c */ /* 0x040fe40003fc6070 */
[--C-:B------:R-:W-:Y:S02]  /*06f0*/  @P0 LEA.HI.X R19, R7, UR9, R8.reuse, 0x3, P2 ;  /* 0x0000000907130c11 */ /* 0x100fe400090f1c08 */
[----:B------:R-:W-:Y:S02]  /*0700*/  ISETP.LT.AND.EX P3, PT, R13, UR13, !P4, P3 ;  /* 0x0000000d0d007c0c */ /* 0x000fe4000e761330 */
[----:B------:R-:W-:Y:S01]  /*0710*/  ISETP.LT.U32.AND P2, PT, R12, UR14, PT ;  /* 0x0000000e0c007c0c */ /* 0x000fe2000bf41070 */
[----:B------:R-:W-:Y:S01]  /*0720*/  CS2R R62, SRZ ;  /* 0x00000000003e7805 */ /* 0x000fe2000001ff00 */
[C---:B------:R-:W-:Y:S01]  /*0730*/  ISETP.GE.U32.AND.EX P6, PT, R11.reuse, RZ, PT, P6 ;  /* 0x000000ff0b00720c */ /* 0x040fe20003fc6160 */
[----:B------:R-:W-:Y:S01]  /*0740*/  CS2R R38, SRZ ;  /* 0x0000000000267805 */ /* 0x000fe2000001ff00 */
[C---:B------:R-:W-:Y:S01]  /*0750*/  SHF.L.U64.HI R9, R10.reuse, 0x3, R9 ;  /* 0x000000030a097819 */ /* 0x040fe20000010209 */
[----:B------:R-:W-:Y:S01]  /*0760*/  IMAD.SHL.U32 R10, R10, 0x8, RZ ;  /* 0x000000080a0a7824 */ /* 0x000fe200078e00ff */
[----:B------:R-:W-:Y:S01]  /*0770*/  ISETP.LT.AND.EX P2, PT, R11, UR13, !P6, P2 ;  /* 0x0000000d0b007c0c */ /* 0x000fe2000f741320 */
[----:B------:R-:W-:Y:S01]  /*0780*/  CS2R R40, SRZ ;  /* 0x0000000000287805 */ /* 0x000fe2000001ff00 */
[C---:B------:R-:W-:Y:S01]  /*0790*/  SHF.L.U64.HI R13, R14.reuse, 0x3, R13 ;  /* 0x000000030e0d7819 */ /* 0x040fe2000001020d */
[----:B------:R-:W-:Y:S01]  /*07a0*/  IMAD.SHL.U32 R14, R14, 0x8, RZ ;  /* 0x000000080e0e7824 */ /* 0x000fe200078e00ff */
[C---:B0-----:R-:W-:Y:S01]  /*07b0*/  @P0 LEA R2, P5, R7.reuse, UR10, 0x3 ;  /* 0x0000000a07020c11 */ /* 0x041fe2000f8a18ff */
[----:B------:R-:W-:Y:S01]  /*07c0*/  CS2R R42, SRZ ;  /* 0x00000000002a7805 */ /* 0x000fe2000001ff00 */
[----:B------:R-:W-:Y:S01]  /*07d0*/  SHF.L.U64.HI R11, R12, 0x3, R11 ;  /* 0x000000030c0b7819 */ /* 0x000fe2000001020b */
[----:B------:R-:W-:Y:S01]  /*07e0*/  CS2R R44, SRZ ;  /* 0x00000000002c7805 */ /* 0x000fe2000001ff00 */
[----:B------:R-:W-:Y:S01]  /*07f0*/  @P0 LEA.HI.X R3, R7, UR11, R8, 0x3, P5 ;  /* 0x0000000b07030c11 */ /* 0x000fe2000a8f1c08 */
[----:B------:R-:W-:Y:S01]  /*0800*/  CS2R R70, SRZ ;  /* 0x0000000000467805 */ /* 0x000fe2000001ff00 */
[C---:B------:R-:W-:Y:S01]  /*0810*/  @P1 IADD3 R20, P5, R10.reuse, UR8, RZ ;  /* 0x000000080a141c10 */ /* 0x040fe2000ffbe0ff */
[----:B------:R-:W-:Y:S01]  /*0820*/  CS2R R48, SRZ ;  /* 0x0000000000307805 */ /* 0x000fe2000001ff00 */
[----:B------:R-:W-:Y:S01]  /*0830*/  @P1 IADD3 R22, P4, R10, UR10, RZ ;  /* 0x0000000a0a161c10 */ /* 0x000fe2000ff9e0ff */
[----:B------:R-:W-:Y:S01]  /*0840*/  CS2R R68, SRZ ;  /* 0x0000000000447805 */ /* 0x000fe2000001ff00 */
[----:B------:R-:W-:Y:S01]  /*0850*/  @P3 IADD3 R26, P6, R14, UR8, RZ ;  /* 0x000000080e1a3c10 */ /* 0x000fe2000ffde0ff */
[----:B------:R0:W5:Y:S01]  /*0860*/  @P0 LDG.E.64 R34, [R18.64] ;  /* 0x0000001012220981 */ /* 0x000162000c1e1b00 */
[----:B------:R-:W-:-:S02]  /*0870*/  SHF.L.U32 R12, R12, 0x3, RZ ;  /* 0x000000030c0c7819 */ /* 0x000fc400000006ff */
[C---:B------:R-:W-:Y:S01]  /*0880*/  @P1 IADD3.X R21, R9.reuse, UR9, RZ, P5, !PT ;  /* 0x0000000909151c10 */ /* 0x040fe2000affe4ff */
[----:B------:R0:W5:Y:S01]  /*0890*/  @P0 LDG.E.64 R58, [R2.64] ;  /* 0x00000010023a0981 */ /* 0x000162000c1e1b00 */
[----:B------:R-:W-:Y:S02]  /*08a0*/  @P1 IADD3.X R23, R9, UR11, RZ, P4, !PT ;  /* 0x0000000b09171c10 */ /* 0x000fe4000a7fe4ff */
[----:B------:R-:W-:Y:S01]  /*08b0*/  @P3 IADD3.X R27, R13, UR9, RZ, P6, !PT ;  /* 0x000000090d1b3c10 */ /* 0x000fe2000b7fe4ff */
[----:B------:R0:W5:Y:S01]  /*08c0*/  @P1 LDG.E.64 R32, [R20.64] ;  /* 0x0000001014201981 */ /* 0x000162000c1e1b00 */
[----:B------:R-:W-:Y:S02]  /*08d0*/  @P2 IADD3 R24, P5, R12, UR8, RZ ;  /* 0x000000080c182c10 */ /* 0x000fe4000ffbe0ff */
[----:B------:R-:W-:Y:S01]  /*08e0*/  IADD3 R46, P6, R10, UR6, RZ ;  /* 0x000000060a2e7c10 */ /* 0x000fe2000ffde0ff */
[----:B------:R0:W5:Y:S01]  /*08f0*/  @P1 LDG.E.64 R62, [R22.64] ;  /* 0x00000010163e1981 */ /* 0x000162000c1e1b00 */
[----:B------:R-:W-:-:S02]  /*0900*/  IADD3 R50, P4, R12, UR6, RZ ;  /* 0x000000060c327c10 */ /* 0x000fc4000ff9e0ff */
[----:B------:R-:W-:Y:S01]  /*0910*/  @P2 IADD3.X R25, R11, UR9, RZ, P5, !PT ;  /* 0x000000090b192c10 */ /* 0x000fe2000affe4ff */
[----:B------:R0:W5:Y:S01]  /*0920*/  @P3 LDG.E.64 R40, [R26.64] ;  /* 0x000000101a283981 */ /* 0x000162000c1e1b00 */
[----:B------:R-:W-:Y:S02]  /*0930*/  IADD3.X R47, R9, UR7, RZ, P6, !PT ;  /* 0x00000007092f7c10 */ /* 0x000fe4000b7fe4ff */
[----:B------:R-:W-:Y:S01]  /*0940*/  IADD3.X R51, R11, UR7, RZ, P4, !PT ;  /* 0x000000070b337c10 */ /* 0x000fe2000a7fe4ff */
[----:B------:R0:W5:Y:S01]  /*0950*/  @P2 LDG.E.64 R38, [R24.64] ;  /* 0x0000001018262981 */ /* 0x000162000c1e1b00 */
[----:B------:R-:W-:Y:S02]  /*0960*/  IADD3 R52, P5, R12, UR10, RZ ;  /* 0x0000000a0c347c10 */ /* 0x000fe4000ffbe0ff */
[C---:B------:R-:W-:Y:S01]  /*0970*/  IADD3 R54, P6, R14.reuse, UR6, RZ ;  /* 0x000000060e367c10 */ /* 0x040fe2000ffde0ff */
[----:B------:R0:W5:Y:S01]  /*0980*/  @P1 LDG.E.64 R42, [R46.64] ;  /* 0x000000102e2a1981 */ /* 0x000162000c1e1b00 */
[----:B-1----:R-:W-:-:S02]  /*0990*/  IADD3 R56, P4, R14, UR10, RZ ;  /* 0x0000000a0e387c10 */ /* 0x002fc4000ff9e0ff */
[----:B------:R-:W-:Y:S01]  /*09a0*/  IADD3.X R53, R11, UR11, RZ, P5, !PT ;  /* 0x0000000b0b357c10 */ /* 0x000fe2000affe4ff */
[----:B------:R0:W5:Y:S01]  /*09b0*/  @P2 LDG.E.64 R44, [R50.64] ;  /* 0x00000010322c2981 */ /* 0x000162000c1e1b00 */
[C---:B------:R-:W-:Y:S02]  /*09c0*/  IADD3.X R55, R13.reuse, UR7, RZ, P6, !PT ;  /* 0x000000070d377c10 */ /* 0x040fe4000b7fe4ff */
[----:B------:R-:W-:Y:S01]  /*09d0*/  IADD3.X R57, R13, UR11, RZ, P4, !PT ;  /* 0x0000000b0d397c10 */ /* 0x000fe2000a7fe4ff */
[----:B------:R0:W5:Y:S04]  /*09e0*/  @P2 LDG.E.64 R70, [R52.64] ;  /* 0x0000001034462981 */ /* 0x000168000c1e1b00 */
[----:B------:R0:W5:Y:S04]  /*09f0*/  @P3 LDG.E.64 R48, [R54.64] ;  /* 0x0000001036303981 */ /* 0x000168000c1e1b00 */
[----:B------:R0:W5:Y:S01]  /*0a00*/  @P3 LDG.E.64 R68, [R56.64] ;  /* 0x0000001038443981 */ /* 0x000162000c1e1b00 */
[----:B------:R-:W-:-:S04]  /*0a10*/  ISETP.NE.U32.AND P4, PT, RZ, c[0x0][0xf60], PT ;  /* 0x0003d800ff007a0c */ /* 0x000fc80003f85070 */
[----:B------:R-:W-:-:S13]  /*0a20*/  ISETP.NE.AND.EX P4, PT, RZ, c[0x0][0xf64], PT, P4 ;  /* 0x0003d900ff007a0c */ /* 0x000fda0003f85340 */
[----:B------:R-:W-:Y:S05]  /*0a30*/  @!P4 BRA `(.L_x_255) ;  /* 0x000016c00000c947 */ /* 0x000fea0003800000 */
[----:B0-----:R-:W-:Y:S02]  /*0a40*/  IMAD.MOV.U32 R2, RZ, RZ, c[0x0][0xf60] ;  /* 0x0003d800ff027624 */ /* 0x001fe400078e00ff */
[----:B------:R-:W-:-:S05]  /*0a50*/  IMAD.MOV.U32 R3, RZ, RZ, c[0x0][0xf64] ;  /* 0x0003d900ff037624 */ /* 0x000fca00078e00ff */
[----:B------:R-:W2:Y:S01]  /*0a60*/  LDG.E R2, [R2.64] ;  /* 0x0000001002027981 */ /* 0x000ea2000c1e1900 */
[----:B------:R-:W-:Y:S01]  /*0a70*/  IMAD.MOV.U32 R18, RZ, RZ, 0x1 ;  /* 0x00000001ff127424 */ /* 0x000fe200078e00ff */
[----:B-----5:R-:W-:Y:S01]  /*0a80*/  FSETP.GEU.AND P5, PT, |R35|, 6.5827683646048100446e-37, PT ;  /* 0x036000002300780b */ /* 0x020fe20003fae200 */
[----:B------:R-:W-:Y:S01]  /*0a90*/  BSSY B1, `(.L_x_256) ;  /* 0x0000017000017945 */ /* 0x000fe20003800000 */
        /* <DEDUP_REMOVED lines=19> */
[----:B------:R-:W-:Y:S05]  /*0bd0*/  CALL.REL.NOINC `($__internal_3_$__cuda_sm20_div_rn_f64_full) ;  /* 0x00006bc000007944 */ /* 0x000fea0003c00000 */
[----:B------:R-:W-:Y:S02]  /*0be0*/  IMAD.MOV.U32 R2, RZ, RZ, R26 ;  /* 0x000000ffff027224 */ /* 0x000fe400078e001a */
[----:B------:R-:W-:Y:S02]  /*0bf0*/  IMAD.MOV.U32 R3, RZ, RZ, R27 ;  /* 0x000000ffff037224 */ /* 0x000fe400078e001b */
.L_x_257:
[----:B------:R-:W-:Y:S05]  /*0c00*/  BSYNC B1 ;  /* 0x0000000000017941 */ /* 0x000fea0003800000 */
.L_x_256:
[----:B------:R-:W0:Y:S01]  /*0c10*/  DADD R18, -RZ, -R2 ;  /* 0x00000000ff127229 */ /* 0x000e220000000902 */
[----:B------:R-:W-:Y:S01]  /*0c20*/  ULDC.S8 UR12, c[0x0][0xf58] ;  /* 0x0003d600000c7ab9 */ /* 0x000fe20000000200 */
[----:B------:R-:W-:Y:S01]  /*0c30*/  IMAD.MOV.U32 R22, RZ, RZ, 0x0 ;  /* 0x00000000ff167424 */ /* 0x000fe200078e00ff */
[----:B------:R-:W-:Y:S01]  /*0c40*/  ISETP.NE.AND P4, PT, RZ, UR12, PT ;  /* 0x0000000cff007c0c */ /* 0x000fe2000bf85270 */
[----:B------:R-:W-:Y:S01]  /*0c50*/  DSETP.NEU.AND P5, PT, RZ, c[0x0][0xf48], PT ;  /* 0x0003d200ff00762a */ /* 0x000fe20003fad000 */
[----:B------:R-:W-:Y:S01]  /*0c60*/  MOV R23, 0x3fd80000 ;  /* 0x3fd8000000177802 */ /* 0x000fe20000000f00 */
[----:B------:R-:W-:Y:S01]  /*0c70*/  BSSY B1, `(.L_x_258) ;  /* 0x0000024000017945 */ /* 0x000fe20003800000 */
[----:B------:R-:W-:-:S02]  /*0c80*/  IMAD.MOV.U32 R34, RZ, RZ, R2 ;  /* 0x000000ffff227224 */ /* 0x000fc400078e0002 */
[----:B------:R-:W-:Y:S01]  /*0c90*/  IMAD.MOV.U32 R35, RZ, RZ, R3 ;  /* 0x000000ffff237224 */ /* 0x000fe200078e0003 */
[----:B0-----:R-:W-:Y:S02]  /*0ca0*/  FSEL R20, R2, R18, !P4 ;  /* 0x0000001202147208 */ /* 0x001fe40006000000 */
[----:B------:R-:W-:-:S06]  /*0cb0*/  FSEL R21, R3, R19, !P4 ;  /* 0x0000001303157208 */ /* 0x000fcc0006000000 */
[----:B------:R-:W0:-:S10]  /*0cc0*/  DFMA R18, R36, c[0x0][0xf48], R20 ;  /* 0x0003d20024127a2b */ /* 0x000e140000000014 */
[----:B0-----:R-:W-:Y:S02]  /*0cd0*/  FSEL R24, R18, R20, P5 ;  /* 0x0000001412187208 */ /* 0x001fe40002800000 */
[----:B------:R-:W-:-:S06]  /*0ce0*/  FSEL R25, R19, R21, P5 ;  /* 0x0000001513197208 */ /* 0x000fcc0002800000 */
[----:B------:R-:W0:-:S04]  /*0cf0*/  DFMA R58, R24, R24, R58 ;  /* 0x00000018183a722b */ /* 0x000e08000000003a */
[----:B------:R-:W-:Y:S02]  /*0d00*/  DMUL R24, R24, R16 ;  /* 0x0000001018187228 */ /* 0x000fe40000000000 */
[----:B0-----:R-:W0:Y:S04]  /*0d10*/  MUFU.RSQ64H R21, R59 ;  /* 0x0000003b00157308 */ /* 0x001e280000001c00 */
[----:B------:R-:W-:-:S04]  /*0d20*/  IADD3 R20, R59, -0x3500000, RZ ;  /* 0xfcb000003b147810 */ /* 0x000fc80007ffe0ff */
[----:B------:R-:W-:Y:S02]  /*0d30*/  ISETP.GE.U32.AND P5, PT, R20, 0x7ca00000, PT ;  /* 0x7ca000001400780c */ /* 0x000fe40003fa6070 */
[----:B0-----:R-:W0:-:S06]  /*0d40*/  DMUL R18, R20, R20 ;  /* 0x0000001414127228 */ /* 0x001e0c0000000000 */
[----:B0-----:R-:W0:-:S06]  /*0d50*/  DFMA R18, R58, -R18, 1 ;  /* 0x3ff000003a12742b */ /* 0x001e0c0000000812 */
[----:B0-----:R-:W-:-:S04]  /*0d60*/  DFMA R22, R18, R22, 0.5 ;  /* 0x3fe000001216742b */ /* 0x001fc80000000016 */
[----:B------:R-:W0:-:S06]  /*0d70*/  DMUL R18, R20, R18 ;  /* 0x0000001214127228 */ /* 0x000e0c0000000000 */
[----:B0-----:R-:W0:-:S06]  /*0d80*/  DFMA R26, R22, R18, R20 ;  /* 0x00000012161a722b */ /* 0x001e0c0000000014 */
[----:B0-----:R-:W0:-:S04]  /*0d90*/  DMUL R28, R58, R26 ;  /* 0x0000001a3a1c7228 */ /* 0x001e080000000000 */
[----:B------:R-:W-:Y:S01]  /*0da0*/  IADD3 R23, R27, -0x100000, RZ ;  /* 0xfff000001b177810 */ /* 0x000fe20007ffe0ff */
[----:B------:R-:W-:Y:S01]  /*0db0*/  IMAD.MOV.U32 R22, RZ, RZ, R26 ;  /* 0x000000ffff167224 */ /* 0x000fe200078e001a */
[----:B0-----:R-:W0:-:S06]  /*0dc0*/  DFMA R30, R28, -R28, R58 ;  /* 0x8000001c1c1e722b */ /* 0x001e0c000000003a */
[----:B0-----:R0:W1:Y:S01]  /*0dd0*/  DFMA R18, R30, R22, R28 ;  /* 0x000000161e12722b */ /* 0x001062000000001c */
[----:B------:R-:W-:Y:S05]  /*0de0*/  @!P5 BRA `(.L_x_259) ;  /* 0x000000c00000d947 */ /* 0x000fea0003800000 */
[----:B------:R-:W-:Y:S01]  /*0df0*/  IMAD.MOV.U32 R4, RZ, RZ, R26 ;  /* 0x000000ffff047224 */ /* 0x000fe200078e001a */
[----:B------:R-:W-:Y:S01]  /*0e00*/  MOV R21, R59 ;  /* 0x0000003b00157202 */ /* 0x000fe20000000f00 */
[----:B0-----:R-:W-:Y:S01]  /*0e10*/  IMAD.MOV.U32 R22, RZ, RZ, R58 ;  /* 0x000000ffff167224 */ /* 0x001fe200078e003a */
[----:B------:R-:W-:Y:S01]  /*0e20*/  MOV R0, 0xe90 ;  /* 0x00000e9000007802 */ /* 0x000fe20000000f00 */
[----:B-1----:R-:W-:Y:S02]  /*0e30*/  IMAD.MOV.U32 R18, RZ, RZ, R30 ;  /* 0x000000ffff127224 */ /* 0x002fe400078e001e */
[----:B------:R-:W-:Y:S02]  /*0e40*/  IMAD.MOV.U32 R19, RZ, RZ, R31 ;  /* 0x000000ffff137224 */ /* 0x000fe400078e001f */
[----:B------:R-:W-:Y:S02]  /*0e50*/  IMAD.MOV.U32 R2, RZ, RZ, R28 ;  /* 0x000000ffff027224 */ /* 0x000fe400078e001c */
[----:B------:R-:W-:-:S02]  /*0e60*/  IMAD.MOV.U32 R3, RZ, RZ, R29 ;  /* 0x000000ffff037224 */ /* 0x000fc400078e001d */
[----:B------:R-:W-:Y:S02]  /*0e70*/  IMAD.MOV.U32 R15, RZ, RZ, R23 ;  /* 0x000000ffff0f7224 */ /* 0x000fe400078e0017 */
[----:B------:R-:W-:Y:S05]  /*0e80*/  CALL.REL.NOINC `($__internal_4_$__cuda_sm20_dsqrt_rn_f64_mediumpath_v1) ;  /* 0x00006ef000007944 */ /* 0x000fea0003c00000 */
[----:B------:R-:W-:Y:S01]  /*0e90*/  MOV R18, R4 ;  /* 0x0000000400127202 */ /* 0x000fe20000000f00 */
[----:B------:R-:W-:Y:S02]  /*0ea0*/  IMAD.MOV.U32 R19, RZ, RZ, R15 ;  /* 0x000000ffff137224 */ /* 0x000fe400078e000f */
.L_x_259:
[----:B------:R-:W-:Y:S05]  /*0eb0*/  BSYNC B1 ;  /* 0x0000000000017941 */ /* 0x000fea0003800000 */
.L_x_258:
[----:B-1----:R-:W1:Y:S01]  /*0ec0*/  DADD R26, R18, c[0x0][0xf50] ;  /* 0x0003d400121a7629 */ /* 0x002e620000000000 */
[----:B------:R-:W-:Y:S01]  /*0ed0*/  IMAD.MOV.U32 R2, RZ, RZ, 0x1 ;  /* 0x00000001ff027424 */ /* 0x000fe200078e00ff */
[----:B------:R-:W-:Y:S01]  /*0ee0*/  FSETP.GEU.AND P5, PT, |R25|, 6.5827683646048100446e-37, PT ;  /* 0x036000001900780b */ /* 0x000fe20003fae200 */
[----:B------:R-:W-:Y:S03]  /*0ef0*/  BSSY B1, `(.L_x_260) ;  /* 0x0000014000017945 */ /* 0x000fe60003800000 */
[----:B-1----:R-:W1:Y:S02]  /*0f00*/  MUFU.RCP64H R3, R27 ;  /* 0x0000001b00037308 */ /* 0x002e640000001800 */
[----:B-1----:R-:W1:-:S06]  /*0f10*/  DFMA R18, -R26, R2, 1 ;  /* 0x3ff000001a12742b */ /* 0x002e4c0000000102 */
[----:B-1----:R-:W1:-:S06]  /*0f20*/  DFMA R18, R18, R18, R18 ;  /* 0x000000121212722b */ /* 0x002e4c0000000012 */
[----:B-1----:R-:W1:-:S06]  /*0f30*/  DFMA R18, R2, R18, R2 ;  /* 0x000000120212722b */ /* 0x002e4c0000000002 */
[----:B-1----:R-:W1:-:S06]  /*0f40*/  DFMA R2, -R26, R18, 1 ;  /* 0x3ff000001a02742b */ /* 0x002e4c0000000112 */
[----:B-1----:R-:W1:-:S06]  /*0f50*/  DFMA R2, R18, R2, R18 ;  /* 0x000000021202722b */ /* 0x002e4c0000000012 */
[----:B-1----:R-:W1:-:S06]  /*0f60*/  DMUL R18, R24, R2 ;  /* 0x0000000218127228 */ /* 0x002e4c0000000000 */
        /* <DEDUP_REMOVED lines=9> */
[----:B------:R-:W-:Y:S05]  /*1000*/  CALL.REL.NOINC `($__internal_3_$__cuda_sm20_div_rn_f64_full) ;  /* 0x0000679000007944 */ /* 0x000fea0003c00000 */
[----:B------:R-:W-:Y:S01]  /*1010*/  MOV R60, R26 ;  /* 0x0000001a003c7202 */ /* 0x000fe20000000f00 */
[----:B------:R-:W-:Y:S02]  /*1020*/  IMAD.MOV.U32 R61, RZ, RZ, R27 ;  /* 0x000000ffff3d7224 */ /* 0x000fe400078e001b */
.L_x_261:
[----:B------:R-:W-:Y:S05]  /*1030*/  BSYNC B1 ;  /* 0x0000000000017941 */ /* 0x000fea0003800000 */
.L_x_260:
[----:B------:R-:W0:Y:S01]  /*1040*/  MUFU.RCP64H R3, R67 ;  /* 0x0000004300037308 */ /* 0x000e220000001800 */
[----:B------:R-:W-:Y:S01]  /*1050*/  IMAD.MOV.U32 R2, RZ, RZ, 0x1 ;  /* 0x00000001ff027424 */ /* 0x000fe200078e00ff */
[----:B------:R-:W-:Y:S01]  /*1060*/  FSETP.GEU.AND P5, PT, |R33|, 6.5827683646048100446e-37, PT ;  /* 0x036000002100780b */ /* 0x000fe20003fae200 */
[----:B------:R-:W-:Y:S04]  /*1070*/  BSSY B1, `(.L_x_262) ;  /* 0x0000014000017945 */ /* 0x000fe80003800000 */
        /* <DEDUP_REMOVED lines=19> */
.L_x_263:
[----:B------:R-:W-:Y:S05]  /*11b0*/  BSYNC B1 ;  /* 0x0000000000017941 */ /* 0x000fea0003800000 */
.L_x_262:
[----:B------:R-:W0:Y:S01]  /*11c0*/  DADD R18, -RZ, -R2 ;  /* 0x00000000ff127229 */ /* 0x000e220000000902 */
[----:B------:R-:W-:Y:S01]  /*11d0*/  IMAD.MOV.U32 R22, RZ, RZ, 0x0 ;  /* 0x00000000ff167424 */ /* 0x000fe200078e00ff */
[----:B------:R-:W-:Y:S01]  /*11e0*/  BSSY B1, `(.L_x_264) ;  /* 0x0000026000017945 */ /* 0x000fe20003800000 */
[----:B------:R-:W-:Y:S01]  /*11f0*/  IMAD.MOV.U32 R23, RZ, RZ, 0x3fd80000 ;  /* 0x3fd80000ff177424 */ /* 0x000fe200078e00ff */
[----:B------:R-:W-:Y:S01]  /*1200*/  DSETP.NEU.AND P5, PT, RZ, c[0x0][0xf48], PT ;  /* 0x0003d200ff00762a */ /* 0x000fe20003fad000 */
[----:B------:R-:W-:Y:S01]  /*1210*/  MOV R32, R2 ;  /* 0x0000000200207202 */ /* 0x000fe20000000f00 */
[----:B------:R-:W-:-:S04]  /*1220*/  IMAD.MOV.U32 R33, RZ, RZ, R3 ;  /* 0x000000ffff217224 */ /* 0x000fc800078e0003 */
        /* <DEDUP_REMOVED lines=22> */
[----:B-1----:R-:W-:Y:S01]  /*1390*/  MOV R19, R31 ;  /* 0x0000001f00137202 */ /* 0x002fe20000000f00 */
[----:B0-----:R-:W-:Y:S01]  /*13a0*/  IMAD.MOV.U32 R22, RZ, RZ, R64 ;  /* 0x000000ffff167224 */ /* 0x001fe200078e0040 */
[----:B------:R-:W-:Y:S01]  /*13b0*/  MOV R0, 0x1420 ;  /* 0x0000142000007802 */ /* 0x000fe20000000f00 */
[----:B------:R-:W-:Y:S02]  /*13c0*/  IMAD.MOV.U32 R21, RZ, RZ, R65 ;  /* 0x000000ffff157224 */ /* 0x000fe400078e0041 */
[----:B------:R-:W-:Y:S02]  /*13d0*/  IMAD.MOV.U32 R18, RZ, RZ, R30 ;  /* 0x000000ffff127224 */ /* 0x000fe400078e001e */
[----:B------:R-:W-:Y:S02]  /*13e0*/  IMAD.MOV.U32 R2, RZ, RZ, R28 ;  /* 0x000000ffff027224 */ /* 0x000fe400078e001c */
[----:B------:R-:W-:-:S02]  /*13f0*/  IMAD.MOV.U32 R3, RZ, RZ, R29 ;  /* 0x000000ffff037224 */ /* 0x000fc400078e001d */
[----:B------:R-:W-:Y:S02]  /*1400*/  IMAD.MOV.U32 R15, RZ, RZ, R23 ;  /* 0x000000ffff0f7224 */ /* 0x000fe400078e0017 */
[----:B------:R-:W-:Y:S05]  /*1410*/  CALL.REL.NOINC `($__internal_4_$__cuda_sm20_dsqrt_rn_f64_mediumpath_v1) ;  /* 0x0000696000007944 */ /* 0x000fea0003c00000 */
[----:B------:R-:W-:Y:S02]  /*1420*/  IMAD.MOV.U32 R18, RZ, RZ, R4 ;  /* 0x000000ffff127224 */ /* 0x000fe400078e0004 */
[----:B------:R-:W-:Y:S02]  /*1430*/  IMAD.MOV.U32 R19, RZ, RZ, R15 ;  /* 0x000000ffff137224 */ /* 0x000fe400078e000f */
.L_x_265:
[----:B------:R-:W-:Y:S05]  /*1440*/  BSYNC B1 ;  /* 0x0000000000017941 */ /* 0x000fea0003800000 */
.L_x_264:
[----:B-1----:R-:W1:Y:S01]  /*1450*/  DADD R26, R18, c[0x0][0xf50] ;  /* 0x0003d400121a7629 */ /* 0x002e620000000000 */
[----:B------:R-:W-:Y:S01]  /*1460*/  MOV R2, 0x1 ;  /* 0x0000000100027802 */ /* 0x000fe20000000f00 */
[----:B------:R-:W-:Y:S01]  /*1470*/  BSSY B1, `(.L_x_266) ;  /* 0x0000015000017945 */ /* 0x000fe20003800000 */
[----:B------:R-:W-:-:S03]  /*1480*/  FSETP.GEU.AND P5, PT, |R25|, 6.5827683646048100446e-37, PT ;  /* 0x036000001900780b */ /* 0x000fc60003fae200 */
        /* <DEDUP_REMOVED lines=17> */
[----:B------:R-:W-:Y:S02]  /*15a0*/  IMAD.MOV.U32 R62, RZ, RZ, R26 ;  /* 0x000000ffff3e7224 */ /* 0x000fe400078e001a */
[----:B------:R-:W-:Y:S02]  /*15b0*/  IMAD.MOV.U32 R63, RZ, RZ, R27 ;  /* 0x000000ffff3f7224 */ /* 0x000fe400078e001b */
.L_x_267:
[----:B------:R-:W-:Y:S05]  /*15c0*/  BSYNC B1 ;  /* 0x0000000000017941 */ /* 0x000fea0003800000 */
.L_x_266:
[----:B------:R-:W0:Y:S01]  /*15d0*/  MUFU.RCP64H R3, R67 ;  /* 0x0000004300037308 */ /* 0x000e220000001800 */
[----:B------:R-:W-:Y:S01]  /*15e0*/  MOV R2, 0x1 ;  /* 0x0000000100027802 */ /* 0x000fe20000000f00 */
[----:B------:R-:W-:Y:S01]  /*15f0*/  BSSY B1, `(.L_x_268) ;  /* 0x0000015000017945 */ /* 0x000fe20003800000 */
[----:B------:R-:W-:-:S04]  /*1600*/  FSETP.GEU.AND P5, PT, |R39|, 6.5827683646048100446e-37, PT ;  /* 0x036000002700780b */ /* 0x000fc80003fae200 */
        /* <DEDUP_REMOVED lines=16> */
[----:B------:R-:W-:Y:S05]  /*1710*/  CALL.REL.NOINC `($__internal_3_$__cuda_sm20_div_rn_f64_full) ;  /* 0x0000608000007944 */ /* 0x000fea0003c00000 */
[----:B------:R-:W-:Y:S01]  /*1720*/  IMAD.MOV.U32 R2, RZ, RZ, R26 ;  /* 0x000000ffff027224 */ /* 0x000fe200078e001a */
[----:B------:R-:W-:Y:S02]  /*1730*/  MOV R3, R27 ;  /* 0x0000001b00037202 */ /* 0x000fe40000000f00 */
.L_x_269:
[----:B------:R-:W-:Y:S05]  /*1740*/  BSYNC B1 ;  /* 0x0000000000017941 */ /* 0x000fea0003800000 */
.L_x_268:
[----:B------:R-:W0:Y:S01]  /*1750*/  DADD R18, -RZ, -R2 ;  /* 0x00000000ff127229 */ /* 0x000e220000000902 */
[----:B------:R-:W-:Y:S01]  /*1760*/  IMAD.MOV.U32 R22, RZ, RZ, 0x0 ;  /* 0x00000000ff167424 */ /* 0x000fe200078e00ff */
[----:B------:R-:W-:Y:S01]  /*1770*/  BSSY B1, `(.L_x_270) ;  /* 0x0000026000017945 */ /* 0x000fe20003800000 */
[----:B------:R-:W-:Y:S01]  /*1780*/  IMAD.MOV.U32 R23, RZ, RZ, 0x3fd80000 ;  /* 0x3fd80000ff177424 */ /* 0x000fe200078e00ff */
[----:B------:R-:W-:Y:S01]  /*1790*/  DSETP.NEU.AND P5, PT, RZ, c[0x0][0xf48], PT ;  /* 0x0003d200ff00762a */ /* 0x000fe20003fad000 */
[----:B------:R-:W-:-:S02]  /*17a0*/  IMAD.MOV.U32 R38, RZ, RZ, R2 ;  /* 0x000000ffff267224 */ /* 0x000fc400078e0002 */
[----:B------:R-:W-:-:S03]  /*17b0*/  IMAD.MOV.U32 R39, RZ, RZ, R3 ;  /* 0x000000ffff277224 */ /* 0x000fc600078e0003 */
        /* <DEDUP_REMOVED lines=21> */
[----:B------:R-:W-:Y:S01]  /*1910*/  MOV R4, R26 ;  /* 0x0000001a00047202 */ /* 0x000fe20000000f00 */
[----:B0-----:R-:W-:Y:S01]  /*1920*/  IMAD.MOV.U32 R22, RZ, RZ, R72 ;  /* 0x000000ffff167224 */ /* 0x001fe200078e0048 */
[----:B------:R-:W-:Y:S01]  /*1930*/  MOV R3, R29 ;  /* 0x0000001d00037202 */ /* 0x000fe20000000f00 */
[----:B------:R-:W-:Y:S01]  /*1940*/  IMAD.MOV.U32 R21, RZ, RZ, R73 ;  /* 0x000000ffff157224 */ /* 0x000fe200078e0049 */
[----:B------:R-:W-:Y:S01]  /*1950*/  MOV R0, 0x19b0 ;  /* 0x000019b000007802 */ /* 0x000fe20000000f00 */
[----:B-1----:R-:W-:Y:S02]  /*1960*/  IMAD.MOV.U32 R18, RZ, RZ, R30 ;  /* 0x000000ffff127224 */ /* 0x002fe400078e001e */
[----:B------:R-:W-:Y:S02]  /*1970*/  IMAD.MOV.U32 R19, RZ, RZ, R31 ;  /* 0x000000ffff137224 */ /* 0x000fe400078e001f */
[----:B------:R-:W-:-:S02]  /*1980*/  IMAD.MOV.U32 R2, RZ, RZ, R28 ;  /* 0x000000ffff027224 */ /* 0x000fc400078e001c */
[----:B------:R-:W-:Y:S02]  /*1990*/  IMAD.MOV.U32 R15, RZ, RZ, R23 ;  /* 0x000000ffff0f7224 */ /* 0x000fe400078e0017 */
[----:B------:R-:W-:Y:S05]  /*19a0*/  CALL.REL.NOINC `($__internal_4_$__cuda_sm20_dsqrt_rn_f64_mediumpath_v1) ;  /* 0x000063d000007944 */ /* 0x000fea0003c00000 */
[----:B------:R-:W-:Y:S02]  /*19b0*/  IMAD.MOV.U32 R18, RZ, RZ, R4 ;  /* 0x000000ffff127224 */ /* 0x000fe400078e0004 */
[----:B------:R-:W-:Y:S02]  /*19c0*/  IMAD.MOV.U32 R19, RZ, RZ, R15 ;  /* 0x000000ffff137224 */ /* 0x000fe400078e000f */
.L_x_271:
[----:B------:R-:W-:Y:S05]  /*19d0*/  BSYNC B1 ;  /* 0x0000000000017941 */ /* 0x000fea0003800000 */
.L_x_270:
        /* <DEDUP_REMOVED lines=17> */
[----:B------:R-:W-:Y:S01]  /*1af0*/  MOV R18, R26 ;  /* 0x0000001a00127202 */ /* 0x000fe20000000f00 */
[----:B------:R-:W-:Y:S01]  /*1b00*/  IMAD.MOV.U32 R21, RZ, RZ, R27 ;  /* 0x000000ffff157224 */ /* 0x000fe200078e001b */
[----:B------:R-:W-:Y:S02]  /*1b10*/  MOV R0, 0x1b30 ;  /* 0x00001b3000007802 */ /* 0x000fe40000000f00 */
[----:B------:R-:W-:Y:S05]  /*1b20*/  CALL.REL.NOINC `($__internal_3_$__cuda_sm20_div_rn_f64_full) ;  /* 0x00005c7000007944 */ /* 0x000fea0003c00000 */
[----:B------:R-:W-:Y:S02]  /*1b30*/  IMAD.MOV.U32 R70, RZ, RZ, R26 ;  /* 0x000000ffff467224 */ /* 0x000fe400078e001a */
[----:B------:R-:W-:Y:S02]  /*1b40*/  IMAD.MOV.U32 R71, RZ, RZ, R27 ;  /* 0x000000ffff477224 */ /* 0x000fe400078e001b */
.L_x_273:
[----:B------:R-:W-:Y:S05]  /*1b50*/  BSYNC B1 ;  /* 0x0000000000017941 */ /* 0x000fea0003800000 */
.L_x_272:
        /* <DEDUP_REMOVED lines=23> */
.L_x_275:
[----:B------:R-:W-:Y:S05]  /*1cd0*/  BSYNC B1 ;  /* 0x0000000000017941 */ /* 0x000fea0003800000 */
.L_x_274:
[----:B------:R-:W0:Y:S01]  /*1ce0*/  DADD R18, -RZ, -R2 ;  /* 0x00000000ff127229 */ /* 0x000e220000000902 */
[----:B------:R-:W-:Y:S01]  /*1cf0*/  IMAD.MOV.U32 R22, RZ, RZ, 0x0 ;  /* 0x00000000ff167424 */ /* 0x000fe200078e00ff */
[----:B------:R-:W-:Y:S01]  /*1d00*/  MOV R23, 0x3fd80000 ;  /* 0x3fd8000000177802 */ /* 0x000fe20000000f00 */
[----:B------:R-:W-:Y:S01]  /*1d10*/  BSSY B1, `(.L_x_276) ;  /* 0x0000025000017945 */ /* 0x000fe20003800000 */
        /* <DEDUP_REMOVED lines=36> */
.L_x_277:
[----:B------:R-:W-:Y:S05]  /*1f60*/  BSYNC B1 ;  /* 0x0000000000017941 */ /* 0x000fea0003800000 */
.L_x_276:
        /* <DEDUP_REMOVED lines=23> */
.L_x_279:
[----:B------:R-:W-:Y:S05]  /*20e0*/  BSYNC B1 ;  /* 0x0000000000017941 */ /* 0x000fea0003800000 */
.L_x_278:
[----:B------:R-:W-:Y:S05]  /*20f0*/  BRA `(.L_x_280) ;  /* 0x00001e2000007947 */ /* 0x000fea0003800000 */
.L_x_255:
[----:B0-----:R-:W-:Y:S01]  /*2100*/  ULDC.S8 UR12, c[0x0][0xf58] ;  /* 0x0003d600000c7ab9 */ /* 0x001fe20000000200 */
[----:B-----5:R0:W1:Y:S01]  /*2110*/  DMUL R2, R36, c[0x0][0xf48] ;  /* 0x0003d20024027a28 */ /* 0x0200620000000000 */
[----:B------:R-:W-:-:S13]  /*2120*/  ISETP.NE.AND P4, PT, RZ, UR12, PT ;  /* 0x0000000cff007c0c */ /* 0x000fda000bf85270 */
[----:B------:R-:W-:Y:S05]  /*2130*/  @!P4 BRA `(.L_x_281) ;  /* 0x00000f100000c947 */ /* 0x000fea0003800000 */
[----:B01----:R-:W0:Y:S01]  /*2140*/  DSETP.NEU.AND P4, PT, RZ, c[0x0][0xf48], PT ;  /* 0x0003d200ff00762a */ /* 0x003e220003f8d000 */
[----:B------:R-:W-:Y:S01]  /*2150*/  IMAD.MOV.U32 R18, RZ, RZ, 0x0 ;  /* 0x00000000ff127424 */ /* 0x000fe200078e00ff */
[----:B------:R-:W-:Y:S01]  /*2160*/  BSSY B1, `(.L_x_282) ;  /* 0x0000021000017945 */ /* 0x000fe20003800000 */
[----:B------:R-:W-:-:S03]  /*2170*/  IMAD.MOV.U32 R19, RZ, RZ, 0x3fd80000 ;  /* 0x3fd80000ff137424 */ /* 0x000fc600078e00ff */
[----:B0-----:R-:W-:Y:S02]  /*2180*/  FSEL R24, R2, RZ, P4 ;  /* 0x000000ff02187208 */ /* 0x001fe40002000000 */
[----:B------:R-:W-:-:S06]  /*2190*/  FSEL R25, R3, -RZ, P4 ;  /* 0x800000ff03197208 */ /* 0x000fcc0002000000 */
[----:B------:R-:W0:-:S06]  /*21a0*/  DADD R24, -R34, R24 ;  /* 0x0000000022187229 */ /* 0x000e0c0000000118 */
[----:B0-----:R-:W0:-:S04]  /*21b0*/  DFMA R58, R24, R24, R58 ;  /* 0x00000018183a722b */ /* 0x001e08000000003a */
        /* <DEDUP_REMOVED lines=16> */
[----:B0-----:R-:W-:Y:S01]  /*22c0*/  MOV R22, R58 ;  /* 0x0000003a00167202 */ /* 0x001fe20000000f00 */
[----:B------:R-:W-:Y:S01]  /*22d0*/  IMAD.MOV.U32 R21, RZ, RZ, R59 ;  /* 0x000000ffff157224 */ /* 0x000fe200078e003b */
[----:B------:R-:W-:Y:S01]  /*22e0*/  MOV R15, R23 ;  /* 0x00000017000f7202 */ /* 0x000fe20000000f00 */
[----:B------:R-:W-:Y:S01]  /*22f0*/  IMAD.MOV.U32 R18, RZ, RZ, R28 ;  /* 0x000000ffff127224 */ /* 0x000fe200078e001c */
[----:B------:R-:W-:Y:S01]  /*2300*/  MOV R0, 0x2350 ;  /* 0x0000235000007802 */ /* 0x000fe20000000f00 */
[----:B------:R-:W-:Y:S02]  /*2310*/  IMAD.MOV.U32 R19, RZ, RZ, R29 ;  /* 0x000000ffff137224 */ /* 0x000fe400078e001d */
[----:B-1----:R-:W-:Y:S02]  /*2320*/  IMAD.MOV.U32 R2, RZ, RZ, R26 ;  /* 0x000000ffff027224 */ /* 0x002fe400078e001a */
[----:B------:R-:W-:-:S02]  /*2330*/  IMAD.MOV.U32 R3, RZ, RZ, R27 ;  /* 0x000000ffff037224 */ /* 0x000fc400078e001b */
[----:B------:R-:W-:Y:S05]  /*2340*/  CALL.REL.NOINC `($__internal_4_$__cuda_sm20_dsqrt_rn_f64_mediumpath_v1) ;  /* 0x00005a3000007944 */ /* 0x000fea0003c00000 */
[----:B------:R-:W-:Y:S02]  /*2350*/  IMAD.MOV.U32 R2, RZ, RZ, R4 ;  /* 0x000000ffff027224 */ /* 0x000fe400078e0004 */
[----:B------:R-:W-:-:S02]  /*2360*/  IMAD.MOV.U32 R3, RZ, RZ, R15 ;  /* 0x000000ffff037224 */ /* 0x000fc400078e000f */
.L_x_283:
[----:B------:R-:W-:Y:S05]  /*2370*/  BSYNC B1 ;  /* 0x0000000000017941 */ /* 0x000fea0003800000 */
.L_x_282:
[----:B01----:R0:W1:Y:S01]  /*2380*/  DADD R26, R2, c[0x0][0xf50] ;  /* 0x0003d400021a7629 */ /* 0x0030620000000000 */
[----:B------:R-:W-:Y:S01]  /*2390*/  FSETP.GEU.AND P6, PT, |R25|, 6.5827683646048100446e-37, PT ;  /* 0x036000001900780b */ /* 0x000fe20003fce200 */
[----:B0-----:R-:W-:Y:S01]  /*23a0*/  IMAD.MOV.U32 R2, RZ, RZ, 0x1 ;  /* 0x00000001ff027424 */ /* 0x001fe200078e00ff */
[----:B------:R-:W-:Y:S03]  /*23b0*/  BSSY B1, `(.L_x_284) ;  /* 0x0000014000017945 */ /* 0x000fe60003800000 */
        /* <DEDUP_REMOVED lines=19> */
.L_x_285:
[----:B------:R-:W-:Y:S05]  /*24f0*/  BSYNC B1 ;  /* 0x0000000000017941 */ /* 0x000fea0003800000 */
.L_x_284:
[----:B------:R-:W0:Y:S01]  /*2500*/  DMUL R2, R42, c[0x0][0xf48] ;  /* 0x0003d2002a027a28 */ /* 0x000e220000000000 */
[----:B------:R-:W-:Y:S01]  /*2510*/  IMAD.MOV.U32 R18, RZ, RZ, 0x0 ;  /* 0x00000000ff127424 */ /* 0x000fe200078e00ff */
[----:B------:R-:W-:Y:S01]  /*2520*/  BSSY B1, `(.L_x_286) ;  /* 0x0000021000017945 */ /* 0x000fe20003800000 */
[----:B------:R-:W-:-:S07]  /*2530*/  IMAD.MOV.U32 R19, RZ, RZ, 0x3fd80000 ;  /* 0x3fd80000ff137424 */ /* 0x000fce00078e00ff */
        /* <DEDUP_REMOVED lines=21> */
[----:B-1----:R-:W-:Y:S01]  /*2690*/  MOV R3, R27 ;  /* 0x0000001b00037202 */ /* 0x002fe20000000f00 */
[----:B------:R-:W-:Y:S01]  /*26a0*/  IMAD.MOV.U32 R21, RZ, RZ, R65 ;  /* 0x000000ffff157224 */ /* 0x000fe200078e0041 */
[----:B------:R-:W-:Y:S01]  /*26b0*/  MOV R0, 0x2710 ;  /* 0x0000271000007802 */ /* 0x000fe20000000f00 */
[----:B------:R-:W-:Y:S02]  /*26c0*/  IMAD.MOV.U32 R18, RZ, RZ, R28 ;  /* 0x000000ffff127224 */ /* 0x000fe400078e001c */
[----:B------:R-:W-:Y:S02]  /*26d0*/  IMAD.MOV.U32 R19, RZ, RZ, R29 ;  /* 0x000000ffff137224 */ /* 0x000fe400078e001d */
[----:B------:R-:W-:-:S02]  /*26e0*/  IMAD.MOV.U32 R2, RZ, RZ, R26 ;  /* 0x000000ffff027224 */ /* 0x000fc400078e001a */
[----:B------:R-:W-:Y:S02]  /*26f0*/  IMAD.MOV.U32 R15, RZ, RZ, R23 ;  /* 0x000000ffff0f7224 */ /* 0x000fe400078e0017 */
[----:B------:R-:W-:Y:S05]  /*2700*/  CALL.REL.NOINC `($__internal_4_$__cuda_sm20_dsqrt_rn_f64_mediumpath_v1) ;  /* 0x0000567000007944 */ /* 0x000fea0003c00000 */
[----:B------:R-:W-:Y:S02]  /*2710*/  IMAD.MOV.U32 R2, RZ, RZ, R4 ;  /* 0x000000ffff027224 */ /* 0x000fe400078e0004 */
[----:B------:R-:W-:Y:S02]  /*2720*/  IMAD.MOV.U32 R3, RZ, RZ, R15 ;  /* 0x000000ffff037224 */ /* 0x000fe400078e000f */
.L_x_287:
[----:B------:R-:W-:Y:S05]  /*2730*/  BSYNC B1 ;  /* 0x0000000000017941 */ /* 0x000fea0003800000 */
.L_x_286:
        /* <DEDUP_REMOVED lines=23> */
.L_x_289:
[----:B------:R-:W-:Y:S05]  /*28b0*/  BSYNC B1 ;  /* 0x0000000000017941 */ /* 0x000fea0003800000 */
.L_x_288:
        /* <DEDUP_REMOVED lines=18> */
[----:B------:R-:W-:Y:S02]  /*29e0*/  IADD3 R23, R19, -0x100000, RZ ;  /* 0xfff0000013177810 */ /* 0x000fe40007ffe0ff */
[----:B0-----:R-:W0:Y:S01]  /*29f0*/  DFMA R28, R26, -R26, R72 ;  /* 0x8000001a1a1c722b */ /* 0x001e220000000048 */
[----:B------:R-:W-:-:S06]  /*2a00*/  MOV R22, R18 ;  /* 0x0000001200167202 */ /* 0x000fcc0000000f00 */
        /* <DEDUP_REMOVED lines=14> */
.L_x_291:
[----:B------:R-:W-:Y:S05]  /*2af0*/  BSYNC B1 ;  /* 0x0000000000017941 */ /* 0x000fea0003800000 */
.L_x_290:
        /* <DEDUP_REMOVED lines=20> */
[----:B------:R-:W-:Y:S05]  /*2c40*/  CALL.REL.NOINC `($__internal_3_$__cuda_sm20_div_rn_f64_full) ;  /* 0x00004b5000007944 */ /* 0x000fea0003c00000 */
[----:B------:R-:W-:Y:S02]  /*2c50*/  IMAD.MOV.U32 R70, RZ, RZ, R26 ;  /* 0x000000ffff467224 */ /* 0x000fe400078e001a */
[----:B------:R-:W-:Y:S02]  /*2c60*/  IMAD.MOV.U32 R71, RZ, RZ, R27 ;  /* 0x000000ffff477224 */ /* 0x000fe400078e001b */
.L_x_293:
[----:B------:R-:W-:Y:S05]  /*2c70*/  BSYNC B1 ;  /* 0x0000000000017941 */ /* 0x000fea0003800000 */
.L_x_292:
[----:B------:R-:W0:Y:S01]  /*2c80*/  DMUL R2, R48, c[0x0][0xf48] ;  /* 0x0003d20030027a28 */ /* 0x000e220000000000 */
[----:B------:R-:W-:Y:S01]  /*2c90*/  IMAD.MOV.U32 R18, RZ, RZ, 0x0 ;  /* 0x00000000ff127424 */ /* 0x000fe200078e00ff */
[----:B------:R-:W-:Y:S01]  /*2ca0*/  MOV R19, 0x3fd80000 ;  /* 0x3fd8000000137802 */ /* 0x000fe20000000f00 */
[----:B------:R-:W-:Y:S07]  /*2cb0*/  BSSY B1, `(.L_x_294) ;  /* 0x0000020000017945 */ /* 0x000fee0003800000 */
[----:B0-----:R-:W-:-:S02]  /*2cc0*/  FSEL R24, R2, RZ, P4 ;  /* 0x000000ff02187208 */ /* 0x001fc40002000000 */
        /* <DEDUP_REMOVED lines=22> */
[----:B------:R-:W-:Y:S02]  /*2e30*/  IMAD.MOV.U32 R21, RZ, RZ, R67 ;  /* 0x000000ffff157224 */ /* 0x000fe400078e0043 */
[----:B------:R-:W-:Y:S02]  /*2e40*/  IMAD.MOV.U32 R18, RZ, RZ, R28 ;  /* 0x000000ffff127224 */ /* 0x000fe400078e001c */
[----:B-1----:R-:W-:Y:S02]  /*2e50*/  IMAD.MOV.U32 R2, RZ, RZ, R26 ;  /* 0x000000ffff027224 */ /* 0x002fe400078e001a */
[----:B------:R-:W-:-:S02]  /*2e60*/  IMAD.MOV.U32 R3, RZ, RZ, R27 ;  /* 0x000000ffff037224 */ /* 0x000fc400078e001b */
[----:B------:R-:W-:Y:S02]  /*2e70*/  IMAD.MOV.U32 R15, RZ, RZ, R23 ;  /* 0x000000ffff0f7224 */ /* 0x000fe400078e0017 */
[----:B------:R-:W-:Y:S05]  /*2e80*/  CALL.REL.NOINC `($__internal_4_$__cuda_sm20_dsqrt_rn_f64_mediumpath_v1) ;  /* 0x00004ef000007944 */ /* 0x000fea0003c00000 */
[----:B------:R-:W-:Y:S02]  /*2e90*/  IMAD.MOV.U32 R2, RZ, RZ, R4 ;  /* 0x000000ffff027224 */ /* 0x000fe400078e0004 */
[----:B------:R-:W-:Y:S02]  /*2ea0*/  IMAD.MOV.U32 R3, RZ, RZ, R15 ;  /* 0x000000ffff037224 */ /* 0x000fe400078e000f */
.L_x_295:
[----:B------:R-:W-:Y:S05]  /*2eb0*/  BSYNC B1 ;  /* 0x0000000000017941 */ /* 0x000fea0003800000 */
.L_x_294:
[----:B01----:R0:W1:Y:S01]  /*2ec0*/  DADD R26, R2, c[0x0][0xf50] ;  /* 0x0003d400021a7629 */ /* 0x0030620000000000 */
[----:B------:R-:W-:Y:S01]  /*2ed0*/  FSETP.GEU.AND P5, PT, |R25|, 6.5827683646048100446e-37, PT ;  /* 0x036000001900780b */ /* 0x000fe20003fae200 */
[----:B------:R-:W-:Y:S01]  /*2ee0*/  BSSY B1, `(.L_x_296) ;  /* 0x0000015000017945 */ /* 0x000fe20003800000 */
[----:B0-----:R-:W-:-:S03]  /*2ef0*/  MOV R2, 0x1 ;  /* 0x0000000100027802 */ /* 0x001fc60000000f00 */
[----:B-1----:R-:W0:Y:S03]  /*2f00*/  MUFU.RCP64H R3, R27 ;  /* 0x0000001b00037308 */ /* 0x002e260000001800 */
        /* <DEDUP_REMOVED lines=18> */
.L_x_297:
[----:B------:R-:W-:Y:S05]  /*3030*/  BSYNC B1 ;  /* 0x0000000000017941 */ /* 0x000fea0003800000 */
.L_x_296:
[----:B------:R-:W-:Y:S05]  /*3040*/  BRA `(.L_x_280) ;  /* 0x00000ed000007947 */ /* 0x000fea0003800000 */
.L_x_281:
[----:B01----:R-:W-:Y:S01]  /*3050*/  DADD R2, R34, R2 ;  /* 0x0000000022027229 */ /* 0x003fe20000000002 */
[----:B------:R-:W-:Y:S01]  /*3060*/  MOV R18, 0x0 ;  /* 0x0000000000127802 */ /* 0x000fe20000000f00 */
[----:B------:R-:W-:Y:S01]  /*3070*/  IMAD.MOV.U32 R19, RZ, RZ, 0x3fd80000 ;  /* 0x3fd80000ff137424 */ /* 0x000fe200078e00ff */
[----:B------:R-:W-:Y:S01]  /*3080*/  BSSY B1, `(.L_x_298) ;  /* 0x0000020000017945 */ /* 0x000fe20003800000 */
[----:B------:R-:W0:-:S06]  /*3090*/  DSETP.NEU.AND P4, PT, RZ, c[0x0][0xf48], PT ;  /* 0x0003d200ff00762a */ /* 0x000e0c0003f8d000 */
        /* <DEDUP_REMOVED lines=28> */
[----:B------:R-:W-:Y:S01]  /*3260*/  IMAD.MOV.U32 R2, RZ, RZ, R4 ;  /* 0x000000ffff027224 */ /* 0x000fe200078e0004 */
[----:B------:R-:W-:Y:S02]  /*3270*/  MOV R3, R15 ;  /* 0x0000000f00037202 */ /* 0x000fe40000000f00 */
.L_x_299:
[----:B------:R-:W-:Y:S05]  /*3280*/  BSYNC B1 ;  /* 0x0000000000017941 */ /* 0x000fea0003800000 */
.L_x_298:
        /* <DEDUP_REMOVED lines=21> */
[----:B------:R-:W-:Y:S01]  /*33e0*/  IMAD.MOV.U32 R60, RZ, RZ, R26 ;  /* 0x000000ffff3c7224 */ /* 0x000fe200078e001a */
[----:B------:R-:W-:Y:S02]  /*33f0*/  MOV R61, R27 ;  /* 0x0000001b003d7202 */ /* 0x000fe40000000f00 */
.L_x_301:
[----:B------:R-:W-:Y:S05]  /*3400*/  BSYNC B1 ;  /* 0x0000000000017941 */ /* 0x000fea0003800000 */
.L_x_300:
[----:B------:R-:W0:Y:S01]  /*3410*/  DFMA R2, R42, c[0x0][0xf48], R32 ;  /* 0x0003d2002a027a2b */ /* 0x000e220000000020 */
[----:B------:R-:W-:Y:S01]  /*3420*/  IMAD.MOV.U32 R18, RZ, RZ, 0x0 ;  /* 0x00000000ff127424 */ /* 0x000fe200078e00ff */
[----:B------:R-:W-:Y:S01]  /*3430*/  BSSY B1, `(.L_x_302) ;  /* 0x0000020000017945 */ /* 0x000fe20003800000 */
[----:B------:R-:W-:-:S07]  /*3440*/  IMAD.MOV.U32 R19, RZ, RZ, 0x3fd80000 ;  /* 0x3fd80000ff137424 */ /* 0x000fce00078e00ff */
        /* <DEDUP_REMOVED lines=28> */
[----:B------:R-:W-:Y:S01]  /*3610*/  MOV R2, R4 ;  /* 0x0000000400027202 */ /* 0x000fe20000000f00 */
[----:B------:R-:W-:Y:S02]  /*3620*/  IMAD.MOV.U32 R3, RZ, RZ, R15 ;  /* 0x000000ffff037224 */ /* 0x000fe400078e000f */
.L_x_303:
[----:B------:R-:W-:Y:S05]  /*3630*/  BSYNC B1 ;  /* 0x0000000000017941 */ /* 0x000fea0003800000 */
.L_x_302:
        /* <DEDUP_REMOVED lines=23> */
.L_x_305:
[----:B------:R-:W-:Y:S05]  /*37b0*/  BSYNC B1 ;  /* 0x0000000000017941 */ /* 0x000fea0003800000 */
.L_x_304:
        /* <DEDUP_REMOVED lines=34> */
.L_x_307:
[----:B------:R-:W-:Y:S05]  /*39e0*/  BSYNC B1 ;  /* 0x0000000000017941 */ /* 0x000fea0003800000 */
.L_x_306:
        /* <DEDUP_REMOVED lines=23> */
.L_x_309:
[----:B------:R-:W-:Y:S05]  /*3b60*/  BSYNC B1 ;  /* 0x0000000000017941 */ /* 0x000fea0003800000 */
.L_x_308:
        /* <DEDUP_REMOVED lines=34> */
.L_x_311:
[----:B------:R-:W-:Y:S05]  /*3d90*/  BSYNC B1 ;  /* 0x0000000000017941 */ /* 0x000fea0003800000 */
.L_x_310:
        /* <DEDUP_REMOVED lines=23> */
.L_x_312:
[----:B------:R-:W-:Y:S05]  /*3f10*/  BSYNC B1 ;  /* 0x0000000000017941 */ /* 0x000fea0003800000 */
.L_x_280:
[----:B------:R-:W-:Y:S01]  /*3f20*/  ISETP.NE.U32.AND P4, PT, RZ, c[0x0][0xf60], PT ;  /* 0x0003d800ff007a0c */ /* 0x000fe20003f85070 */
[----:B------:R-:W-:Y:S01]  /*3f30*/  BSSY B0, `(.L_x_313) ;  /* 0x0000031000007945 */ /* 0x000fe20003800000 */
[----:B------:R0:W1:Y:S02]  /*3f40*/  DADD R60, -R60, R36 ;  /* 0x000000003c3c7229 */ /* 0x0000640000000124 */
[----:B------:R-:W-:Y:S02]  /*3f50*/  ISETP.NE.AND.EX P4, PT, RZ, c[0x0][0xf64], PT, P4 ;  /* 0x0003d900ff007a0c */ /* 0x000fe40003f85340 */
[----:B------:R0:W2:-:S04]  /*3f60*/  DADD R62, -R62, R42 ;  /* 0x000000003e3e7229 */ /* 0x000088000000012a */
[----:B------:R0:W3:-:S04]  /*3f70*/  DADD R70, -R70, R44 ;  /* 0x0000000046467229 */ /* 0x0000c8000000012c */
[----:B------:R0:W4:-:S03]  /*3f80*/  DADD R2, -R2, R48 ;  /* 0x0000000002027229 */ /* 0x0001060000000130 */
[----:B------:R-:W-:Y:S05]  /*3f90*/  @!P4 BRA `(.L_x_314) ;  /* 0x000001c00000c947 */ /* 0x000fea0003800000 */
[C---:B01234-:R-:W-:Y:S02]  /*3fa0*/  @P0 LEA R18, P4, R7.reuse, UR6, 0x3 ;  /* 0x0000000607120c11 */ /* 0x05ffe4000f8818ff */
[C---:B------:R-:W-:Y:S02]  /*3fb0*/  @P0 LEA R20, P5, R7.reuse, UR8, 0x3 ;  /* 0x0000000807140c11 */ /* 0x040fe4000f8a18ff */
[C-C-:B------:R-:W-:Y:S02]  /*3fc0*/  @P0 LEA.HI.X R19, R7.reuse, UR7, R8.reuse, 0x3, P4 ;  /* 0x0000000707130c11 */ /* 0x140fe4000a0f1c08 */
[----:B------:R-:W-:Y:S02]  /*3fd0*/  @P1 IADD3 R22, P4, R10, UR8, RZ ;  /* 0x000000080a161c10 */ /* 0x000fe4000ff9e0ff */
[----:B------:R-:W-:Y:S01]  /*3fe0*/  @P0 LEA.HI.X R21, R7, UR9, R8, 0x3, P5 ;  /* 0x0000000907150c11 */ /* 0x000fe2000a8f1c08 */
[----:B------:R0:W-:Y:S01]  /*3ff0*/  @P0 STG.E.64 [R18.64], R60 ;  /* 0x0000003c12000986 */ /* 0x0001e2000c101b10 */
[----:B------:R-:W-:-:S02]  /*4000*/  @P2 IADD3 R24, P5, R12, UR8, RZ ;  /* 0x000000080c182c10 */ /* 0x000fc4000ffbe0ff */
[----:B------:R-:W-:Y:S01]  /*4010*/  @P1 IADD3.X R23, R9, UR9, RZ, P4, !PT ;  /* 0x0000000909171c10 */ /* 0x000fe2000a7fe4ff */
[----:B------:R0:W-:Y:S01]  /*4020*/  @P1 STG.E.64 [R46.64], R62 ;  /* 0x0000003e2e001986 */ /* 0x0001e2000c101b10 */
[----:B------:R-:W-:Y:S02]  /*4030*/  @P3 IADD3 R14, P4, R14, UR8, RZ ;  /* 0x000000080e0e3c10 */ /* 0x000fe4000ff9e0ff */
[----:B------:R-:W-:Y:S01]  /*4040*/  @P0 LEA R26, P6, R7, UR10, 0x3 ;  /* 0x0000000a071a0c11 */ /* 0x000fe2000f8c18ff */
[----:B------:R0:W-:Y:S01]  /*4050*/  @P2 STG.E.64 [R50.64], R70 ;  /* 0x0000004632002986 */ /* 0x0001e2000c101b10 */
[----:B------:R-:W-:Y:S02]  /*4060*/  @P2 IADD3.X R25, R11, UR9, RZ, P5, !PT ;  /* 0x000000090b192c10 */ /* 0x000fe4000affe4ff */
[----:B------:R-:W-:Y:S01]  /*4070*/  @P1 IADD3 R10, P5, R10, UR10, RZ ;  /* 0x0000000a0a0a1c10 */ /* 0x000fe2000ffbe0ff */
[----:B------:R0:W-:Y:S01]  /*4080*/  @P3 STG.E.64 [R54.64], R2 ;  /* 0x0000000236003986 */ /* 0x0001e2000c101b10 */
[----:B------:R-:W-:-:S02]  /*4090*/  @P3 IADD3.X R15, R13, UR9, RZ, P4, !PT ;  /* 0x000000090d0f3c10 */ /* 0x000fc4000a7fe4ff */
[----:B------:R-:W-:Y:S01]  /*40a0*/  @P0 LEA.HI.X R27, R7, UR11, R8, 0x3, P6 ;  /* 0x0000000b071b0c11 */ /* 0x000fe2000b0f1c08 */
[----:B------:R0:W-:Y:S01]  /*40b0*/  @P0 STG.E.64 [R20.64], R34 ;  /* 0x0000002214000986 */ /* 0x0001e2000c101b10 */
[----:B------:R-:W-:-:S03]  /*40c0*/  @P1 IADD3.X R11, R9, UR11, RZ, P5, !PT ;  /* 0x0000000b090b1c10 */ /* 0x000fc6000affe4ff */
[----:B------:R0:W-:Y:S04]  /*40d0*/  @P1 STG.E.64 [R22.64], R32 ;  /* 0x0000002016001986 */ /* 0x0001e8000c101b10 */
[----:B------:R0:W-:Y:S04]  /*40e0*/  @P2 STG.E.64 [R24.64], R38 ;  /* 0x0000002618002986 */ /* 0x0001e8000c101b10 */
[----:B------:R0:W-:Y:S04]  /*40f0*/  @P3 STG.E.64 [R14.64], R40 ;  /* 0x000000280e003986 */ /* 0x0001e8000c101b10 */
[----:B------:R0:W-:Y:S04]  /*4100*/  @P0 STG.E.64 [R26.64], R58 ;  /* 0x0000003a1a000986 */ /* 0x0001e8000c101b10 */
[----:B------:R0:W-:Y:S04]  /*4110*/  @P1 STG.E.64 [R10.64], R64 ;  /* 0x000000400a001986 */ /* 0x0001e8000c101b10 */
[----:B------:R0:W-:Y:S01]  /*4120*/  @P2 STG.E.64 [R52.64], R72 ;  /* 0x0000004834002986 */ /* 0x0001e2000c101b10 */
[----:B------:R-:W-:Y:S05]  /*4130*/  @!P3 BRA `(.L_x_315) ;  /* 0x000001000000b947 */ /* 0x000fea0003800000 */
[----:B------:R1:W-:Y:S01]  /*4140*/  STG.E.64 [R56.64], R66 ;  /* 0x0000004238007986 */ /* 0x0003e2000c101b10 */
[----:B------:R-:W-:Y:S05]  /*4150*/  BRA `(.L_x_315) ;  /* 0x000000e000007947 */ /* 0x000fea0003800000 */
.L_x_314:
[C---:B01234-:R-:W-:Y:S02]  /*4160*/  @P0 LEA R12, P4, R7.reuse, UR6, 0x3 ;  /* 0x00000006070c0c11 */ /* 0x05ffe4000f8818ff */
[----:B------:R-:W-:-:S02]  /*4170*/  @P0 LEA R14, P5, R7, UR10, 0x3 ;  /* 0x0000000a070e0c11 */ /* 0x000fc4000f8a18ff */
[C-C-:B------:R-:W-:Y:S02]  /*4180*/  @P0 LEA.HI.X R13, R7.reuse, UR7, R8.reuse, 0x3, P4 ;  /* 0x00000007070d0c11 */ /* 0x140fe4000a0f1c08 */
[----:B------:R-:W-:Y:S02]  /*4190*/  @P1 IADD3 R10, P6, R10, UR10, RZ ;  /* 0x0000000a0a0a1c10 */ /* 0x000fe4000ffde0ff */
        /* <DEDUP_REMOVED lines=8> */
[----:B------:R0:W-:Y:S04]  /*4220*/  @P2 STG.E.64 [R52.64], R72 ;  /* 0x0000004834002986 */ /* 0x0001e8000c101b10 */
[----:B------:R0:W-:Y:S02]  /*4230*/  @P3 STG.E.64 [R56.64], R66 ;  /* 0x0000004238003986 */ /* 0x0001e4000c101b10 */
.L_x_315:
[----:B------:R-:W-:Y:S05]  /*4240*/  BSYNC B0 ;  /* 0x0000000000007941 */ /* 0x000fea0003800000 */
.L_x_313:
[----:B------:R-:W-:Y:S02]  /*4250*/  ULDC UR12, c[0x0][0x0] ;  /* 0x00000000000c7ab9 */ /* 0x000fe40000000800 */
[----:B------:R-:W-:-:S04]  /*4260*/  UIMAD.WIDE.U32 UR4, UR12, 0x4, UR4 ;  /* 0x000000040c0478a5 */ /* 0x000fc8000f8e0004 */
[----:B------:R-:W-:Y:S02]  /*4270*/  UISETP.LT.U32.AND UP1, UPT, UR4, UR14, UPT ;  /* 0x0000000e0400728c */ /* 0x000fe4000bf21070 */
[----:B------:R-:W-:Y:S01]  /*4280*/  UISETP.GE.U32.AND UP0, UPT, UR4, 0x10000, UPT ;  /* 0x000100000400788c */ /* 0x000fe2000bf06070 */
[----:B0-----:R-:W-:Y:S02]  /*4290*/  IMAD.U32 R3, RZ, RZ, UR5 ;  /* 0x00000005ff037e24 */ /* 0x001fe4000f8e00ff */
[----:B------:R-:W-:Y:S01]  /*42a0*/  IMAD.U32 R2, RZ, RZ, UR4 ;  /* 0x00000004ff027e24 */ /* 0x000fe2000f8e00ff */
[----:B------:R-:W-:Y:S01]  /*42b0*/  UISETP.GE.U32.AND.EX UP0, UPT, UR5, URZ, UPT, UP0 ;  /* 0x0000003f0500728c */ /* 0x000fe2000bf06100 */
[----:B------:R-:W-:-:S04]  /*42c0*/  PLOP3.LUT P0, PT, PT, PT, UP1, 0x80, 0x0 ;  /* 0x000000000000781c */ /* 0x000fc80003f0f018 */
[----:B------:R-:W-:Y:S02]  /*42d0*/  ISETP.LT.AND.EX P0, PT, R3, UR13, PT, P0 ;  /* 0x0000000d03007c0c */ /* 0x000fe4000bf01300 */
[----:B------:R-:W-:-:S13]  /*42e0*/  PLOP3.LUT P1, PT, PT, PT, UP0, 0x80, 0x0 ;  /* 0x000000000000781c */ /* 0x000fda0003f2f008 */
[----:B------:R-:W-:Y:S05]  /*42f0*/  @!P1 BRA P0, `(.L_x_316) ;  /* 0xffffc21000009947 */ /* 0x000fea000003ffff */
[----:B------:R-:W-:Y:S05]  /*4300*/  EXIT ;  /* 0x000000000000794d */ /* 0x000fea0003800000 */
.L_x_254:
[----:B------:R-:W0:Y:S02]  /*4310*/  S2R R5, SR_TID.X ;  /* 0x0000000000057919 */ /* 0x000e240000002100 */
[----:B0-----:R-:W-:-:S05]  /*4320*/  IMAD.WIDE.U32 R2, R5, 0x4, RZ ;  /* 0x0000000405027825 */ /* 0x001fca00078e00ff */
[----:B------:R-:W-:-:S04]  /*4330*/  ISETP.GE.U32.AND P0, PT, R2, UR14, PT ;  /* 0x0000000e02007c0c */ /* 0x000fc8000bf06070 */
[----:B------:R-:W-:-:S04]  /*4340*/  ISETP.GE.AND.EX P0, PT, R3, UR13, PT, P0 ;  /* 0x0000000d03007c0c */ /* 0x000fc8000bf06300 */
[----:B------:R-:W-:-:S13]  /*4350*/  ISETP.GT.U32.OR P0, PT, R5, 0x3fff, P0 ;  /* 0x00003fff0500780c */ /* 0x000fda0000704470 */
[----:B------:R-:W-:Y:S05]  /*4360*/  @P0 EXIT ;  /* 0x000000000000094d */ /* 0x000fea0003800000 */
[----:B------:R-:W-:-:S09]  /*4370*/  HFMA2.MMA R6, -RZ, RZ, 0, 0 ;  /* 0x00000000ff067435 */ /* 0x000fd200000001ff */
.L_x_375:
[C---:B0-----:R-:W-:Y:S01]  /*4380*/  IMAD.SHL.U32 R52, R5.reuse, 0x20, RZ ;  /* 0x0000002005347824 */ /* 0x041fe200078e00ff */
[----:B------:R-:W-:-:S04]  /*4390*/  SHF.L.U64.HI R0, R5, 0x5, R6 ;  /* 0x0000000505007819 */ /* 0x000fc80000010206 */
[C---:B------:R-:W-:Y:S02]  /*43a0*/  IADD3 R12, P0, R52.reuse, UR6, RZ ;  /* 0x00000006340c7c10 */ /* 0x040fe4000ff1e0ff */
[C---:B------:R-:W-:Y:S02]  /*43b0*/  IADD3 R2, P1, R52.reuse, UR8, RZ ;  /* 0x0000000834027c10 */ /* 0x040fe4000ff3e0ff */
[----:B------:R-:W-:Y:S02]  /*43c0*/  IADD3 R52, P2, R52, UR10, RZ ;  /* 0x0000000a34347c10 */ /* 0x000fe4000ff5e0ff */
[C---:B------:R-:W-:Y:S02]  /*43d0*/  IADD3.X R13, R0.reuse, UR7, RZ, P0, !PT ;  /* 0x00000007000d7c10 */ /* 0x040fe400087fe4ff */
[C---:B------:R-:W-:Y:S02]  /*43e0*/  IADD3.X R3, R0.reuse, UR9, RZ, P1, !PT ;  /* 0x0000000900037c10 */ /* 0x040fe40008ffe4ff */
[----:B------:R-:W-:Y:S01]  /*43f0*/  IADD3.X R53, R0, UR11, RZ, P2, !PT ;  /* 0x0000000b00357c10 */ /* 0x000fe200097fe4ff */
[----:B------:R0:W5:Y:S04]  /*4400*/  LDG.E.128 R36, [R12.64] ;  /* 0x000000100c247981 */ /* 0x000168000c1e1d00 */
[----:B------:R0:W5:Y:S04]  /*4410*/  LDG.E.128 R8, [R2.64] ;  /* 0x0000001002087981 */ /* 0x000168000c1e1d00 */
[----:B------:R0:W5:Y:S04]  /*4420*/  LDG.E.128 R32, [R2.64+0x10] ;  /* 0x0000101002207981 */ /* 0x000168000c1e1d00 */
[----:B------:R0:W5:Y:S04]  /*4430*/  LDG.E.128 R40, [R12.64+0x10] ;  /* 0x000010100c287981 */ /* 0x000168000c1e1d00 */
[----:B------:R0:W5:Y:S04]  /*4440*/  LDG.E.128 R44, [R52.64] ;  /* 0x00000010342c7981 */ /* 0x000168000c1e1d00 */
[----:B------:R0:W5:Y:S01]  /*4450*/  LDG.E.128 R48, [R52.64+0x10] ;  /* 0x0000101034307981 */ /* 0x000162000c1e1d00 */
        /* <DEDUP_REMOVED lines=9> */
[----:B------:R-:W-:Y:S01]  /*44f0*/  DSETP.NEU.AND P1, PT, RZ, c[0x0][0xf48], PT ;  /* 0x0003d200ff00762a */ /* 0x000fe20003f2d000 */
        /* <DEDUP_REMOVED lines=22> */
.L_x_319:
[----:B------:R-:W-:Y:S05]  /*4660*/  BSYNC B1 ;  /* 0x0000000000017941 */ /* 0x000fea0003800000 */
.L_x_318:
[----:B------:R-:W0:Y:S01]  /*4670*/  DADD R8, -RZ, -R2 ;  /* 0x00000000ff087229 */ /* 0x000e220000000902 */
[----:B------:R-:W-:Y:S01]  /*4680*/  ULDC.S8 UR4, c[0x0][0xf58] ;  /* 0x0003d60000047ab9 */ /* 0x000fe20000000200 */
[----:B------:R-:W-:Y:S01]  /*4690*/  BSSY B1, `(.L_x_320) ;  /* 0x0000024000017945 */ /* 0x000fe20003800000 */
[----:B------:R-:W-:-:S07]  /*46a0*/  ISETP.NE.AND P0, PT, RZ, UR4, PT ;  /* 0x00000004ff007c0c */ /* 0x000fce000bf05270 */
[----:B0-----:R-:W-:Y:S02]  /*46b0*/  FSEL R8, R2, R8, !P0 ;  /* 0x0000000802087208 */ /* 0x001fe40004000000 */
[----:B------:R-:W-:-:S06]  /*46c0*/  FSEL R9, R3, R9, !P0 ;  /* 0x0000000903097208 */ /* 0x000fcc0004000000 */
[----:B------:R-:W0:-:S10]  /*46d0*/  DFMA R2, R36, c[0x0][0xf48], R8 ;  /* 0x0003d20024027a2b */ /* 0x000e140000000008 */
[----:B0-----:R-:W-:Y:S01]  /*46e0*/  FSEL R24, R2, R8, P1 ;  /* 0x0000000802187208 */ /* 0x001fe20000800000 */
[----:B------:R-:W-:Y:S01]  /*46f0*/  IMAD.MOV.U32 R8, RZ, RZ, 0x0 ;  /* 0x00000000ff087424 */ /* 0x000fe200078e00ff */
[----:B------:R-:W-:Y:S02]  /*4700*/  FSEL R25, R3, R9, P1 ;  /* 0x0000000903197208 */ /* 0x000fe40000800000 */
[----:B------:R-:W-:-:S04]  /*4710*/  MOV R9, 0x3fd80000 ;  /* 0x3fd8000000097802 */ /* 0x000fc80000000f00 */
        /* <DEDUP_REMOVED lines=9> */
[----:B0-----:R0:W1:Y:S02]  /*47b0*/  DFMA R2, R8, R2, R20 ;  /* 0x000000020802722b */ /* 0x0010640000000014 */
[----:B0-----:R-:W-:Y:S02]  /*47c0*/  IMAD.MOV.U32 R8, RZ, RZ, R44 ;  /* 0x000000ffff087224 */ /* 0x001fe400078e002c */
[----:B------:R-:W-:Y:S02]  /*47d0*/  IMAD.MOV.U32 R9, RZ, RZ, R45 ;  /* 0x000000ffff097224 */ /* 0x000fe400078e002d */
[----:B-1----:R-:W0:-:S04]  /*47e0*/  DMUL R26, R44, R2 ;  /* 0x000000022c1a7228 */ /* 0x002e080000000000 */
        /* <DEDUP_REMOVED lines=12> */
[----:B------:R-:W-:Y:S05]  /*48b0*/  CALL.REL.NOINC `($__internal_4_$__cuda_sm20_dsqrt_rn_f64_mediumpath_v1) ;  /* 0x000034c000007944 */ /* 0x000fea0003c00000 */
[----:B------:R-:W-:Y:S02]  /*48c0*/  IMAD.MOV.U32 R14, RZ, RZ, R4 ;  /* 0x000000ffff0e7224 */ /* 0x000fe400078e0004 */
.L_x_321:
[----:B------:R-:W-:Y:S05]  /*48d0*/  BSYNC B1 ;  /* 0x0000000000017941 */ /* 0x000fea0003800000 */
.L_x_320:
[----:B01----:R-:W0:Y:S01]  /*48e0*/  DADD R20, R14, c[0x0][0xf50] ;  /* 0x0003d4000e147629 */ /* 0x003e220000000000 */
[----:B------:R-:W-:Y:S01]  /*48f0*/  IMAD.MOV.U32 R2, RZ, RZ, 0x1 ;  /* 0x00000001ff027424 */ /* 0x000fe200078e00ff */
[----:B------:R-:W-:Y:S01]  /*4900*/  FSETP.GEU.AND P3, PT, |R25|, 6.5827683646048100446e-37, PT ;  /* 0x036000001900780b */ /* 0x000fe20003f6e200 */
[----:B------:R-:W-:Y:S03]  /*4910*/  BSSY B1, `(.L_x_322) ;  /* 0x0000013000017945 */ /* 0x000fe60003800000 */
        /* <DEDUP_REMOVED lines=15> */
[----:B------:R-:W-:Y:S05]  /*4a10*/  CALL.REL.NOINC `($__internal_3_$__cuda_sm20_div_rn_f64_full) ;  /* 0x00002d8000007944 */ /* 0x000fea0003c00000 */
[----:B------:R-:W-:Y:S02]  /*4a20*/  IMAD.MOV.U32 R44, RZ, RZ, R26 ;  /* 0x000000ffff2c7224 */ /* 0x000fe400078e001a */
[----:B------:R-:W-:Y:S02]  /*4a30*/  IMAD.MOV.U32 R45, RZ, RZ, R27 ;  /* 0x000000ffff2d7224 */ /* 0x000fe400078e001b */
.L_x_323:
[----:B------:R-:W-:Y:S05]  /*4a40*/  BSYNC B1 ;  /* 0x0000000000017941 */ /* 0x000fea0003800000 */
.L_x_322:
        /* <DEDUP_REMOVED lines=23> */
.L_x_325:
[----:B------:R-:W-:Y:S05]  /*4bc0*/  BSYNC B1 ;  /* 0x0000000000017941 */ /* 0x000fea0003800000 */
.L_x_324:
[----:B------:R-:W0:Y:S01]  /*4bd0*/  DADD R10, -RZ, -R2 ;  /* 0x00000000ff0a7229 */ /* 0x000e220000000902 */
[----:B------:R-:W-:Y:S09]  /*4be0*/  BSSY B1, `(.L_x_326) ;  /* 0x0000023000017945 */ /* 0x000ff20003800000 */
[----:B0-----:R-:W-:-:S02]  /*4bf0*/  FSEL R10, R2, R10, !P0 ;  /* 0x0000000a020a7208 */ /* 0x001fc40004000000 */
        /* <DEDUP_REMOVED lines=33> */
.L_x_327:
[----:B------:R-:W-:Y:S05]  /*4e10*/  BSYNC B1 ;  /* 0x0000000000017941 */ /* 0x000fea0003800000 */
.L_x_326:
        /* <DEDUP_REMOVED lines=22> */
.L_x_329:
[----:B------:R-:W-:Y:S05]  /*4f80*/  BSYNC B1 ;  /* 0x0000000000017941 */ /* 0x000fea0003800000 */
.L_x_328:
        /* <DEDUP_REMOVED lines=23> */
.L_x_331:
[----:B------:R-:W-:Y:S05]  /*5100*/  BSYNC B1 ;  /* 0x0000000000017941 */ /* 0x000fea0003800000 */
.L_x_330:
        /* <DEDUP_REMOVED lines=34> */
.L_x_333:
[----:B------:R-:W-:Y:S05]  /*5330*/  BSYNC B1 ;  /* 0x0000000000017941 */ /* 0x000fea0003800000 */
.L_x_332:
        /* <DEDUP_REMOVED lines=20> */
[----:B------:R-:W-:Y:S01]  /*5480*/  MOV R48, R26 ;  /* 0x0000001a00307202 */ /* 0x000fe20000000f00 */
[----:B------:R-:W-:Y:S02]  /*5490*/  IMAD.MOV.U32 R49, RZ, RZ, R27 ;  /* 0x000000ffff317224 */ /* 0x000fe400078e001b */
.L_x_335:
[----:B------:R-:W-:Y:S05]  /*54a0*/  BSYNC B1 ;  /* 0x0000000000017941 */ /* 0x000fea0003800000 */
.L_x_334:
        /* <DEDUP_REMOVED lines=23> */
.L_x_337:
[----:B------:R-:W-:Y:S05]  /*5620*/  BSYNC B1 ;  /* 0x0000000000017941 */ /* 0x000fea0003800000 */
.L_x_336:
[----:B------:R-:W0:Y:S01]  /*5630*/  DADD R14, -RZ, -R2 ;  /* 0x00000000ff0e7229 */ /* 0x000e220000000902 */
[----:B------:R-:W-:Y:S09]  /*5640*/  BSSY B1, `(.L_x_338) ;  /* 0x0000021000017945 */ /* 0x000ff20003800000 */
[----:B0-----:R-:W-:-:S02]  /*5650*/  FSEL R14, R2, R14, !P0 ;  /* 0x0000000e020e7208 */ /* 0x001fc40004000000 */
[----:B------:R-:W-:-:S06]  /*5660*/  FSEL R15, R3, R15, !P0 ;  /* 0x0000000f030f7208 */ /* 0x000fcc0004000000 */
[----:B------:R-:W0:-:S10]  /*5670*/  DFMA R2, R42, c[0x0][0xf48], R14 ;  /* 0x0003d2002a027a2b */ /* 0x000e14000000000e */
[----:B0-----:R-:W-:Y:S01]  /*5680*/  FSEL R24, R2, R14, P1 ;  /* 0x0000000e02187208 */ /* 0x001fe20000800000 */
[----:B------:R-:W-:Y:S01]  /*5690*/  IMAD.MOV.U32 R14, RZ, RZ, 0x0 ;  /* 0x00000000ff0e7424 */ /* 0x000fe200078e00ff */
[----:B------:R-:W-:Y:S01]  /*56a0*/  FSEL R25, R3, R15, P1 ;  /* 0x0000000f03197208 */ /* 0x000fe20000800000 */
[----:B------:R-:W-:-:S05]  /*56b0*/  IMAD.MOV.U32 R15, RZ, RZ, 0x3fd80000 ;  /* 0x3fd80000ff0f7424 */ /* 0x000fca00078e00ff */
        /* <DEDUP_REMOVED lines=18> */
[----:B------:R-:W-:Y:S01]  /*57e0*/  MOV R0, 0x5840 ;  /* 0x0000584000007802 */ /* 0x000fe20000000f00 */
[----:B------:R-:W-:Y:S02]  /*57f0*/  IMAD.MOV.U32 R21, RZ, RZ, R35 ;  /* 0x000000ffff157224 */ /* 0x000fe400078e0023 */
[----:B------:R-:W-:Y:S02]  /*5800*/  IMAD.MOV.U32 R2, RZ, RZ, R26 ;  /* 0x000000ffff027224 */ /* 0x000fe400078e001a */
[----:B------:R-:W-:Y:S02]  /*5810*/  IMAD.MOV.U32 R3, RZ, RZ, R27 ;  /* 0x000000ffff037224 */ /* 0x000fe400078e001b */
[----:B-1----:R-:W-:-:S02]  /*5820*/  IMAD.MOV.U32 R15, RZ, RZ, R23 ;  /* 0x000000ffff0f7224 */ /* 0x002fc400078e0017 */
[----:B------:R-:W-:Y:S05]  /*5830*/  CALL.REL.NOINC `($__internal_4_$__cuda_sm20_dsqrt_rn_f64_mediumpath_v1) ;  /* 0x0000254000007944 */ /* 0x000fea0003c00000 */
[----:B------:R-:W-:Y:S02]  /*5840*/  MOV R14, R4 ;  /* 0x00000004000e7202 */ /* 0x000fe40000000f00 */
.L_x_339:
[----:B------:R-:W-:Y:S05]  /*5850*/  BSYNC B1 ;  /* 0x0000000000017941 */ /* 0x000fea0003800000 */
.L_x_338:
        /* <DEDUP_REMOVED lines=22> */
.L_x_341:
[----:B------:R-:W-:Y:S05]  /*59c0*/  BSYNC B1 ;  /* 0x0000000000017941 */ /* 0x000fea0003800000 */
.L_x_340:
[----:B------:R-:W-:Y:S05]  /*59d0*/  BRA `(.L_x_342) ;  /* 0x00001ca000007947 */ /* 0x000fea0003800000 */
.L_x_317:
[----:B0-----:R-:W-:Y:S01]  /*59e0*/  ULDC.S8 UR4, c[0x0][0xf58] ;  /* 0x0003d60000047ab9 */ /* 0x001fe20000000200 */
[----:B-----5:R0:W1:Y:S01]  /*59f0*/  DMUL R2, R36, c[0x0][0xf48] ;  /* 0x0003d20024027a28 */ /* 0x0200620000000000 */
[----:B------:R-:W-:-:S13]  /*5a00*/  ISETP.NE.AND P0, PT, RZ, UR4, PT ;  /* 0x00000004ff007c0c */ /* 0x000fda000bf05270 */
[----:B------:R-:W-:Y:S05]  /*5a10*/  @!P0 BRA `(.L_x_343) ;  /* 0x00000e5000008947 */ /* 0x000fea0003800000 */
[----:B01----:R-:W0:Y:S01]  /*5a20*/  DSETP.NEU.AND P0, PT, RZ, c[0x0][0xf48], PT ;  /* 0x0003d200ff00762a */ /* 0x003e220003f0d000 */
[----:B------:R-:W-:Y:S01]  /*5a30*/  MOV R14, 0x0 ;  /* 0x00000000000e7802 */ /* 0x000fe20000000f00 */
[----:B------:R-:W-:Y:S01]  /*5a40*/  IMAD.MOV.U32 R15, RZ, RZ, 0x3fd80000 ;  /* 0x3fd80000ff0f7424 */ /* 0x000fe200078e00ff */
[----:B------:R-:W-:Y:S03]  /*5a50*/  BSSY B1, `(.L_x_344) ;  /* 0x000001f000017945 */ /* 0x000fe60003800000 */
[----:B0-----:R-:W-:Y:S02]  /*5a60*/  FSEL R2, R2, RZ, P0 ;  /* 0x000000ff02027208 */ /* 0x001fe40000000000 */
[----:B------:R-:W-:-:S06]  /*5a70*/  FSEL R3, R3, -RZ, P0 ;  /* 0x800000ff03037208 */ /* 0x000fcc0000000000 */
[----:B------:R-:W0:-:S06]  /*5a80*/  DADD R8, -R8, R2 ;  /* 0x0000000008087229 */ /* 0x000e0c0000000102 */
[----:B0-----:R-:W0:-:S04]  /*5a90*/  DFMA R44, R8, R8, R44 ;  /* 0x00000008082c722b */ /* 0x001e08000000002c */
[----:B------:R1:W-:Y:S02]  /*5aa0*/  DMUL R24, R8, R16 ;  /* 0x0000001008187228 */ /* 0x0003e40000000000 */
[----:B0-----:R-:W0:Y:S04]  /*5ab0*/  MUFU.RSQ64H R21, R45 ;  /* 0x0000002d00157308 */ /* 0x001e280000001c00 */
[----:B------:R-:W-:Y:S01]  /*5ac0*/  IADD3 R20, R45, -0x3500000, RZ ;  /* 0xfcb000002d147810 */ /* 0x000fe20007ffe0ff */
[----:B-1----:R-:W-:Y:S02]  /*5ad0*/  IMAD.MOV.U32 R8, RZ, RZ, R44 ;  /* 0x000000ffff087224 */ /* 0x002fe400078e002c */
[----:B------:R-:W-:Y:S01]  /*5ae0*/  IMAD.MOV.U32 R9, RZ, RZ, R45 ;  /* 0x000000ffff097224 */ /* 0x000fe200078e002d */
[----:B------:R-:W-:-:S02]  /*5af0*/  ISETP.GE.U32.AND P1, PT, R20, 0x7ca00000, PT ;  /* 0x7ca000001400780c */ /* 0x000fc40003f26070 */
        /* <DEDUP_REMOVED lines=14> */
[----:B------:R-:W-:Y:S01]  /*5be0*/  MOV R0, 0x5c30 ;  /* 0x00005c3000007802 */ /* 0x000fe20000000f00 */
[----:B------:R-:W-:Y:S02]  /*5bf0*/  IMAD.MOV.U32 R2, RZ, RZ, R26 ;  /* 0x000000ffff027224 */ /* 0x000fe400078e001a */
[----:B------:R-:W-:Y:S02]  /*5c00*/  IMAD.MOV.U32 R3, RZ, RZ, R27 ;  /* 0x000000ffff037224 */ /* 0x000fe400078e001b */
[----:B-1----:R-:W-:Y:S02]  /*5c10*/  IMAD.MOV.U32 R15, RZ, RZ, R23 ;  /* 0x000000ffff0f7224 */ /* 0x002fe400078e0017 */
[----:B------:R-:W-:Y:S05]  /*5c20*/  CALL.REL.NOINC `($__internal_4_$__cuda_sm20_dsqrt_rn_f64_mediumpath_v1) ;  /* 0x0000215000007944 */ /* 0x000fea0003c00000 */
[----:B------:R-:W-:Y:S02]  /*5c30*/  IMAD.MOV.U32 R14, RZ, RZ, R4 ;  /* 0x000000ffff0e7224 */ /* 0x000fe400078e0004 */
.L_x_345:
[----:B------:R-:W-:Y:S05]  /*5c40*/  BSYNC B1 ;  /* 0x0000000000017941 */ /* 0x000fea0003800000 */
.L_x_344:
[----:B01----:R-:W0:Y:S01]  /*5c50*/  DADD R20, R14, c[0x0][0xf50] ;  /* 0x0003d4000e147629 */ /* 0x003e220000000000 */
[----:B------:R-:W-:Y:S01]  /*5c60*/  MOV R2, 0x1 ;  /* 0x0000000100027802 */ /* 0x000fe20000000f00 */
[----:B------:R-:W-:Y:S01]  /*5c70*/  BSSY B1, `(.L_x_346) ;  /* 0x0000014000017945 */ /* 0x000fe20003800000 */
[----:B------:R-:W-:-:S03]  /*5c80*/  FSETP.GEU.AND P2, PT, |R25|, 6.5827683646048100446e-37, PT ;  /* 0x036000001900780b */ /* 0x000fc60003f4e200 */
        /* <DEDUP_REMOVED lines=18> */
.L_x_347:
[----:B------:R-:W-:Y:S05]  /*5db0*/  BSYNC B1 ;  /* 0x0000000000017941 */ /* 0x000fea0003800000 */
.L_x_346:
        /* <DEDUP_REMOVED lines=34> */
.L_x_349:
[----:B------:R-:W-:Y:S05]  /*5fe0*/  BSYNC B1 ;  /* 0x0000000000017941 */ /* 0x000fea0003800000 */
.L_x_348:
        /* <DEDUP_REMOVED lines=22> */
.L_x_351:
[----:B------:R-:W-:Y:S05]  /*6150*/  BSYNC B1 ;  /* 0x0000000000017941 */ /* 0x000fea0003800000 */
.L_x_350:
        /* <DEDUP_REMOVED lines=30> */
[----:B------:R-:W-:Y:S05]  /*6340*/  CALL.REL.NOINC `($__internal_4_$__cuda_sm20_dsqrt_rn_f64_mediumpath_v1) ;  /* 0x00001a3000007944 */ /* 0x000fea0003c00000 */
[----:B------:R-:W-:Y:S02]  /*6350*/  IMAD.MOV.U32 R14, RZ, RZ, R4 ;  /* 0x000000ffff0e7224 */ /* 0x000fe400078e0004 */
.L_x_353:
[----:B------:R-:W-:Y:S05]  /*6360*/  BSYNC B1 ;  /* 0x0000000000017941 */ /* 0x000fea0003800000 */
.L_x_352:
        /* <DEDUP_REMOVED lines=20> */
[----:B------:R-:W-:Y:S01]  /*64b0*/  IMAD.MOV.U32 R48, RZ, RZ, R26 ;  /* 0x000000ffff307224 */ /* 0x000fe200078e001a */
[----:B------:R-:W-:Y:S02]  /*64c0*/  MOV R49, R27 ;  /* 0x0000001b00317202 */ /* 0x000fe40000000f00 */
.L_x_355:
[----:B------:R-:W-:Y:S05]  /*64d0*/  BSYNC B1 ;  /* 0x0000000000017941 */ /* 0x000fea0003800000 */
.L_x_354:
        /* <DEDUP_REMOVED lines=32> */
.L_x_357:
[----:B------:R-:W-:Y:S05]  /*66e0*/  BSYNC B1 ;  /* 0x0000000000017941 */ /* 0x000fea0003800000 */
.L_x_356:
        /* <DEDUP_REMOVED lines=22> */
.L_x_359:
[----:B------:R-:W-:Y:S05]  /*6850*/  BSYNC B1 ;  /* 0x0000000000017941 */ /* 0x000fea0003800000 */
.L_x_358:
[----:B------:R-:W-:Y:S05]  /*6860*/  BRA `(.L_x_342) ;  /* 0x00000e1000007947 */ /* 0x000fea0003800000 */
.L_x_343:
[----:B01----:R-:W-:Y:S01]  /*6870*/  DADD R2, R8, R2 ;  /* 0x0000000008027229 */ /* 0x003fe20000000002 */
[----:B------:R-:W-:Y:S03]  /*6880*/  BSSY B1, `(.L_x_360) ;  /* 0x0000021000017945 */ /* 0x000fe60003800000 */
[----:B------:R-:W0:-:S06]  /*6890*/  DSETP.NEU.AND P0, PT, RZ, c[0x0][0xf48], PT ;  /* 0x0003d200ff00762a */ /* 0x000e0c0003f0d000 */
        /* <DEDUP_REMOVED lines=17> */
[----:B------:R-:W-:Y:S02]  /*69b0*/  IADD3 R23, R3, -0x100000, RZ ;  /* 0xfff0000003177810 */ /* 0x000fe40007ffe0ff */
[----:B0-----:R-:W0:Y:S01]  /*69c0*/  DFMA R18, R26, -R26, R44 ;  /* 0x8000001a1a12722b */ /* 0x001e22000000002c */
[----:B------:R-:W-:-:S06]  /*69d0*/  MOV R22, R2 ;  /* 0x0000000200167202 */ /* 0x000fcc0000000f00 */
        /* <DEDUP_REMOVED lines=11> */
.L_x_361:
[----:B------:R-:W-:Y:S05]  /*6a90*/  BSYNC B1 ;  /* 0x0000000000017941 */ /* 0x000fea0003800000 */
.L_x_360:
        /* <DEDUP_REMOVED lines=19> */
[----:B------:R-:W-:Y:S05]  /*6bd0*/  CALL.REL.NOINC `($__internal_3_$__cuda_sm20_div_rn_f64_full) ;  /* 0x00000bc000007944 */ /* 0x000fea0003c00000 */
[----:B------:R-:W-:Y:S02]  /*6be0*/  IMAD.MOV.U32 R44, RZ, RZ, R26 ;  /* 0x000000ffff2c7224 */ /* 0x000fe400078e001a */
[----:B------:R-:W-:Y:S02]  /*6bf0*/  IMAD.MOV.U32 R45, RZ, RZ, R27 ;  /* 0x000000ffff2d7224 */ /* 0x000fe400078e001b */
.L_x_363:
[----:B------:R-:W-:Y:S05]  /*6c00*/  BSYNC B1 ;  /* 0x0000000000017941 */ /* 0x000fea0003800000 */
.L_x_362:
[----:B------:R-:W0:Y:S01]  /*6c10*/  DFMA R2, R38, c[0x0][0xf48], R10 ;  /* 0x0003d20026027a2b */ /* 0x000e22000000000a */
[----:B------:R-:W-:Y:S09]  /*6c20*/  BSSY B1, `(.L_x_364) ;  /* 0x0000020000017945 */ /* 0x000ff20003800000 */
        /* <DEDUP_REMOVED lines=14> */
[----:B0-----:R-:W-:Y:S01]  /*6d10*/  MOV R10, R46 ;  /* 0x0000002e000a7202 */ /* 0x001fe20000000f00 */
[----:B------:R-:W-:-:S03]  /*6d20*/  IMAD.MOV.U32 R11, RZ, RZ, R47 ;  /* 0x000000ffff0b7224 */ /* 0x000fc600078e002f */
        /* <DEDUP_REMOVED lines=15> */
.L_x_365:
[----:B------:R-:W-:Y:S05]  /*6e20*/  BSYNC B1 ;  /* 0x0000000000017941 */ /* 0x000fea0003800000 */
.L_x_364:
        /* <DEDUP_REMOVED lines=22> */
.L_x_367:
[----:B------:R-:W-:Y:S05]  /*6f90*/  BSYNC B1 ;  /* 0x0000000000017941 */ /* 0x000fea0003800000 */
.L_x_366:
        /* <DEDUP_REMOVED lines=31> */
.L_x_369:
[----:B------:R-:W-:Y:S05]  /*7190*/  BSYNC B1 ;  /* 0x0000000000017941 */ /* 0x000fea0003800000 */
.L_x_368:
        /* <DEDUP_REMOVED lines=22> */
.L_x_371:
[----:B------:R-:W-:Y:S05]  /*7300*/  BSYNC B1 ;  /* 0x0000000000017941 */ /* 0x000fea0003800000 */
.L_x_370:
[----:B------:R-:W0:Y:S01]  /*7310*/  DFMA R2, R42, c[0x0][0xf48], R34 ;  /* 0x0003d2002a027a2b */ /* 0x000e220000000022 */
[----:B------:R-:W-:Y:S01]  /*7320*/  IMAD.MOV.U32 R14, RZ, RZ, 0x0 ;  /* 0x00000000ff0e7424 */ /* 0x000fe200078e00ff */
[----:B------:R-:W-:Y:S01]  /*7330*/  MOV R15, 0x3fd80000 ;  /* 0x3fd80000000f7802 */ /* 0x000fe20000000f00 */
[----:B------:R-:W-:Y:S07]  /*7340*/  BSSY B1, `(.L_x_372) ;  /* 0x000001c000017945 */ /* 0x000fee0003800000 */
[----:B0-----:R-:W-:-:S02]  /*7350*/  FSEL R24, R2, R34, P0 ;  /* 0x0000002202187208 */ /* 0x001fc40000000000 */
        /* <DEDUP_REMOVED lines=26> */
.L_x_373:
[----:B------:R-:W-:Y:S05]  /*7500*/  BSYNC B1 ;  /* 0x0000000000017941 */ /* 0x000fea0003800000 */
.L_x_372:
        /* <DEDUP_REMOVED lines=22> */
.L_x_374:
[----:B------:R-:W-:Y:S05]  /*7670*/  BSYNC B1 ;  /* 0x0000000000017941 */ /* 0x000fea0003800000 */
.L_x_342:
[----:B------:R-:W-:Y:S01]  /*7680*/  IADD3 R5, P0, R5, c[0x0][0x0], RZ ;  /* 0x0000000005057a10 */ /* 0x000fe20007f1e0ff */
[----:B------:R-:W-:-:S03]  /*7690*/  DADD R46, R38, -R46 ;  /* 0x00000000262e7229 */ /* 0x000fc6000000082e */
[C---:B------:R-:W-:Y:S01]  /*76a0*/  ISETP.LT.U32.AND P1, PT, R5.reuse, 0x4000, PT ;  /* 0x000040000500780c */ /* 0x040fe20003f21070 */
[----:B------:R-:W0:Y:S01]  /*76b0*/  DADD R44, R36, -R44 ;  /* 0x00000000242c7229 */ /* 0x000e22000000082c */
[C---:B------:R-:W-:Y:S02]  /*76c0*/  IMAD.SHL.U32 R0, R5.reuse, 0x4, RZ ;  /* 0x0000000405007824 */ /* 0x040fe400078e00ff */
[----:B------:R-:W-:Y:S01]  /*76d0*/  IMAD.X R6, RZ, RZ, R6, P0 ;  /* 0x000000ffff067224 */ /* 0x000fe200000e0606 */
[----:B------:R-:W-:Y:S02]  /*76e0*/  DADD R42, R42, -R2 ;  /* 0x000000002a2a7229 */ /* 0x000fe40000000802 */
[----:B------:R-:W-:Y:S01]  /*76f0*/  ISETP.GE.U32.AND P0, PT, R0, UR14, PT ;  /* 0x0000000e00007c0c */ /* 0x000fe2000bf06070 */
[----:B0-----:R0:W-:Y:S01]  /*7700*/  STG.E.128 [R12.64], R44 ;  /* 0x0000002c0c007986 */ /* 0x0011e2000c101d10 */
[----:B------:R-:W1:Y:S01]  /*7710*/  DADD R40, R40, -R48 ;  /* 0x0000000028287229 */ /* 0x000e620000000830 */
[----:B------:R-:W-:-:S02]  /*7720*/  SHF.L.U64.HI R0, R5, 0x2, R6 ;  /* 0x0000000205007819 */ /* 0x000fc40000010206 */
[----:B------:R-:W-:Y:S02]  /*7730*/  ISETP.LT.U32.AND.EX P1, PT, R6, RZ, PT, P1 ;  /* 0x000000ff0600720c */ /* 0x000fe40003f21110 */
[----:B------:R-:W-:Y:S02]  /*7740*/  ISETP.GE.AND.EX P0, PT, R0, UR13, PT, P0 ;  /* 0x0000000d00007c0c */ /* 0x000fe4000bf06300 */
[----:B-1----:R0:W-:Y:S04]  /*7750*/  STG.E.128 [R12.64+0x10], R40 ;  /* 0x000010280c007986 */ /* 0x0021e8000c101d10 */
[----:B------:R0:W-:Y:S04]  /*7760*/  STG.E.128 [R52.64], R8 ;  /* 0x0000000834007986 */ /* 0x0001e8000c101d10 */
[----:B------:R0:W-:Y:S03]  /*7770*/  STG.E.128 [R52.64+0x10], R32 ;  /* 0x0000102034007986 */ /* 0x0001e6000c101d10 */
[----:B------:R-:W-:Y:S05]  /*7780*/  @!P0 BRA P1, `(.L_x_375) ;  /* 0xffffcbf000008947 */ /* 0x000fea000083ffff */
[----:B------:R-:W-:Y:S05]  /*7790*/  EXIT ;  /* 0x000000000000794d */ /* 0x000fea0003800000 */
        .weak           $__internal_3_$__cuda_sm20_div_rn_f64_full
        .type           $__internal_3_$__cuda_sm20_div_rn_f64_full,@function
        .size           $__internal_3_$__cuda_sm20_div_rn_f64_full,($__internal_4_$__cuda_sm20_dsqrt_rn_f64_mediumpath_v1 - $__internal_3_$__cuda_sm20_div_rn_f64_full)
$__internal_3_$__cuda_sm20_div_rn_f64_full:
[C---:B------:R-:W-:Y:S01]  /*77a0*/  FSETP.GEU.AND P5, PT, |R21|.reuse, 1.469367938527859385e-39, PT ;  /* 0x001000001500780b */ /* 0x040fe20003fae200 */
[----:B------:R-:W-:Y:S01]  /*77b0*/  IMAD.MOV.U32 R20, RZ, RZ, R18 ;  /* 0x000000ffff147224 */ /* 0x000fe200078e0012 */
[C---:B------:R-:W-:Y:S01]  /*77c0*/  LOP3.LUT R19, R21.reuse, 0x800fffff, RZ, 0xc0, !PT ;  /* 0x800fffff15137812 */ /* 0x040fe200078ec0ff */
[----:B------:R-:W-:Y:S01]  /*77d0*/  IMAD.MOV.U32 R4, RZ, RZ, 0x1ca00000 ;  /* 0x1ca00000ff047424 */ /* 0x000fe200078e00ff */
[----:B------:R-:W-:Y:S01]  /*77e0*/  LOP3.LUT R26, R21, 0x7ff00000, RZ, 0xc0, !PT ;  /* 0x7ff00000151a7812 */ /* 0x000fe200078ec0ff */
[----:B------:R-:W-:Y:S01]  /*77f0*/  BSSY B0, `(.L_x_376) ;  /* 0x0000055000007945 */ /* 0x000fe20003800000 */
[----:B------:R-:W-:-:S02]  /*7800*/  LOP3.LUT R19, R19, 0x3ff00000, RZ, 0xfc, !PT ;  /* 0x3ff0000013137812 */ /* 0x000fc400078efcff */
[----:B------:R-:W-:Y:S01]  /*7810*/  MOV R23, R25 ;  /* 0x0000001900177202 */ /* 0x000fe20000000f00 */
[----:B------:R-:W-:-:S03]  /*7820*/  IMAD.MOV.U32 R2, RZ, RZ, R26 ;  /* 0x000000ffff027224 */ /* 0x000fc600078e001a */
[----:B------:R-:W-:Y:S01]  /*7830*/  LOP3.LUT R3, R23, 0x7ff00000, RZ, 0xc0, !PT ;  /* 0x7ff0000017037812 */ /* 0x000fe200078ec0ff */
[----:B------:R-:W0:-:S10]  /*7840*/  @!P5 DMUL R18, R20, 8.98846567431157953865e+307 ;  /* 0x7fe000001412d828 */ /* 0x000e140000000000 */
[----:B0-----:R-:W-:Y:S02]  /*7850*/  @!P5 LOP3.LUT R2, R19, 0x7ff00000, RZ, 0xc0, !PT ;  /* 0x7ff000001302d812 */ /* 0x001fe400078ec0ff */
[----:B------:R-:W-:-:S13]  /*7860*/  FSETP.GEU.AND P5, PT, |R23|, 1.469367938527859385e-39, PT ;  /* 0x001000001700780b */ /* 0x000fda0003fae200 */
[----:B------:R-:W-:-:S04]  /*7870*/  @!P5 LOP3.LUT R24, R21, 0x7ff00000, RZ, 0xc0, !PT ;  /* 0x7ff000001518d812 */ /* 0x000fc800078ec0ff */
[----:B------:R-:W-:Y:S01]  /*7880*/  @!P5 ISETP.GE.U32.AND P6, PT, R3, R24, PT ;  /* 0x000000180300d20c */ /* 0x000fe20003fc6070 */
[----:B------:R-:W-:-:S03]  /*7890*/  IMAD.MOV.U32 R24, RZ, RZ, R22 ;  /* 0x000000ffff187224 */ /* 0x000fc600078e0016 */
[C---:B------:R-:W-:Y:S02]  /*78a0*/  @!P5 SEL R15, R4.reuse, 0x63400000, !P6 ;  /* 0x63400000040fd807 */ /* 0x040fe40007000000 */
[----:B------:R-:W-:Y:S01]  /*78b0*/  ISETP.GE.U32.AND P6, PT, R3, R26, PT ;  /* 0x0000001a0300720c */ /* 0x000fe20003fc6070 */
[----:B------:R-:W-:Y:S01]  /*78c0*/  @!P5 IMAD.MOV.U32 R26, RZ, RZ, RZ ;  /* 0x000000ffff1ad224 */ /* 0x000fe200078e00ff */
[--C-:B------:R-:W-:Y:S02]  /*78d0*/  @!P5 LOP3.LUT R15, R15, 0x80000000, R23.reuse, 0xf8, !PT ;  /* 0x800000000f0fd812 */ /* 0x100fe400078ef817 */
[----:B------:R-:W-:Y:S02]  /*78e0*/  SEL R25, R4, 0x63400000, !P6 ;  /* 0x6340000004197807 */ /* 0x000fe40007000000 */
[----:B------:R-:W-:Y:S02]  /*78f0*/  @!P5 LOP3.LUT R27, R15, 0x100000, RZ, 0xfc, !PT ;  /* 0x001000000f1bd812 */ /* 0x000fe400078efcff */
[----:B------:R-:W-:-:S02]  /*7900*/  LOP3.LUT R25, R25, 0x800fffff, R23, 0xf8, !PT ;  /* 0x800fffff19197812 */ /* 0x000fc400078ef817 */
[----:B------:R-:W-:-:S04]  /*7910*/  MOV R15, R3 ;  /* 0x00000003000f7202 */ /* 0x000fc80000000f00 */
[----:B------:R0:W1:Y:S02]  /*7920*/  @!P5 DFMA R24, R24, 2, -R26 ;  /* 0x400000001818d82b */ /* 0x000064000000081a */
[----:B0-----:R-:W0:Y:S01]  /*7930*/  MUFU.RCP64H R27, R19 ;  /* 0x00000013001b7308 */ /* 0x001e220000001800 */
[----:B------:R-:W-:-:S07]  /*7940*/  IMAD.MOV.U32 R26, RZ, RZ, 0x1 ;  /* 0x00000001ff1a7424 */ /* 0x000fce00078e00ff */
        /* <DEDUP_REMOVED lines=9> */
[----:B0-----:R-:W-:-:S04]  /*79e0*/  IADD3 R26, R15, -0x1, RZ ;  /* 0xffffffff0f1a7810 */ /* 0x001fc80007ffe0ff */
[----:B------:R-:W-:Y:S02]  /*79f0*/  ISETP.GT.U32.AND P5, PT, R26, 0x7feffffe, PT ;  /* 0x7feffffe1a00780c */ /* 0x000fe40003fa4070 */
[----:B------:R-:W-:-:S04]  /*7a00*/  IADD3 R26, R2, -0x1, RZ ;  /* 0xffffffff021a7810 */ /* 0x000fc80007ffe0ff */
[----:B------:R-:W-:-:S13]  /*7a10*/  ISETP.GT.U32.OR P5, PT, R26, 0x7feffffe, P5 ;  /* 0x7feffffe1a00780c */ /* 0x000fda0002fa4470 */
[----:B------:R-:W-:Y:S05]  /*7a20*/  @P5 BRA `(.L_x_377) ;  /* 0x000001c000005947 */ /* 0x000fea0003800000 */
[----:B-1----:R-:W-:-:S04]  /*7a30*/  LOP3.LUT R22, R21, 0x7ff00000, RZ, 0xc0, !PT ;  /* 0x7ff0000015167812 */ /* 0x002fc800078ec0ff */
[C---:B------:R-:W-:Y:S01]  /*7a40*/  ISETP.GE.U32.AND P5, PT, R3.reuse, R22, PT ;  /* 0x000000160300720c */ /* 0x040fe20003fa6070 */
[----:B------:R-:W-:-:S03]  /*7a50*/  IMAD.IADD R2, R3, 0x1, -R22 ;  /* 0x0000000103027824 */ /* 0x000fc600078e0a16 */
[----:B------:R-:W-:Y:S02]  /*7a60*/  SEL R3, R4, 0x63400000, !P5 ;  /* 0x6340000004037807 */ /* 0x000fe40006800000 */
[----:B------:R-:W-:-:S04]  /*7a70*/  IMNMX R2, R2, -0x46a00000, !PT ;  /* 0xb960000002027817 */ /* 0x000fc80007800200 */
[----:B------:R-:W-:-:S05]  /*7a80*/  IMNMX R2, R2, 0x46a00000, PT ;  /* 0x46a0000002027817 */ /* 0x000fca0003800200 */
[----:B------:R-:W-:Y:S02]  /*7a90*/  IMAD.IADD R4, R2, 0x1, -R3 ;  /* 0x0000000102047824 */ /* 0x000fe400078e0a03 */
[----:B------:R-:W-:-:S03]  /*7aa0*/  IMAD.MOV.U32 R2, RZ, RZ, RZ ;  /* 0x000000ffff027224 */ /* 0x000fc600078e00ff */
[----:B------:R-:W-:-:S06]  /*7ab0*/  IADD3 R3, R4, 0x7fe00000, RZ ;  /* 0x7fe0000004037810 */ /* 0x000fcc0007ffe0ff */
[----:B------:R-:W0:-:S10]  /*7ac0*/  DMUL R26, R30, R2 ;  /* 0x000000021e1a7228 */ /* 0x000e140000000000 */
[----:B0-----:R-:W-:-:S13]  /*7ad0*/  FSETP.GTU.AND P5, PT, |R27|, 1.469367938527859385e-39, PT ;  /* 0x001000001b00780b */ /* 0x001fda0003fac200 */
[----:B------:R-:W-:Y:S05]  /*7ae0*/  @P5 BRA `(.L_x_378) ;  /* 0x0000025000005947 */ /* 0x000fea0003800000 */
[----:B------:R-:W0:-:S06]  /*7af0*/  DFMA R18, R30, -R18, R24 ;  /* 0x800000121e12722b */ /* 0x000e0c0000000018 */
[----:B0-----:R-:W-:-:S04]  /*7b00*/  IMAD.MOV.U32 R18, RZ, RZ, RZ ;  /* 0x000000ffff127224 */ /* 0x001fc800078e00ff */
[C---:B------:R-:W-:Y:S02]  /*7b10*/  FSETP.NEU.AND P5, PT, R19.reuse, RZ, PT ;  /* 0x000000ff1300720b */ /* 0x040fe40003fad000 */
[----:B------:R-:W-:-:S04]  /*7b20*/  LOP3.LUT R21, R19, 0x80000000, R21, 0x48, !PT ;  /* 0x8000000013157812 */ /* 0x000fc800078e4815 */
[----:B------:R-:W-:-:S07]  /*7b30*/  LOP3.LUT R19, R21, R3, RZ, 0xfc, !PT ;  /* 0x0000000315137212 */ /* 0x000fce00078efcff */
[----:B------:R-:W-:Y:S05]  /*7b40*/  @!P5 BRA `(.L_x_378) ;  /* 0x000001f00000d947 */ /* 0x000fea0003800000 */
[----:B------:R-:W-:Y:S01]  /*7b50*/  IADD3 R3, -R4, RZ, RZ ;  /* 0x000000ff04037210 */ /* 0x000fe20007ffe1ff */
[----:B------:R-:W-:Y:S01]  /*7b60*/  IMAD.MOV.U32 R2, RZ, RZ, RZ ;  /* 0x000000ffff027224 */ /* 0x000fe200078e00ff */
[----:B------:R-:W0:-:S05]  /*7b70*/  DMUL.RP R18, R30, R18 ;  /* 0x000000121e127228 */ /* 0x000e0a0000008000 */
[----:B------:R-:W1:-:S05]  /*7b80*/  DFMA R2, R26, -R2, R30 ;  /* 0x800000021a02722b */ /* 0x000e4a000000001e */
[----:B0-----:R-:W-:Y:S02]  /*7b90*/  LOP3.LUT R21, R19, R21, RZ, 0x3c, !PT ;  /* 0x0000001513157212 */ /* 0x001fe400078e3cff */
[----:B-1----:R-:W-:-:S04]  /*7ba0*/  IADD3 R2, -R4, -0x43300000, RZ ;  /* 0xbcd0000004027810 */ /* 0x002fc80007ffe1ff */
[----:B------:R-:W-:-:S04]  /*7bb0*/  FSETP.NEU.AND P5, PT, |R3|, R2, PT ;  /* 0x000000020300720b */ /* 0x000fc80003fad200 */
[----:B------:R-:W-:Y:S02]  /*7bc0*/  FSEL R26, R18, R26, !P5 ;  /* 0x0000001a121a7208 */ /* 0x000fe40006800000 */
[----:B------:R-:W-:Y:S01]  /*7bd0*/  FSEL R27, R21, R27, !P5 ;  /* 0x0000001b151b7208 */ /* 0x000fe20006800000 */
[----:B------:R-:W-:Y:S05]  /*7be0*/  BRA `(.L_x_378) ;  /* 0x0000015000007947 */ /* 0x000fea0003800000 */
.L_x_377:
[----:B-1----:R-:W0:-:S14]  /*7bf0*/  DSETP.NAN.AND P5, PT, R22, R22, PT ;  /* 0x000000161600722a */ /* 0x002e1c0003fa8000 */
[----:B0-----:R-:W-:Y:S05]  /*7c00*/  @P5 BRA `(.L_x_379) ;  /* 0x0000011000005947 */ /* 0x001fea0003800000 */
[----:B------:R-:W0:-:S14]  /*7c10*/  DSETP.NAN.AND P5, PT, R20, R20, PT ;  /* 0x000000141400722a */ /* 0x000e1c0003fa8000 */
[----:B0-----:R-:W-:Y:S05]  /*7c20*/  @P5 BRA `(.L_x_380) ;  /* 0x000000c000005947 */ /* 0x001fea0003800000 */
[----:B------:R-:W-:Y:S01]  /*7c30*/  ISETP.NE.AND P5, PT, R15, R2, PT ;  /* 0x000000020f00720c */ /* 0x000fe20003fa5270 */
[----:B------:R-:W-:Y:S02]  /*7c40*/  IMAD.MOV.U32 R26, RZ, RZ, 0x0 ;  /* 0x00000000ff1a7424 */ /* 0x000fe400078e00ff */
[----:B------:R-:W-:-:S10]  /*7c50*/  IMAD.MOV.U32 R27, RZ, RZ, -0x80000 ;  /* 0xfff80000ff1b7424 */ /* 0x000fd400078e00ff */
[----:B------:R-:W-:Y:S05]  /*7c60*/  @!P5 BRA `(.L_x_378) ;  /* 0x000000d00000d947 */ /* 0x000fea0003800000 */
[----:B------:R-:W-:Y:S02]  /*7c70*/  ISETP.NE.AND P5, PT, R15, 0x7ff00000, PT ;  /* 0x7ff000000f00780c */ /* 0x000fe40003fa5270 */
[----:B------:R-:W-:Y:S02]  /*7c80*/  LOP3.LUT R27, R23, 0x80000000, R21, 0x48, !PT ;  /* 0x80000000171b7812 */ /* 0x000fe400078e4815 */
[----:B------:R-:W-:-:S13]  /*7c90*/  ISETP.EQ.OR P5, PT, R2, RZ, !P5 ;  /* 0x000000ff0200720c */ /* 0x000fda0006fa2670 */
[----:B------:R-:W-:Y:S01]  /*7ca0*/  @P5 LOP3.LUT R2, R27, 0x7ff00000, RZ, 0xfc, !PT ;  /* 0x7ff000001b025812 */ /* 0x000fe200078efcff */
[----:B------:R-:W-:Y:S01]  /*7cb0*/  @!P5 IMAD.MOV.U32 R26, RZ, RZ, RZ ;  /* 0x000000ffff1ad224 */ /* 0x000fe200078e00ff */
[----:B------:R-:W-:-:S03]  /*7cc0*/  @P5 MOV R26, RZ ;  /* 0x000000ff001a5202 */ /* 0x000fc60000000f00 */
[----:B------:R-:W-:Y:S01]  /*7cd0*/  @P5 IMAD.MOV.U32 R27, RZ, RZ, R2 ;  /* 0x000000ffff1b5224 */ /* 0x000fe200078e0002 */
[----:B------:R-:W-:Y:S05]  /*7ce0*/  BRA `(.L_x_378) ;  /* 0x0000005000007947 */ /* 0x000fea0003800000 */
.L_x_380:
[----:B------:R-:W-:Y:S01]  /*7cf0*/  LOP3.LUT R27, R21, 0x80000, RZ, 0xfc, !PT ;  /* 0x00080000151b7812 */ /* 0x000fe200078efcff */
[----:B------:R-:W-:Y:S01]  /*7d00*/  IMAD.MOV.U32 R26, RZ, RZ, R20 ;  /* 0x000000ffff1a7224 */ /* 0x000fe200078e0014 */
[----:B------:R-:W-:Y:S05]  /*7d10*/  BRA `(.L_x_378) ;  /* 0x0000002000007947 */ /* 0x000fea0003800000 */
.L_x_379:
[----:B------:R-:W-:Y:S01]  /*7d20*/  LOP3.LUT R27, R23, 0x80000, RZ, 0xfc, !PT ;  /* 0x00080000171b7812 */ /* 0x000fe200078efcff */
[----:B------:R-:W-:Y:S02]  /*7d30*/  IMAD.MOV.U32 R26, RZ, RZ, R22 ;  /* 0x000000ffff1a7224 */ /* 0x000fe400078e0016 */
.L_x_378:
[----:B------:R-:W-:Y:S05]  /*7d40*/  BSYNC B0 ;  /* 0x0000000000007941 */ /* 0x000fea0003800000 */
.L_x_376:
[----:B------:R-:W-:Y:S01]  /*7d50*/  HFMA2.MMA R3, -RZ, RZ, 0, 0 ;  /* 0x00000000ff037435 */ /* 0x000fe200000001ff */
[----:B------:R-:W-:-:S05]  /*7d60*/  IMAD.MOV.U32 R2, RZ, RZ, R0 ;  /* 0x000000ffff027224 */ /* 0x000fca00078e0000 */
[----:B------:R-:W-:Y:S05]  /*7d70*/  RET.REL.NODEC R2 `(_ZN2at6native54_GLOBAL__N__3d75cb98_21_fused_adagrad_impl_cu_7510a93525multi_tensor_apply_kernelINS1_32FusedOptimizerTensorListMetadataILi3EEENS1_23FusedAdagradMathFunctorIdEEJPKfddddbS8_S8_EEEvT_T0_DpT1_) ;  /* 0xffff828002007950 */ /* 0x000fea0003c3ffff */
        .weak           $__internal_4_$__cuda_sm20_dsqrt_rn_f64_mediumpath_v1
        .type           $__internal_4_$__cuda_sm20_dsqrt_rn_f64_mediumpath_v1,@function
        .size           $__internal_4_$__cuda_sm20_dsqrt_rn_f64_mediumpath_v1,(.L_x_392 - $__internal_4_$__cuda_sm20_dsqrt_rn_f64_mediumpath_v1)
$__internal_4_$__cuda_sm20_dsqrt_rn_f64_mediumpath_v1:
[----:B------:R-:W-:Y:S01]  /*7d80*/  ISETP.GE.U32.AND P5, PT, R20, -0x3400000, PT ;  /* 0xfcc000001400780c */ /* 0x000fe20003fa6070 */
[----:B------:R-:W-:Y:S01]  /*7d90*/  BSSY B0, `(.L_x_381) ;  /* 0x0000026000007945 */ /* 0x000fe20003800000 */
[----:B------:R-:W-:Y:S02]  /*7da0*/  IMAD.MOV.U32 R20, RZ, RZ, R22 ;  /* 0x000000ffff147224 */ /* 0x000fe400078e0016 */
[----:B------:R-:W-:Y:S02]  /*7db0*/  IMAD.MOV.U32 R22, RZ, RZ, R4 ;  /* 0x000000ffff167224 */ /* 0x000fe400078e0004 */
[----:B------:R-:W-:-:S07]  /*7dc0*/  IMAD.MOV.U32 R23, RZ, RZ, R15 ;  /* 0x000000ffff177224 */ /* 0x000fce00078e000f */
[----:B------:R-:W-:Y:S05]  /*7dd0*/  @!P5 BRA `(.L_x_382) ;  /* 0x000000800000d947 */ /* 0x000fea0003800000 */
[----:B------:R-:W0:-:S10]  /*7de0*/  DFMA.RM R2, R18, R22, R2 ;  /* 0x000000161202722b */ /* 0x000e140000004002 */
[----:B0-----:R-:W-:-:S05]  /*7df0*/  IADD3 R18, P5, R2, 0x1, RZ ;  /* 0x0000000102127810 */ /* 0x001fca0007fbe0ff */
[----:B------:R-:W-:-:S06]  /*7e00*/  IMAD.X R19, RZ, RZ, R3, P5 ;  /* 0x000000ffff137224 */ /* 0x000fcc00028e0603 */
[----:B------:R-:W0:-:S06]  /*7e10*/  DFMA.RP R20, -R2, R18, R20 ;  /* 0x000000120214722b */ /* 0x000e0c0000008114 */
[----:B0-----:R-:W0:-:S06]  /*7e20*/  DSETP.GT.AND P5, PT, R20, RZ, PT ;  /* 0x000000ff1400722a */ /* 0x001e0c0003fa4000 */
[----:B0-----:R-:W-:Y:S02]  /*7e30*/  FSEL R2, R18, R2, P5 ;  /* 0x0000000212027208 */ /* 0x001fe40002800000 */
[----:B------:R-:W-:Y:S01]  /*7e40*/  FSEL R3, R19, R3, P5 ;  /* 0x0000000313037208 */ /* 0x000fe20002800000 */
[----:B------:R-:W-:Y:S05]  /*7e50*/  BRA `(.L_x_383) ;  /* 0x0000019000007947 */ /* 0x000fea0003800000 */
.L_x_382:
[----:B------:R-:W0:-:S14]  /*7e60*/  DSETP.NE.AND P5, PT, R20, RZ, PT ;  /* 0x000000ff1400722a */ /* 0x000e1c0003fa5000 */
[----:B0-----:R-:W-:Y:S05]  /*7e70*/  @!P5 BRA `(.L_x_384) ;  /* 0x000001600000d947 */ /* 0x001fea0003800000 */
[----:B------:R-:W-:-:S13]  /*7e80*/  ISETP.GE.AND P5, PT, R21, RZ, PT ;  /* 0x000000ff1500720c */ /* 0x000fda0003fa6270 */
[----:B------:R-:W-:Y:S01]  /*7e90*/  @!P5 MOV R2, 0x0 ;  /* 0x000000000002d802 */ /* 0x000fe20000000f00 */
[----:B------:R-:W-:Y:S01]  /*7ea0*/  @!P5 IMAD.MOV.U32 R3, RZ, RZ, -0x80000 ;  /* 0xfff80000ff03d424 */ /* 0x000fe200078e00ff */
[----:B------:R-:W-:Y:S05]  /*7eb0*/  @!P5 BRA `(.L_x_383) ;  /* 0x000001300000d947 */ /* 0x000fea0003800000 */
[----:B------:R-:W-:-:S13]  /*7ec0*/  ISETP.GT.AND P5, PT, R21, 0x7fefffff, PT ;  /* 0x7fefffff1500780c */ /* 0x000fda0003fa4270 */
[----:B------:R-:W-:Y:S05]  /*7ed0*/  @P5 BRA `(.L_x_384) ;  /* 0x0000010000005947 */ /* 0x000fea0003800000 */
[----:B------:R-:W0:Y:S01]  /*7ee0*/  DMUL R20, R20, 8.11296384146066816958e+31 ;  /* 0x4690000014147828 */ /* 0x000e220000000000 */
[----:B------:R-:W-:Y:S02]  /*7ef0*/  IMAD.MOV.U32 R2, RZ, RZ, RZ ;  /* 0x000000ffff027224 */ /* 0x000fe400078e00ff */
[----:B------:R-:W-:Y:S02]  /*7f00*/  IMAD.MOV.U32 R22, RZ, RZ, 0x0 ;  /* 0x00000000ff167424 */ /* 0x000fe400078e00ff */
[----:B------:R-:W-:Y:S01]  /*7f10*/  IMAD.MOV.U32 R23, RZ, RZ, 0x3fd80000 ;  /* 0x3fd80000ff177424 */ /* 0x000fe200078e00ff */
[----:B0-----:R-:W0:Y:S02]  /*7f20*/  MUFU.RSQ64H R3, R21 ;  /* 0x0000001500037308 */ /* 0x001e240000001c00 */
[----:B0-----:R-:W0:-:S06]  /*7f30*/  DMUL R18, R2, R2 ;  /* 0x0000000202127228 */ /* 0x001e0c0000000000 */
[----:B0-----:R-:W0:-:S06]  /*7f40*/  DFMA R18, R20, -R18, 1 ;  /* 0x3ff000001412742b */ /* 0x001e0c0000000812 */
[----:B0-----:R-:W-:-:S04]  /*7f50*/  DFMA R22, R18, R22, 0.5 ;  /* 0x3fe000001216742b */ /* 0x001fc80000000016 */
[----:B------:R-:W0:-:S06]  /*7f60*/  DMUL R18, R2, R18 ;  /* 0x0000001202127228 */ /* 0x000e0c0000000000 */
[----:B0-----:R-:W0:-:S06]  /*7f70*/  DFMA R18, R22, R18, R2 ;  /* 0x000000121612722b */ /* 0x001e0c0000000002 */
[----:B0-----:R0:W1:-:S04]  /*7f80*/  DMUL R2, R20, R18 ;  /* 0x0000001214027228 */ /* 0x0010480000000000 */
[----:B0-----:R-:W-:Y:S02]  /*7f90*/  IADD3 R19, R19, -0x100000, RZ ;  /* 0xfff0000013137810 */ /* 0x001fe40007ffe0ff */
[----:B-1----:R-:W0:-:S06]  /*7fa0*/  DFMA R22, R2, -R2, R20 ;  /* 0x800000020216722b */ /* 0x002e0c0000000014 */
[----:B0-----:R-:W0:-:S10]  /*7fb0*/  DFMA R2, R18, R22, R2 ;  /* 0x000000161202722b */ /* 0x001e140000000002 */
[----:B0-----:R-:W-:Y:S01]  /*7fc0*/  IADD3 R3, R3, -0x3500000, RZ ;  /* 0xfcb0000003037810 */ /* 0x001fe20007ffe0ff */
[----:B------:R-:W-:Y:S05]  /*7fd0*/  BRA `(.L_x_383) ;  /* 0x0000001000007947 */ /* 0x000fea0003800000 */
.L_x_384:
[----:B------:R0:W1:-:S06]  /*7fe0*/  DADD R2, R20, R20 ;  /* 0x0000000014027229 */ /* 0x00004c0000000014 */
.L_x_383:
[----:B------:R-:W-:Y:S05]  /*7ff0*/  BSYNC B0 ;  /* 0x0000000000007941 */ /* 0x000fea0003800000 */
.L_x_381:
[----:B-1----:R-:W-:Y:S01]  /*8000*/  MOV R4, R2 ;  /* 0x0000000200047202 */ /* 0x002fe20000000f00 */
[----:B------:R-:W-:Y:S02]  /*8010*/  IMAD.MOV.U32 R15, RZ, RZ, R3 ;  /* 0x000000ffff0f7224 */ /* 0x000fe400078e0003 */
[----:B------:R-:W-:Y:S02]  /*8020*/  IMAD.MOV.U32 R2, RZ, RZ, R0 ;  /* 0x000000ffff027224 */ /* 0x000fe400078e0000 */
[----:B------:R-:W-:-:S04]  /*8030*/  IMAD.MOV.U32 R3, RZ, RZ, 0x0 ;  /* 0x00000000ff037424 */ /* 0x000fc800078e00ff */
[----:B------:R-:W-:Y:S05]  /*8040*/  RET.REL.NODEC R2 `(_ZN2at6native54_GLOBAL__N__3d75cb98_21_fused_adagrad_impl_cu_7510a93525multi_tensor_apply_kernelINS1_32FusedOptimizerTensorListMetadataILi3EEENS1_23FusedAdagradMathFunctorIdEEJPKfddddbS8_S8_EEEvT_T0_DpT1_) ;  /* 0xffff7fb002007950 */ /* 0x000fea0003c3ffff */
.L_x_385:
        /* <DEDUP_REMOVED lines=11> */
.L_x_392:


//--------------------- .nv.global                --------------------------
	.section	.nv.global,"aw",@nobits
.nv.global:
	.type		_ZN52_INTERNAL_3d75cb98_21_fused_adagrad_impl_cu_7510a9354cuda3std3__48in_placeE,@object
	.size		_ZN52_INTERNAL_3d75cb98_21_fused_adagrad_impl_cu_7510a9354cuda3std3__48in_placeE,(_ZN52_INTERNAL_3d75cb98_21_fused_adagrad_impl_cu_7510a9354cuda3std6ranges3__45__cpo8distanceE - _ZN52_INTERNAL_3d75cb98_21_fused_adagrad_impl_cu_7510a9354cuda3std3__48in_placeE)
_ZN52_INTERNAL_3d75cb98_21_fused_adagrad_impl_cu_7510a9354cuda3std3__48in_placeE:
	.zero		1
	.type		_ZN52_INTERNAL_3d75cb98_21_fused_adagrad_impl_cu_7510a9354cuda3std6ranges3__45__cpo8distanceE,@object
	.size		_ZN52_INTERNAL_3d75cb98_21_fused_adagrad_impl_cu_7510a9354cuda3std6ranges3__45__cpo8distanceE,(_ZN52_INTERNAL_3d75cb98_21_fused_adagrad_impl_cu_7510a9354cuda3std3__45__cpo6cbeginE - _ZN52_INTERNAL_3d75cb98_21_fused_adagrad_impl_cu_7510a9354cuda3std6ranges3__45__cpo8distanceE)
_ZN52_INTERNAL_3d75cb98_21_fused_adagrad_impl_cu_7510a9354cuda3std6ranges3__45__cpo8distanceE:
	.zero		1
	.type		_ZN52_INTERNAL_3d75cb98_21_fused_adagrad_impl_cu_7510a9354cuda3std3__45__cpo6cbeginE,@object
	.size		_ZN52_INTERNAL_3d75cb98_21_fused_adagrad_impl_cu_7510a9354cuda3std3__45__cpo6cbeginE,(_ZN52_INTERNAL_3d75cb98_21_fused_adagrad_impl_cu_7510a9354cuda3std6ranges3__45__cpo7advanceE - _ZN52_INTERNAL_3d75cb98_21_fused_adagrad_impl_cu_7510a9354cuda3std3__45__cpo6cbeginE)
_ZN52_INTERNAL_3d75cb98_21_fused_adagrad_impl_cu_7510a9354cuda3std3__45__cpo6cbeginE:
	.zero		1
	.type		_ZN52_INTERNAL_3d75cb98_21_fused_adagrad_impl_cu_7510a9354cuda3std6ranges3__45__cpo7advanceE,@object
	.size		_ZN52_INTERNAL_3d75cb98_21_fused_adagrad_impl_cu_7510a9354cuda3std6ranges3__45__cpo7advanceE,(_ZN52_INTERNAL_3d75cb98_21_fused_adagrad_impl_cu_7510a9354cuda3std3__45__cpo7crbeginE - _ZN52_INTERNAL_3d75cb98_21_fused_adagrad_impl_cu_7510a9354cuda3std6ranges3__45__cpo7advanceE)
_ZN52_INTERNAL_3d75cb98_21_fused_adagrad_impl_cu_7510a9354cuda3std6ranges3__45__cpo7advanceE:
	.zero		1
	.type		_ZN52_INTERNAL_3d75cb98_21_fused_adagrad_impl_cu_7510a9354cuda3std3__45__cpo7crbeginE,@object
	.size		_ZN52_INTERNAL_3d75cb98_21_fused_adagrad_impl_cu_7510a9354cuda3std3__45__cpo7crbeginE,(_ZN52_INTERNAL_3d75cb98_21_fused_adagrad_impl_cu_7510a9354cuda3std6ranges3__45__cpo4dataE - _ZN52_INTERNAL_3d75cb98_21_fused_adagrad_impl_cu_7510a9354cuda3std3__45__cpo7crbeginE)
_ZN52_INTERNAL_3d75cb98_21_fused_adagrad_impl_cu_7510a9354cuda3std3__45__cpo7crbeginE:
	.zero		1
	.type		_ZN52_INTERNAL_3d75cb98_21_fused_adagrad_impl_cu_7510a9354cuda3std6ranges3__45__cpo4dataE,@object
	.size		_ZN52_INTERNAL_3d75cb98_21_fused_adagrad_impl_cu_7510a9354cuda3std6ranges3__45__cpo4dataE,(_ZN52_INTERNAL_3d75cb98_21_fused_adagrad_impl_cu_7510a9354cuda3std6ranges3__45__cpo5beginE - _ZN52_INTERNAL_3d75cb98_21_fused_adagrad_impl_cu_7510a9354cuda3std6ranges3__45__cpo4dataE)
_ZN52_INTERNAL_3d75cb98_21_fused_adagrad_impl_cu_7510a9354cuda3std6ranges3__45__cpo4dataE:
	.zero		1
	.type		_ZN52_INTERNAL_3d75cb98_21_fused_adagrad_impl_cu_7510a9354cuda3std6ranges3__45__cpo5beginE,@object
	.size		_ZN52_INTERNAL_3d75cb98_21_fused_adagrad_impl_cu_7510a9354cuda3std6ranges3__45__cpo5beginE,(_ZN52_INTERNAL_3d75cb98_21_fused_adagrad_impl_cu_7510a9354cuda3std3__454_GLOBAL__N__3d75cb98_21_fused_adagrad_impl_cu_7510a9356ignoreE - _ZN52_INTERNAL_3d75cb98_21_fused_adagrad_impl_cu_7510a9354cuda3std6ranges3__45__cpo5beginE)
_ZN52_INTERNAL_3d75cb98_21_fused_adagrad_impl_cu_7510a9354cuda3std6ranges3__45__cpo5beginE:
	.zero		1
	.type		_ZN52_INTERNAL_3d75cb98_21_fused_adagrad_impl_cu_7510a9354cuda3std3__454_GLOBAL__N__3d75cb98_21_fused_adagrad_impl_cu_7510a9356ignoreE,@object
	.size		_ZN52_INTERNAL_3d75cb98_21_fused_adagrad_impl_cu_7510a9354cuda3std3__454_GLOBAL__N__3d75cb98_21_fused_adagrad_impl_cu_7510a9356ignoreE,(_ZN52_INTERNAL_3d75cb98_21_fused_adagrad_impl_cu_7510a9354cuda3std6ranges3__45__cpo4sizeE - _ZN52_INTERNAL_3d75cb98_21_fused_adagrad_impl_cu_7510a9354cuda3std3__454_GLOBAL__N__3d75cb98_21_fused_adagrad_impl_cu_7510a9356ignoreE)
_ZN52_INTERNAL_3d75cb98_21_fused_adagrad_impl_cu_7510a9354cuda3std3__454_GLOBAL__N__3d75cb98_21_fused_adagrad_impl_cu_7510a9356ignoreE:
	.zero		1
	.type		_ZN52_INTERNAL_3d75cb98_21_fused_adagrad_impl_cu_7510a9354cuda3std6ranges3__45__cpo4sizeE,@object
	.size		_ZN52_INTERNAL_3d75cb98_21_fused_adagrad_impl_cu_7510a9354cuda3std6ranges3__45__cpo4sizeE,(_ZN52_INTERNAL_3d75cb98_21_fused_adagrad_impl_cu_7510a9354cuda3std3__45__cpo5beginE - _ZN52_INTERNAL_3d75cb98_21_fused_adagrad_impl_cu_7510a9354cuda3std6ranges3__45__cpo4sizeE)
_ZN52_INTERNAL_3d75cb98_21_fused_adagrad_impl_cu_7510a9354cuda3std6ranges3__45__cpo4sizeE:
	.zero		1
	.type		_ZN52_INTERNAL_3d75cb98_21_fused_adagrad_impl_cu_7510a9354cuda3std3__45__cpo5beginE,@object
	.size		_ZN52_INTERNAL_3d75cb98_21_fused_adagrad_impl_cu_7510a9354cuda3std3__45__cpo5beginE,(_ZN52_INTERNAL_3d75cb98_21_fused_adagrad_impl_cu_7510a9354cuda3std6ranges3__45__cpo6cbeginE - _ZN52_INTERNAL_3d75cb98_21_fused_adagrad_impl_cu_7510a9354cuda3std3__45__cpo5beginE)
_ZN52_INTERNAL_3d75cb98_21_fused_adagrad_impl_cu_7510a9354cuda3std3__45__cpo5beginE:
	.zero		1
	.type		_ZN52_INTERNAL_3d75cb98_21_fused_adagrad_impl_cu_7510a9354cuda3std6ranges3__45__cpo6cbeginE,@object
	.size		_ZN52_INTERNAL_3d75cb98_21_fused_adagrad_impl_cu_7510a9354cuda3std6ranges3__45__cpo6cbeginE,(_ZN52_INTERNAL_3d75cb98_21_fused_adagrad_impl_cu_7510a9354cuda3std3__45__cpo6rbeginE - _ZN52_INTERNAL_3d75cb98_21_fused_adagrad_impl_cu_7510a9354cuda3std6ranges3__45__cpo6cbeginE)
_ZN52_INTERNAL_3d75cb98_21_fused_adagrad_impl_cu_7510a9354cuda3std6ranges3__45__cpo6cbeginE:
	.zero		1
	.type		_ZN52_INTERNAL_3d75cb98_21_fused_adagrad_impl_cu_7510a9354cuda3std3__45__cpo6rbeginE,@object
	.size		_ZN52_INTERNAL_3d75cb98_21_fused_adagrad_impl_cu_7510a9354cuda3std3__45__cpo6rbeginE,(_ZN52_INTERNAL_3d75cb98_21_fused_adagrad_impl_cu_7510a9354cuda3std6ranges3__45__cpo4nextE - _ZN52_INTERNAL_3d75cb98_21_fused_adagrad_impl_cu_7510a9354cuda3std3__45__cpo6rbeginE)
_ZN52_INTERNAL_3d75cb98_21_fused_adagrad_impl_cu_7510a9354cuda3std3__45__cpo6rbeginE:
	.zero		1
	.type		_ZN52_INTERNAL_3d75cb98_21_fused_adagrad_impl_cu_7510a9354cuda3std6ranges3__45__cpo4nextE,@object
	.size		_ZN52_INTERNAL_3d75cb98_21_fused_adagrad_impl_cu_7510a9354cuda3std6ranges3__45__cpo4nextE,(_ZN52_INTERNAL_3d75cb98_21_fused_adagrad_impl_cu_7510a9354cuda3std6ranges3__45__cpo4swapE - _ZN52_INTERNAL_3d75cb98_21_fused_adagrad_impl_cu_7510a9354cuda3std6ranges3__45__cpo4nextE)
_ZN52_INTERNAL_3d75cb98_21_fused_adagrad_impl_cu_7510a9354cuda3std6ranges3__45__cpo4nextE:
	.zero		1
	.type		_ZN52_INTERNAL_3d75cb98_21_fused_adagrad_impl_cu_7510a9354cuda3std6ranges3__45__cpo4swapE,@object
	.size		_ZN52_INTERNAL_3d75cb98_21_fused_adagrad_impl_cu_7510a9354cuda3std6ranges3__45__cpo4swapE,(_ZN52_INTERNAL_3d75cb98_21_fused_adagrad_impl_cu_7510a9354cuda3std3__420unreachable_sentinelE - _ZN52_INTERNAL_3d75cb98_21_fused_adagrad_impl_cu_7510a9354cuda3std6ranges3__45__cpo4swapE)
_ZN52_INTERNAL_3d75cb98_21_fused_adagrad_impl_cu_7510a9354cuda3std6ranges3__45__cpo4swapE:
	.zero		1
	.type		_ZN52_INTERNAL_3d75cb98_21_fused_adagrad_impl_cu_7510a9354cuda3std3__420unreachable_sentinelE,@object
	.size		_ZN52_INTERNAL_3d75cb98_21_fused_adagrad_impl_cu_7510a9354cuda3std3__420unreachable_sentinelE,(_ZN52_INTERNAL_3d75cb98_21_fused_adagrad_impl_cu_7510a9356thrust23THRUST_300001_SM_800_NS6system6detail10sequential3seqE - _ZN52_INTERNAL_3d75cb98_21_fused_adagrad_impl_cu_7510a9354cuda3std3__420unreachable_sentinelE)
_ZN52_INTERNAL_3d75cb98_21_fused_adagrad_impl_cu_7510a9354cuda3std3__420unreachable_sentinelE:
	.zero		1
	.type		_ZN52_INTERNAL_3d75cb98_21_fused_adagrad_impl_cu_7510a9356thrust23THRUST_300001_SM_800_NS6system6detail10sequential3seqE,@object
	.size		_ZN52_INTERNAL_3d75cb98_21_fused_adagrad_impl_cu_7510a9356thrust23THRUST_300001_SM_800_NS6system6detail10sequential3seqE,(_ZN52_INTERNAL_3d75cb98_21_fused_adagrad_impl_cu_7510a9354cuda3std3__45__cpo4cendE - _ZN52_INTERNAL_3d75cb98_21_fused_adagrad_impl_cu_7510a9356thrust23THRUST_300001_SM_800_NS6system6detail10sequential3seqE)
_ZN52_INTERNAL_3d75cb98_21_fused_adagrad_impl_cu_7510a9356thrust23THRUST_300001_SM_800_NS6system6detail10sequential3seqE:
	.zero		1
	.type		_ZN52_INTERNAL_3d75cb98_21_fused_adagrad_impl_cu_7510a9354cuda3std3__45__cpo4cendE,@object
	.size		_ZN52_INTERNAL_3d75cb98_21_fused_adagrad_impl_cu_7510a9354cuda3std3__45__cpo4cendE,(_ZN52_INTERNAL_3d75cb98_21_fused_adagrad_impl_cu_7510a9354cuda3std6ranges3__45__cpo9iter_swapE - _ZN52_INTERNAL_3d75cb98_21_fused_adagrad_impl_cu_7510a9354cuda3std3__45__cpo4cendE)
_ZN52_INTERNAL_3d75cb98_21_fused_adagrad_impl_cu_7510a9354cuda3std3__45__cpo4cendE:
	.zero		1
	.type		_ZN52_INTERNAL_3d75cb98_21_fused_adagrad_impl_cu_7510a9354cuda3std6ranges3__45__cpo9iter_swapE,@object
	.size		_ZN52_INTERNAL_3d75cb98_21_fused_adagrad_impl_cu_7510a9354cuda3std6ranges3__45__cpo9iter_swapE,(_ZN52_INTERNAL_3d75cb98_21_fused_adagrad_impl_cu_7510a9354cuda3std3__45__cpo5crendE - _ZN52_INTERNAL_3d75cb98_21_fused_adagrad_impl_cu_7510a9354cuda3std6ranges3__45__cpo9iter_swapE)
_ZN52_INTERNAL_3d75cb98_21_fused_adagrad_impl_cu_7510a9354cuda3std6ranges3__45__cpo9iter_swapE:
	.zero		1
	.type		_ZN52_INTERNAL_3d75cb98_21_fused_adagrad_impl_cu_7510a9354cuda3std3__45__cpo5crendE,@object
	.size		_ZN52_INTERNAL_3d75cb98_21_fused_adagrad_impl_cu_7510a9354cuda3std3__45__cpo5crendE,(_ZN52_INTERNAL_3d75cb98_21_fused_adagrad_impl_cu_7510a9354cuda3std6ranges3__45__cpo5cdataE - _ZN52_INTERNAL_3d75cb98_21_fused_adagrad_impl_cu_7510a9354cuda3std3__45__cpo5crendE)
_ZN52_INTERNAL_3d75cb98_21_fused_adagrad_impl_cu_7510a9354cuda3std3__45__cpo5crendE:
	.zero		1
	.type		_ZN52_INTERNAL_3d75cb98_21_fused_adagrad_impl_cu_7510a9354cuda3std6ranges3__45__cpo5cdataE,@object
	.size		_ZN52_INTERNAL_3d75cb98_21_fused_adagrad_impl_cu_7510a9354cuda3std6ranges3__45__cpo5cdataE,(_ZN52_INTERNAL_3d75cb98_21_fused_adagrad_impl_cu_7510a9354cuda3std6ranges3__45__cpo3endE - _ZN52_INTERNAL_3d75cb98_21_fused_adagrad_impl_cu_7510a9354cuda3std6ranges3__45__cpo5cdataE)
_ZN52_INTERNAL_3d75cb98_21_fused_adagrad_impl_cu_7510a9354cuda3std6ranges3__45__cpo5cdataE:
	.zero		1
	.type		_ZN52_INTERNAL_3d75cb98_21_fused_adagrad_impl_cu_7510a9354cuda3std6ranges3__45__cpo3endE,@object
	.size		_ZN52_INTERNAL_3d75cb98_21_fused_adagrad_impl_cu_7510a9354cuda3std6ranges3__45__cpo3endE,(_ZN52_INTERNAL_3d75cb98_21_fused_adagrad_impl_cu_7510a9354cuda3std3__419piecewise_constructE - _ZN52_INTERNAL_3d75cb98_21_fused_adagrad_impl_cu_7510a9354cuda3std6ranges3__45__cpo3endE)
_ZN52_INTERNAL_3d75cb98_21_fused_adagrad_impl_cu_7510a9354cuda3std6ranges3__45__cpo3endE:
	.zero		1
	.type		_ZN52_INTERNAL_3d75cb98_21_fused_adagrad_impl_cu_7510a9354cuda3std3__419piecewise_constructE,@object
	.size		_ZN52_INTERNAL_3d75cb98_21_fused_adagrad_impl_cu_7510a9354cuda3std3__419piecewise_constructE,(_ZN52_INTERNAL_3d75cb98_21_fused_adagrad_impl_cu_7510a9354cuda3std6ranges3__45__cpo5ssizeE - _ZN52_INTERNAL_3d75cb98_21_fused_adagrad_impl_cu_7510a9354cuda3std3__419piecewise_constructE)
_ZN52_INTERNAL_3d75cb98_21_fused_adagrad_impl_cu_7510a9354cuda3std3__419piecewise_constructE:
	.zero		1
	.type		_ZN52_INTERNAL_3d75cb98_21_fused_adagrad_impl_cu_7510a9354cuda3std6ranges3__45__cpo5ssizeE,@object
	.size		_ZN52_INTERNAL_3d75cb98_21_fused_adagrad_impl_cu_7510a9354cuda3std6ranges3__45__cpo5ssizeE,(_ZN52_INTERNAL_3d75cb98_21_fused_adagrad_impl_cu_7510a9354cuda3std3__45__cpo3endE - _ZN52_INTERNAL_3d75cb98_21_fused_adagrad_impl_cu_7510a9354cuda3std6ranges3__45__cpo5ssizeE)
_ZN52_INTERNAL_3d75cb98_21_fused_adagrad_impl_cu_7510a9354cuda3std6ranges3__45__cpo5ssizeE:
	.zero		1
	.type		_ZN52_INTERNAL_3d75cb98_21_fused_adagrad_impl_cu_7510a9354cuda3std3__45__cpo3endE,@object
	.size		_ZN52_INTERNAL_3d75cb98_21_fused_adagrad_impl_cu_7510a9354cuda3std3__45__cpo3endE,(_ZN52_INTERNAL_3d75cb98_21_fused_adagrad_impl_cu_7510a9354cuda3std6ranges3__45__cpo4cendE - _ZN52_INTERNAL_3d75cb98_21_fused_adagrad_impl_cu_7510a9354cuda3std3__45__cpo3endE)
_ZN52_INTERNAL_3d75cb98_21_fused_adagrad_impl_cu_7510a9354cuda3std3__45__cpo3endE:
	.zero		1
	.type		_ZN52_INTERNAL_3d75cb98_21_fused_adagrad_impl_cu_7510a9354cuda3std6ranges3__45__cpo4cendE,@object
	.size		_ZN52_INTERNAL_3d75cb98_21_fused_adagrad_impl_cu_7510a9354cuda3std6ranges3__45__cpo4cendE,(_ZN52_INTERNAL_3d75cb98_21_fused_adagrad_impl_cu_7510a9354cuda3std3__45__cpo4rendE - _ZN52_INTERNAL_3d75cb98_21_fused_adagrad_impl_cu_7510a9354cuda3std6ranges3__45__cpo4cendE)
_ZN52_INTERNAL_3d75cb98_21_fused_adagrad_impl_cu_7510a9354cuda3std6ranges3__45__cpo4cendE:
	.zero		1
	.type		_ZN52_INTERNAL_3d75cb98_21_fused_adagrad_impl_cu_7510a9354cuda3std3__45__cpo4rendE,@object
	.size		_ZN52_INTERNAL_3d75cb98_21_fused_adagrad_impl_cu_7510a9354cuda3std3__45__cpo4rendE,(_ZN52_INTERNAL_3d75cb98_21_fused_adagrad_impl_cu_7510a9354cuda3std6ranges3__45__cpo4prevE - _ZN52_INTERNAL_3d75cb98_21_fused_adagrad_impl_cu_7510a9354cuda3std3__45__cpo4rendE)
_ZN52_INTERNAL_3d75cb98_21_fused_adagrad_impl_cu_7510a9354cuda3std3__45__cpo4rendE:
	.zero		1
	.type		_ZN52_INTERNAL_3d75cb98_21_fused_adagrad_impl_cu_7510a9354cuda3std6ranges3__45__cpo4prevE,@object
	.size		_ZN52_INTERNAL_3d75cb98_21_fused_adagrad_impl_cu_7510a9354cuda3std6ranges3__45__cpo4prevE,(_ZN52_INTERNAL_3d75cb98_21_fused_adagrad_impl_cu_7510a9354cuda3std6ranges3__45__cpo9iter_moveE - _ZN52_INTERNAL_3d75cb98_21_fused_adagrad_impl_cu_7510a9354cuda3std6ranges3__45__cpo4prevE)
_ZN52_INTERNAL_3d75cb98_21_fused_adagrad_impl_cu_7510a9354cuda3std6ranges3__45__cpo4prevE:
	.zero		1
	.type		_ZN52_INTERNAL_3d75cb98_21_fused_adagrad_impl_cu_7510a9354cuda3std6ranges3__45__cpo9iter_moveE,@object
	.size		_ZN52_INTERNAL_3d75cb98_21_fused_adagrad_impl_cu_7510a9354cuda3std6ranges3__45__cpo9iter_moveE,(.L_13 - _ZN52_INTERNAL_3d75cb98_21_fused_adagrad_impl_cu_7510a9354cuda3std6ranges3__45__cpo9iter_moveE)
_ZN52_INTERNAL_3d75cb98_21_fused_adagrad_impl_cu_7510a9354cuda3std6ranges3__45__cpo9iter_moveE:
	.zero		1
.L_13:
